def attn_fwd(
    Q,
    K,
    V,
    Out,
    Lse,
    sm_scale,
    stride_qz,
    stride_qh,
    stride_qm,
    stride_qk,
    stride_kz,
    stride_kh,
    stride_kn,
    stride_kk,
    stride_vz,
    stride_vh,
    stride_vn,
    stride_vk,
    stride_oz,
    stride_oh,
    stride_om,
    stride_ok,
    seqlen_q,
    seqlen_k,
    BLOCK_M: tl.constexpr,
    BLOCK_N: tl.constexpr,
    HEAD_DIM: tl.constexpr,
    CAUSAL: tl.constexpr,
):
    start_m = tl.program_id(0)
    off_hz = tl.program_id(1)
    q_off = off_hz * stride_qh
    k_off = off_hz * stride_kh
    v_off = off_hz * stride_vh
    offs_m = start_m * BLOCK_M + tl.arange(0, BLOCK_M)
    offs_d = tl.arange(0, HEAD_DIM)
    offs_n = tl.arange(0, BLOCK_N)
    q_ptrs = Q + q_off + offs_m[:, None] * stride_qm + offs_d[None, :] * stride_qk
    k_ptrs = K + k_off + offs_d[:, None] * stride_kk + offs_n[None, :] * stride_kn
    v_ptrs = V + v_off + offs_n[:, None] * stride_vn + offs_d[None, :] * stride_vk
    m_i = tl.full([BLOCK_M], float("-inf"), dtype=tl.float32)
    l_i = tl.zeros([BLOCK_M], dtype=tl.float32) + 1.0
    acc = tl.zeros([BLOCK_M, HEAD_DIM], dtype=tl.float32)
    q = tl.load(q_ptrs)
    acc, l_i, m_i = _attn_fwd_inner(
        acc,
        l_i,
        m_i,
        q,
        k_ptrs,
        v_ptrs,
        sm_scale,
        stride_kn,
        stride_vn,
        start_m,
        seqlen_k,
        BLOCK_M,
        BLOCK_N,
        HEAD_DIM,
        CAUSAL,
    )
    acc = acc / l_i[:, None]
    lse = m_i + tl.math.log2(l_i) / 1.4426950408889634
    o_ptrs = (
        Out
        + off_hz * stride_oh
        + offs_m[:, None] * stride_om
        + offs_d[None, :] * stride_ok
    )
    tl.store(o_ptrs, acc.to(Out.dtype.element_ty))
    tl.store(Lse + off_hz * seqlen_q + offs_m, lse)

# config = {"BLOCK_M": 256, "BLOCK_N": 128, "HEAD_DIM": 256, "arch": "sm_100", "causal": true, "dtype": "fp8e4m3", "num_stages": 2, "num_warps": 16}
# arch = sm_100


// ===== COMPILED SASS (sm_100a) =====

	.target	sm_100a

	.elftype	@"ET_EXEC"


//--------------------- .note.nv.tkinfo           --------------------------
	.section	.note.nv.tkinfo,"",@"SHT_NOTE"
	.sectionflags	@"SHF_NOTE_NV_TKINFO"
	.tkinfo
        /*0018*/ 	.word	0x00000081
        /*0030*/ 	.string	""
        /*0030*/ 	.string	"ptxas-blackwell"
        /*0030*/ 	.string	"Cuda compilation tools, release 12.9, V12.9.86"
        /*0030*/ 	.string	"Build cuda_12.9.r12.9/compiler.36037853_0"
        /*0030*/ 	.string	"-v  -suppress-debug-info  -lineinfo  -arch sm_100a "



//--------------------- .note.nv.cuver            --------------------------
	.section	.note.nv.cuver,"",@"SHT_NOTE"
	.sectionflags	@"SHF_NOTE_NV_CUVER"
        /*0018*/ 	.short	0x0001
        /*001a*/ 	.short	0x0064
        /*001c*/ 	.short	0x0001
        /*001e*/ 	.short	0x0000
        /*0020*/ 	.short	0x0001
        /*0022*/ 	.short	0x0000


//--------------------- .nv.info                  --------------------------
	.section	.nv.info,"",@"SHT_CUDA_INFO"
	.align	4


	//----- nvinfo : EIATTR_REGCOUNT
	.align		4
        /*0000*/ 	.byte	0x04, 0x2f
        /*0002*/ 	.short	(.L_2 - .L_1)
	.align		4
.L_1:
        /*0004*/ 	.word	index@(attn_fwd)
        /*0008*/ 	.word	0x00000040


	//----- nvinfo : EIATTR_FRAME_SIZE
	.align		4
.L_2:
        /*000c*/ 	.byte	0x04, 0x11
        /*000e*/ 	.short	(.L_4 - .L_3)
	.align		4
.L_3:
        /*0010*/ 	.word	index@(attn_fwd)
        /*0014*/ 	.word	0x000011a0


	//----- nvinfo : EIATTR_MIN_STACK_SIZE
	.align		4
.L_4:
        /*0018*/ 	.byte	0x04, 0x12
        /*001a*/ 	.short	(.L_6 - .L_5)
	.align		4
.L_5:
        /*001c*/ 	.word	index@(attn_fwd)
        /*0020*/ 	.word	0x000011a0
.L_6:


//--------------------- .nv.info.attn_fwd         --------------------------
	.section	.nv.info.attn_fwd,"",@"SHT_CUDA_INFO"
	.sectionflags	@""
	.align	4


	//----- nvinfo : EIATTR_CUDA_API_VERSION
	.align		4
        /*0000*/ 	.byte	0x04, 0x37
        /*0002*/ 	.short	(.L_8 - .L_7)
.L_7:
        /*0004*/ 	.word	0x00000081


	//----- nvinfo : EIATTR_KPARAM_INFO
	.align		4
.L_8:
        /*0008*/ 	.byte	0x04, 0x17
        /*000a*/ 	.short	(.L_10 - .L_9)
.L_9:
        /*000c*/ 	.word	0x00000000
        /*0010*/ 	.short	0x0019
        /*0012*/ 	.short	0x0080
        /*0014*/ 	.byte	0x00, 0xf4, 0x21, 0x00


	//----- nvinfo : EIATTR_KPARAM_INFO
	.align		4
.L_10:
        /*0018*/ 	.byte	0x04, 0x17
        /*001a*/ 	.short	(.L_12 - .L_11)
.L_11:
        /*001c*/ 	.word	0x00000000
        /*0020*/ 	.short	0x0018
        /*0022*/ 	.short	0x0078
        /*0024*/ 	.byte	0x00, 0xf4, 0x21, 0x00


	//----- nvinfo : EIATTR_KPARAM_INFO
	.align		4
.L_12:
        /*0028*/ 	.byte	0x04, 0x17
        /*002a*/ 	.short	(.L_14 - .L_13)
.L_13:
        /*002c*/ 	.word	0x00000000
        /*0030*/ 	.short	0x0017
        /*0032*/ 	.short	0x0070
        /*0034*/ 	.byte	0x00, 0xf0, 0x11, 0x00


	//----- nvinfo : EIATTR_KPARAM_INFO
	.align		4
.L_14:
        /*0038*/ 	.byte	0x04, 0x17
        /*003a*/ 	.short	(.L_16 - .L_15)
.L_15:
        /*003c*/ 	.word	0x00000000
        /*0040*/ 	.short	0x0016
        /*0042*/ 	.short	0x006c
        /*0044*/ 	.byte	0x00, 0xf0, 0x11, 0x00


	//----- nvinfo : EIATTR_KPARAM_INFO
	.align		4
.L_16:
        /*0048*/ 	.byte	0x04, 0x17
        /*004a*/ 	.short	(.L_18 - .L_17)
.L_17:
        /*004c*/ 	.word	0x00000000
        /*0050*/ 	.short	0x0015
        /*0052*/ 	.short	0x0068
        /*0054*/ 	.byte	0x00, 0xf0, 0x11, 0x00


	//----- nvinfo : EIATTR_KPARAM_INFO
	.align		4
.L_18:
        /*0058*/ 	.byte	0x04, 0x17
        /*005a*/ 	.short	(.L_20 - .L_19)
.L_19:
        /*005c*/ 	.word	0x00000000
        /*0060*/ 	.short	0x0014
        /*0062*/ 	.short	0x0064
        /*0064*/ 	.byte	0x00, 0xf0, 0x11, 0x00


	//----- nvinfo : EIATTR_KPARAM_INFO
	.align		4
.L_20:
        /*0068*/ 	.byte	0x04, 0x17
        /*006a*/ 	.short	(.L_22 - .L_21)
.L_21:
        /*006c*/ 	.word	0x00000000
        /*0070*/ 	.short	0x0013
        /*0072*/ 	.short	0x0060
        /*0074*/ 	.byte	0x00, 0xf0, 0x11, 0x00


	//----- nvinfo : EIATTR_KPARAM_INFO
	.align		4
.L_22:
        /*0078*/ 	.byte	0x04, 0x17
        /*007a*/ 	.short	(.L_24 - .L_23)
.L_23:
        /*007c*/ 	.word	0x00000000
        /*0080*/ 	.short	0x0012
        /*0082*/ 	.short	0x005c
        /*0084*/ 	.byte	0x00, 0xf0, 0x11, 0x00


	//----- nvinfo : EIATTR_KPARAM_INFO
	.align		4
.L_24:
        /*0088*/ 	.byte	0x04, 0x17
        /*008a*/ 	.short	(.L_26 - .L_25)
.L_25:
        /*008c*/ 	.word	0x00000000
        /*0090*/ 	.short	0x0011
        /*0092*/ 	.short	0x0058
        /*0094*/ 	.byte	0x00, 0xf0, 0x11, 0x00


	//----- nvinfo : EIATTR_KPARAM_INFO
	.align		4
.L_26:
        /*0098*/ 	.byte	0x04, 0x17
        /*009a*/ 	.short	(.L_28 - .L_27)
.L_27:
        /*009c*/ 	.word	0x00000000
        /*00a0*/ 	.short	0x0010
        /*00a2*/ 	.short	0x0054
        /*00a4*/ 	.byte	0x00, 0xf0, 0x11, 0x00


	//----- nvinfo : EIATTR_KPARAM_INFO
	.align		4
.L_28:
        /*00a8*/ 	.byte	0x04, 0x17
        /*00aa*/ 	.short	(.L_30 - .L_29)
.L_29:
        /*00ac*/ 	.word	0x00000000
        /*00b0*/ 	.short	0x000f
        /*00b2*/ 	.short	0x0050
        /*00b4*/ 	.byte	0x00, 0xf0, 0x11, 0x00


	//----- nvinfo : EIATTR_KPARAM_INFO
	.align		4
.L_30:
        /*00b8*/ 	.byte	0x04, 0x17
        /*00ba*/ 	.short	(.L_32 - .L_31)
.L_31:
        /*00bc*/ 	.word	0x00000000
        /*00c0*/ 	.short	0x000e
        /*00c2*/ 	.short	0x004c
        /*00c4*/ 	.byte	0x00, 0xf0, 0x11, 0x00


	//----- nvinfo : EIATTR_KPARAM_INFO
	.align		4
.L_32:
        /*00c8*/ 	.byte	0x04, 0x17
        /*00ca*/ 	.short	(.L_34 - .L_33)
.L_33:
        /*00cc*/ 	.word	0x00000000
        /*00d0*/ 	.short	0x000d
        /*00d2*/ 	.short	0x0048
        /*00d4*/ 	.byte	0x00, 0xf0, 0x11, 0x00


	//----- nvinfo : EIATTR_KPARAM_INFO
	.align		4
.L_34:
        /*00d8*/ 	.byte	0x04, 0x17
        /*00da*/ 	.short	(.L_36 - .L_35)
.L_35:
        /*00dc*/ 	.word	0x00000000
        /*00e0*/ 	.short	0x000c
        /*00e2*/ 	.short	0x0044
        /*00e4*/ 	.byte	0x00, 0xf0, 0x11, 0x00


	//----- nvinfo : EIATTR_KPARAM_INFO
	.align		4
.L_36:
        /*00e8*/ 	.byte	0x04, 0x17
        /*00ea*/ 	.short	(.L_38 - .L_37)
.L_37:
        /*00ec*/ 	.word	0x00000000
        /*00f0*/ 	.short	0x000b
        /*00f2*/ 	.short	0x0040
        /*00f4*/ 	.byte	0x00, 0xf0, 0x11, 0x00


	//----- nvinfo : EIATTR_KPARAM_INFO
	.align		4
.L_38:
        /*00f8*/ 	.byte	0x04, 0x17
        /*00fa*/ 	.short	(.L_40 - .L_39)
.L_39:
        /*00fc*/ 	.word	0x00000000
        /*0100*/ 	.short	0x000a
        /*0102*/ 	.short	0x003c
        /*0104*/ 	.byte	0x00, 0xf0, 0x11, 0x00


	//----- nvinfo : EIATTR_KPARAM_INFO
	.align		4
.L_40:
        /*0108*/ 	.byte	0x04, 0x17
        /*010a*/ 	.short	(.L_42 - .L_41)
.L_41:
        /*010c*/ 	.word	0x00000000
        /*0110*/ 	.short	0x0009
        /*0112*/ 	.short	0x0038
        /*0114*/ 	.byte	0x00, 0xf0, 0x11, 0x00


	//----- nvinfo : EIATTR_KPARAM_INFO
	.align		4
.L_42:
        /*0118*/ 	.byte	0x04, 0x17
        /*011a*/ 	.short	(.L_44 - .L_43)
.L_43:
        /*011c*/ 	.word	0x00000000
        /*0120*/ 	.short	0x0008
        /*0122*/ 	.short	0x0034
        /*0124*/ 	.byte	0x00, 0xf0, 0x11, 0x00


	//----- nvinfo : EIATTR_KPARAM_INFO
	.align		4
.L_44:
        /*0128*/ 	.byte	0x04, 0x17
        /*012a*/ 	.short	(.L_46 - .L_45)
.L_45:
        /*012c*/ 	.word	0x00000000
        /*0130*/ 	.short	0x0007
        /*0132*/ 	.short	0x0030
        /*0134*/ 	.byte	0x00, 0xf0, 0x11, 0x00


	//----- nvinfo : EIATTR_KPARAM_INFO
	.align		4
.L_46:
        /*0138*/ 	.byte	0x04, 0x17
        /*013a*/ 	.short	(.L_48 - .L_47)
.L_47:
        /*013c*/ 	.word	0x00000000
        /*0140*/ 	.short	0x0006
        /*0142*/ 	.short	0x002c
        /*0144*/ 	.byte	0x00, 0xf0, 0x11, 0x00


	//----- nvinfo : EIATTR_KPARAM_INFO
	.align		4
.L_48:
        /*0148*/ 	.byte	0x04, 0x17
        /*014a*/ 	.short	(.L_50 - .L_49)
.L_49:
        /*014c*/ 	.word	0x00000000
        /*0150*/ 	.short	0x0005
        /*0152*/ 	.short	0x0028
        /*0154*/ 	.byte	0x00, 0xf0, 0x11, 0x00


	//----- nvinfo : EIATTR_KPARAM_INFO
	.align		4
.L_50:
        /*0158*/ 	.byte	0x04, 0x17
        /*015a*/ 	.short	(.L_52 - .L_51)
.L_51:
        /*015c*/ 	.word	0x00000000
        /*0160*/ 	.short	0x0004
        /*0162*/ 	.short	0x0020
        /*0164*/ 	.byte	0x00, 0xf4, 0x21, 0x00


	//----- nvinfo : EIATTR_KPARAM_INFO
	.align		4
.L_52:
        /*0168*/ 	.byte	0x04, 0x17
        /*016a*/ 	.short	(.L_54 - .L_53)
.L_53:
        /*016c*/ 	.word	0x00000000
        /*0170*/ 	.short	0x0003
        /*0172*/ 	.short	0x0018
        /*0174*/ 	.byte	0x00, 0xf4, 0x21, 0x00


	//----- nvinfo : EIATTR_KPARAM_INFO
	.align		4
.L_54:
        /*0178*/ 	.byte	0x04, 0x17
        /*017a*/ 	.short	(.L_56 - .L_55)
.L_55:
        /*017c*/ 	.word	0x00000000
        /*0180*/ 	.short	0x0002
        /*0182*/ 	.short	0x0010
        /*0184*/ 	.byte	0x00, 0xf4, 0x21, 0x00


	//----- nvinfo : EIATTR_KPARAM_INFO
	.align		4
.L_56:
        /*0188*/ 	.byte	0x04, 0x17
        /*018a*/ 	.short	(.L_58 - .L_57)
.L_57:
        /*018c*/ 	.word	0x00000000
        /*0190*/ 	.short	0x0001
        /*0192*/ 	.short	0x0008
        /*0194*/ 	.byte	0x00, 0xf4, 0x21, 0x00


	//----- nvinfo : EIATTR_KPARAM_INFO
	.align		4
.L_58:
        /*0198*/ 	.byte	0x04, 0x17
        /*019a*/ 	.short	(.L_60 - .L_59)
.L_59:
        /*019c*/ 	.word	0x00000000
        /*01a0*/ 	.short	0x0000
        /*01a2*/ 	.short	0x0000
        /*01a4*/ 	.byte	0x00, 0xf4, 0x21, 0x00


	//----- nvinfo : EIATTR_SPARSE_MMA_MASK
	.align		4
.L_60:
        /*01a8*/ 	.byte	0x03, 0x50
        /*01aa*/ 	.short	0x0000


	//----- nvinfo : EIATTR_MAXREG_COUNT
	.align		4
        /*01ac*/ 	.byte	0x03, 0x1b
        /*01ae*/ 	.short	0x0080


	//----- nvinfo : EIATTR_NUM_BARRIERS
	.align		4
        /*01b0*/ 	.byte	0x02, 0x4c
        /*01b2*/ 	.byte	0x01
	.zero		1


	//----- nvinfo : EIATTR_ANNOTATIONS
	.align		4
        /*01b4*/ 	.byte	0x04, 0x55
        /*01b6*/ 	.short	(.L_62 - .L_61)


	//   ....[0]....
.L_61:
        /*01b8*/ 	.word	0x00000001
        /*01bc*/ 	.byte	0x60, 0x07, 0x00, 0x00, 0x01, 0x00, 0x00, 0x00, 0xa0, 0x07, 0x00, 0x00, 0x01, 0x00, 0x00, 0x00
        /* <DEDUP_REMOVED lines=2667> */
        /*a87c*/ 	.byte	0x80, 0x18, 0x03, 0x00


	//----- nvinfo : EIATTR_COOP_GROUP_MASK_REGIDS
	.align		4
.L_62:
        /*a880*/ 	.byte	0x04, 0x29
        /*a882*/ 	.short	(.L_64 - .L_63)


	//   ....[0]....
.L_63:
        /*a884*/ 	.word	0xffffffff


	//   ....[1]....
        /*a888*/ 	.word	0xffffffff


	//   ....[2]....
        /*a88c*/ 	.word	0xffffffff


	//   ....[3]....
        /*a890*/ 	.word	0xffffffff


	//   ....[4]....
        /*a894*/ 	.word	0xffffffff


	//   ....[5]....
        /*a898*/ 	.word	0xffffffff


	//   ....[6]....
        /*a89c*/ 	.word	0xffffffff


	//   ....[7]....
        /*a8a0*/ 	.word	0xffffffff


	//   ....[8]....
        /*a8a4*/ 	.word	0xffffffff


	//   ....[9]....
        /*a8a8*/ 	.word	0xffffffff


	//   ....[10]....
        /*a8ac*/ 	.word	0xffffffff


	//   ....[11]....
        /*a8b0*/ 	.word	0xffffffff


	//   ....[12]....
        /*a8b4*/ 	.word	0xffffffff


	//   ....[13]....
        /*a8b8*/ 	.word	0xffffffff


	//   ....[14]....
        /*a8bc*/ 	.word	0xffffffff


	//   ....[15]....
        /*a8c0*/ 	.word	0xffffffff


	//   ....[16]....
        /*a8c4*/ 	.word	0xffffffff


	//   ....[17]....
        /*a8c8*/ 	.word	0xffffffff


	//   ....[18]....
        /*a8cc*/ 	.word	0xffffffff


	//   ....[19]....
        /*a8d0*/ 	.word	0xffffffff


	//   ....[20]....
        /*a8d4*/ 	.word	0xffffffff


	//   ....[21]....
        /*a8d8*/ 	.word	0xffffffff


	//   ....[22]....
        /*a8dc*/ 	.word	0xffffffff


	//   ....[23]....
        /*a8e0*/ 	.word	0xffffffff


	//   ....[24]....
        /*a8e4*/ 	.word	0xffffffff


	//   ....[25]....
        /*a8e8*/ 	.word	0xffffffff


	//   ....[26]....
        /*a8ec*/ 	.word	0xffffffff


	//   ....[27]....
        /*a8f0*/ 	.word	0xffffffff


	//   ....[28]....
        /*a8f4*/ 	.word	0xffffffff


	//   ....[29]....
        /*a8f8*/ 	.word	0xffffffff


	//   ....[30]....
        /*a8fc*/ 	.word	0xffffffff


	//   ....[31]....
        /*a900*/ 	.word	0xffffffff


	//   ....[32]....
        /*a904*/ 	.word	0xffffffff


	//   ....[33]....
        /*a908*/ 	.word	0xffffffff


	//   ....[34]....
        /*a90c*/ 	.word	0xffffffff


	//   ....[35]....
        /*a910*/ 	.word	0xffffffff


	//   ....[36]....
        /*a914*/ 	.word	0xffffffff


	//   ....[37]....
        /*a918*/ 	.word	0xffffffff


	//   ....[38]....
        /*a91c*/ 	.word	0xffffffff


	//   ....[39]....
        /*a920*/ 	.word	0xffffffff


	//----- nvinfo : EIATTR_COOP_GROUP_INSTR_OFFSETS
	.align		4
.L_64:
        /*a924*/ 	.byte	0x04, 0x28
        /*a926*/ 	.short	(.L_66 - .L_65)


	//   ....[0]....
.L_65:
        /*a928*/ 	.word	0x000185b0


	//   ....[1]....
        /*a92c*/ 	.word	0x00018620


	//   ....[2]....
        /*a930*/ 	.word	0x00019a00


	//   ....[3]....
        /*a934*/ 	.word	0x00019cb0


	//   ....[4]....
        /*a938*/ 	.word	0x0001af00


	//   ....[5]....
        /*a93c*/ 	.word	0x0001af40


	//   ....[6]....
        /*a940*/ 	.word	0x0001af50


	//   ....[7]....
        /*a944*/ 	.word	0x0001b1f0


	//   ....[8]....
        /*a948*/ 	.word	0x0001b230


	//   ....[9]....
        /*a94c*/ 	.word	0x0001b260


	//   ....[10]....
        /*a950*/ 	.word	0x0001b290


	//   ....[11]....
        /*a954*/ 	.word	0x0001b2b0


	//   ....[12]....
        /*a958*/ 	.word	0x0001b390


	//   ....[13]....
        /*a95c*/ 	.word	0x0001b3a0


	//   ....[14]....
        /*a960*/ 	.word	0x0001b3b0


	//   ....[15]....
        /*a964*/ 	.word	0x0001b3f0


	//   ....[16]....
        /*a968*/ 	.word	0x0001b410


	//   ....[17]....
        /*a96c*/ 	.word	0x0001b460


	//   ....[18]....
        /*a970*/ 	.word	0x0001b470


	//   ....[19]....
        /*a974*/ 	.word	0x0001b480


	//   ....[20]....
        /*a978*/ 	.word	0x0001b4d0


	//   ....[21]....
        /*a97c*/ 	.word	0x0001b500


	//   ....[22]....
        /*a980*/ 	.word	0x0001b520


	//   ....[23]....
        /*a984*/ 	.word	0x0001b530


	//   ....[24]....
        /*a988*/ 	.word	0x0001b550


	//   ....[25]....
        /*a98c*/ 	.word	0x0001b570


	//   ....[26]....
        /*a990*/ 	.word	0x0001b590


	//   ....[27]....
        /*a994*/ 	.word	0x0001b5d0


	//   ....[28]....
        /*a998*/ 	.word	0x0001b5f0


	//   ....[29]....
        /*a99c*/ 	.word	0x0001b610


	//   ....[30]....
        /*a9a0*/ 	.word	0x0001b640


	//   ....[31]....
        /*a9a4*/ 	.word	0x0001b660


	//   ....[32]....
        /*a9a8*/ 	.word	0x0001b680


	//   ....[33]....
        /*a9ac*/ 	.word	0x0001b690


	//   ....[34]....
        /*a9b0*/ 	.word	0x0001b6b0


	//   ....[35]....
        /*a9b4*/ 	.word	0x0001b6e0


	//   ....[36]....
        /*a9b8*/ 	.word	0x0001b880


	//   ....[37]....
        /*a9bc*/ 	.word	0x0001b8a0


	//   ....[38]....
        /*a9c0*/ 	.word	0x0001cde0


	//   ....[39]....
        /*a9c4*/ 	.word	0x0001cdf0


	//----- nvinfo : EIATTR_VRC_CTA_INIT_COUNT
	.align		4
.L_66:
        /*a9c8*/ 	.byte	0x02, 0x4a
	.zero		1
	.zero		1


	//----- nvinfo : EIATTR_EXIT_INSTR_OFFSETS
	.align		4
        /*a9cc*/ 	.byte	0x04, 0x1c
        /*a9ce*/ 	.short	(.L_68 - .L_67)


	//   ....[0]....
.L_67:
        /*a9d0*/ 	.word	0x00031870


	//   ....[1]....
        /*a9d4*/ 	.word	0x000318b0


	//----- nvinfo : EIATTR_REQNTID
	.align		4
.L_68:
        /*a9d8*/ 	.byte	0x04, 0x10
        /*a9da*/ 	.short	(.L_70 - .L_69)
.L_69:
        /*a9dc*/ 	.word	0x00000200
        /*a9e0*/ 	.word	0x00000001
        /*a9e4*/ 	.word	0x00000001


	//----- nvinfo : EIATTR_CBANK_PARAM_SIZE
	.align		4
.L_70:
        /*a9e8*/ 	.byte	0x03, 0x19
        /*a9ea*/ 	.short	0x0088


	//----- nvinfo : EIATTR_PARAM_CBANK
	.align		4
        /*a9ec*/ 	.byte	0x04, 0x0a
        /*a9ee*/ 	.short	(.L_72 - .L_71)
	.align		4
.L_71:
        /*a9f0*/ 	.word	index@(.nv.constant0.attn_fwd)
        /*a9f4*/ 	.short	0x0380
        /*a9f6*/ 	.short	0x0088


	//----- nvinfo : EIATTR_SW_WAR
	.align		4
.L_72:
        /*a9f8*/ 	.byte	0x04, 0x36
        /*a9fa*/ 	.short	(.L_74 - .L_73)
.L_73:
        /*a9fc*/ 	.word	0x00000008
.L_74:


//--------------------- .nv.compat                --------------------------
	.section	.nv.compat,"",@"SHT_CUDA_COMPAT_INFO"
	.align	4
        /*0000*/ 	.byte	0x02, 0x02, 0x02, 0x00, 0x02, 0x05, 0x05, 0x00, 0x02, 0x03, 0x00, 0x00, 0x02, 0x06, 0x01, 0x00


//--------------------- .nv.callgraph             --------------------------
	.section	.nv.callgraph,"",@"SHT_CUDA_CALLGRAPH"
	.align	4
	.sectionentsize	8
	.align		4
        /*0000*/ 	.word	0x00000000
	.align		4
        /*0004*/ 	.word	0xffffffff
	.align		4
        /*0008*/ 	.word	0x00000000
	.align		4
        /*000c*/ 	.word	0xfffffffe
	.align		4
        /*0010*/ 	.word	0x00000000
	.align		4
        /*0014*/ 	.word	0xfffffffd
	.align		4
        /*0018*/ 	.word	0x00000000
	.align		4
        /*001c*/ 	.word	0xfffffffc


//--------------------- .nv.constant4             --------------------------
	.section	.nv.constant4,"a",@progbits
	.align	8
	.align		8
.nv.constant4:
        /*0000*/ 	.dword	_$_str


//--------------------- .text.attn_fwd            --------------------------
	.section	.text.attn_fwd,"ax",@progbits
	.align	128
        .global         attn_fwd
        .type           attn_fwd,@function
        .size           attn_fwd,(.L_x_3 - attn_fwd)
        .other          attn_fwd,@"STO_CUDA_ENTRY STV_DEFAULT"
attn_fwd:
.text.attn_fwd:
[----:B------:R-:W0:Y:S01]  /*0000*/  LDC R1, c[0x0][0x37c] ;  /* 0x0000df00ff017b82 */ /* 0x000e220000000800 */
[----:B------:R-:W1:Y:S07]  /*0010*/  S2R R2, SR_CTAID.X ;  /* 0x0000000000027919 */ /* 0x000e6e0000002500 */
[----:B------:R-:W2:Y:S01]  /*0020*/  S2UR UR8, SR_CTAID.Y ;  /* 0x00000000000879c3 */ /* 0x000ea20000002600 */
[----:B------:R-:W2:Y:S01]  /*0030*/  LDCU.64 UR4, c[0x0][0x3b0] ;  /* 0x00007600ff0477ac */ /* 0x000ea20008000a00 */
[----:B0-----:R-:W-:Y:S01]  /*0040*/  VIADD R1, R1, 0xffffee60 ;  /* 0xffffee6001017836 */ /* 0x001fe20000000000 */
[----:B------:R-:W1:Y:S01]  /*0050*/  S2R R0, SR_TID.X ;  /* 0x0000000000007919 */ /* 0x000e620000002100 */
[----:B------:R-:W0:Y:S04]  /*0060*/  LDCU.64 UR12, c[0x0][0x358] ;  /* 0x00006b00ff0c77ac */ /* 0x000e280008000a00 */
[----:B------:R-:W3:Y:S08]  /*0070*/  LDC.64 R6, c[0x0][0x380] ;  /* 0x0000e000ff067b82 */ /* 0x000ef00000000a00 */
[----:B------:R-:W4:Y:S01]  /*0080*/  LDC R36, c[0x0][0x3b8] ;  /* 0x0000ee00ff247b82 */ /* 0x000f220000000800 */
[----:B--2---:R-:W-:Y:S01]  /*0090*/  UIMAD UR4, UR8, UR4, URZ ;  /* 0x00000004080472a4 */ /* 0x004fe2000f8e02ff */
[----:B-1----:R-:W-:-:S02]  /*00a0*/  PRMT R2, R0, 0x6540, R2 ;  /* 0x0000654000027816 */ /* 0x002fc40000000002 */
[----:B------:R-:W-:-:S03]  /*00b0*/  SHF.R.U32.HI R0, RZ, 0x8, R0 ;  /* 0x00000008ff007819 */ /* 0x000fc60000011600 */
[----:B------:R-:W-:Y:S01]  /*00c0*/  IMAD R3, R2, UR5, RZ ;  /* 0x0000000502037c24 */ /* 0x000fe2000f8e02ff */
[----:B------:R-:W-:Y:S01]  /*00d0*/  SGXT.U32 R2, R0, 0x1 ;  /* 0x000000010002781a */ /* 0x000fe20000000000 */
[----:B------:R-:W-:-:S03]  /*00e0*/  USHF.R.S32.HI UR5, URZ, 0x1f, UR4 ;  /* 0x0000001fff057899 */ /* 0x000fc60008011404 */
[----:B---3--:R-:W-:Y:S02]  /*00f0*/  IADD3 R8, P0, P1, R3, UR4, R6 ;  /* 0x0000000403087c10 */ /* 0x008fe4000f91e006 */
[----:B------:R-:W-:Y:S01]  /*0100*/  SHF.R.S32.HI R0, RZ, 0x1f, R3 ;  /* 0x0000001fff007819 */ /* 0x000fe20000011403 */
[----:B----4-:R-:W-:-:S03]  /*0110*/  IMAD R3, R2, R36, RZ ;  /* 0x0000002402037224 */ /* 0x010fc600078e02ff */
[----:B------:R-:W-:Y:S01]  /*0120*/  IADD3.X R7, PT, PT, R0, UR5, R7, P0, P1 ;  /* 0x0000000500077c10 */ /* 0x000fe200087e2407 */
[----:B------:R-:W-:Y:S01]  /*0130*/  IMAD R5, R36, 0x2, R3 ;  /* 0x0000000224057824 */ /* 0x000fe200078e0203 */
[----:B------:R-:W-:-:S03]  /*0140*/  IADD3 R12, P0, PT, R3, R8, RZ ;  /* 0x00000008030c7210 */ /* 0x000fc60007f1e0ff */
[C---:B------:R-:W-:Y:S01]  /*0150*/  IMAD R9, R36.reuse, 0x2, R5 ;  /* 0x0000000224097824 */ /* 0x040fe200078e0205 */
[-C--:B------:R-:W-:Y:S02]  /*0160*/  LEA.HI.X.SX32 R13, R3, R7.reuse, 0x1, P0 ;  /* 0x00000007030d7211 */ /* 0x080fe400000f0eff */
[CC--:B------:R-:W-:Y:S01]  /*0170*/  IADD3 R2, P0, PT, R5.reuse, R8.reuse, RZ ;  /* 0x0000000805027210 */ /* 0x0c0fe20007f1e0ff */
[C---:B------:R-:W-:Y:S02]  /*0180*/  IMAD R11, R36.reuse, 0x2, R9 ;  /* 0x00000002240b7824 */ /* 0x040fe400078e0209 */
[----:B0-----:R0:W2:Y:S01]  /*0190*/  LDG.E.U8 R12, desc[UR12][R12.64] ;  /* 0x0000000c0c0c7981 */ /* 0x0010a2000c1e1100 */
[----:B------:R-:W-:Y:S01]  /*01a0*/  LEA.HI.X.SX32 R3, R5, R7, 0x1, P0 ;  /* 0x0000000705037211 */ /* 0x000fe200000f0eff */
[----:B------:R-:W-:Y:S01]  /*01b0*/  IMAD R15, R36, 0x2, R11 ;  /* 0x00000002240f7824 */ /* 0x000fe200078e020b */
[----:B------:R-:W-:-:S03]  /*01c0*/  IADD3 R4, P0, PT, R9, R8, RZ ;  /* 0x0000000809047210 */ /* 0x000fc60007f1e0ff */
[C---:B------:R-:W-:Y:S01]  /*01d0*/  IMAD R21, R36.reuse, 0x2, R15 ;  /* 0x0000000224157824 */ /* 0x040fe200078e020f */
[-C--:B------:R-:W-:Y:S02]  /*01e0*/  LEA.HI.X.SX32 R5, R9, R7.reuse, 0x1, P0 ;  /* 0x0000000709057211 */ /* 0x080fe400000f0eff */
[CC--:B------:R-:W-:Y:S01]  /*01f0*/  IADD3 R16, P0, PT, R11.reuse, R8.reuse, RZ ;  /* 0x000000080b107210 */ /* 0x0c0fe20007f1e0ff */
[----:B0-----:R-:W-:Y:S01]  /*0200*/  IMAD R13, R36, 0x2, R21 ;  /* 0x00000002240d7824 */ /* 0x001fe200078e0215 */
[----:B------:R0:W2:Y:S02]  /*0210*/  LDG.E.U8 R9, desc[UR12][R2.64] ;  /* 0x0000000c02097981 */ /* 0x0000a4000c1e1100 */
[-C--:B------:R-:W-:Y:S02]  /*0220*/  LEA.HI.X.SX32 R17, R11, R7.reuse, 0x1, P0 ;  /* 0x000000070b117211 */ /* 0x080fe400000f0eff */
[C---:B------:R-:W-:Y:S01]  /*0230*/  IADD3 R20, P0, PT, R21.reuse, R8, RZ ;  /* 0x0000000815147210 */ /* 0x040fe20007f1e0ff */
[----:B------:R1:W3:Y:S03]  /*0240*/  LDG.E.U8 R14, desc[UR12][R4.64] ;  /* 0x0000000c040e7981 */ /* 0x0002e6000c1e1100 */
[----:B------:R-:W-:-:S02]  /*0250*/  LEA.HI.X.SX32 R21, R21, R7, 0x1, P0 ;  /* 0x0000000715157211 */ /* 0x000fc400000f0eff */
[-C--:B------:R-:W-:Y:S01]  /*0260*/  IADD3 R40, P0, PT, R13, R8.reuse, RZ ;  /* 0x000000080d287210 */ /* 0x080fe20007f1e0ff */
[C---:B0-----:R-:W-:Y:S01]  /*0270*/  IMAD R3, R36.reuse, 0x2, R13 ;  /* 0x0000000224037824 */ /* 0x041fe200078e020d */
[-C--:B------:R-:W-:Y:S01]  /*0280*/  IADD3 R18, P1, PT, R15, R8.reuse, RZ ;  /* 0x000000080f127210 */ /* 0x080fe20007f3e0ff */
[----:B------:R-:W4:Y:S01]  /*0290*/  LDG.E.U8 R10, desc[UR12][R20.64] ;  /* 0x0000000c140a7981 */ /* 0x000f22000c1e1100 */
[-C--:B------:R-:W-:Y:S01]  /*02a0*/  LEA.HI.X.SX32 R41, R13, R7.reuse, 0x1, P0 ;  /* 0x000000070d297211 */ /* 0x080fe200000f0eff */
[C---:B------:R-:W-:Y:S01]  /*02b0*/  IMAD R13, R36.reuse, 0x2, R3 ;  /* 0x00000002240d7824 */ /* 0x040fe200078e0203 */
[-C--:B------:R-:W-:Y:S02]  /*02c0*/  LEA.HI.X.SX32 R19, R15, R7.reuse, 0x1, P1 ;  /* 0x000000070f137211 */ /* 0x080fe400008f0eff */
[-C--:B------:R-:W-:Y:S01]  /*02d0*/  IADD3 R2, P0, PT, R3, R8.reuse, RZ ;  /* 0x0000000803027210 */ /* 0x080fe20007f1e0ff */
[----:B------:R-:W-:Y:S01]  /*02e0*/  IMAD R23, R36, 0x2, R13 ;  /* 0x0000000224177824 */ /* 0x000fe200078e020d */
[----:B-1----:R-:W-:Y:S01]  /*02f0*/  IADD3 R4, P1, PT, R13, R8, RZ ;  /* 0x000000080d047210 */ /* 0x002fe20007f3e0ff */
[----:B------:R0:W3:Y:S01]  /*0300*/  LDG.E.U8 R15, desc[UR12][R16.64] ;  /* 0x0000000c100f7981 */ /* 0x0000e2000c1e1100 */
[----:B------:R-:W-:-:S02]  /*0310*/  LEA.HI.X.SX32 R3, R3, R7, 0x1, P0 ;  /* 0x0000000703037211 */ /* 0x000fc400000f0eff */
[----:B------:R-:W-:Y:S01]  /*0320*/  LEA.HI.X.SX32 R5, R13, R7, 0x1, P1 ;  /* 0x000000070d057211 */ /* 0x000fe200008f0eff */
[----:B------:R-:W-:Y:S01]  /*0330*/  IMAD R13, R36, 0x2, R23 ;  /* 0x00000002240d7824 */ /* 0x000fe200078e0217 */
[----:B------:R1:W4:Y:S04]  /*0340*/  LDG.E.U8 R11, desc[UR12][R18.64] ;  /* 0x0000000c120b7981 */ /* 0x000328000c1e1100 */
[----:B------:R-:W5:Y:S01]  /*0350*/  LDG.E.U8 R39, desc[UR12][R2.64] ;  /* 0x0000000c02277981 */ /* 0x000f62000c1e1100 */
[----:B0-----:R-:W-:-:S03]  /*0360*/  IADD3 R16, P0, PT, R23, R8, RZ ;  /* 0x0000000817107210 */ /* 0x001fc60007f1e0ff */
[----:B------:R0:W2:Y:S01]  /*0370*/  LDG.E.U8 R38, desc[UR12][R4.64] ;  /* 0x0000000c04267981 */ /* 0x0000a2000c1e1100 */
[C---:B-1----:R-:W-:Y:S01]  /*0380*/  IMAD R19, R36.reuse, 0x2, R13 ;  /* 0x0000000224137824 */ /* 0x042fe200078e020d */
[----:B------:R-:W-:Y:S02]  /*0390*/  LEA.HI.X.SX32 R17, R23, R7, 0x1, P0 ;  /* 0x0000000717117211 */ /* 0x000fe400000f0eff */
[----:B------:R-:W5:Y:S01]  /*03a0*/  LDG.E.U8 R40, desc[UR12][R40.64] ;  /* 0x0000000c28287981 */ /* 0x000f62000c1e1100 */
[----:B------:R-:W-:Y:S01]  /*03b0*/  IADD3 R48, P0, PT, R13, R8, RZ ;  /* 0x000000080d307210 */ /* 0x000fe20007f1e0ff */
[----:B------:R-:W-:-:S03]  /*03c0*/  IMAD R21, R36, 0x2, R19 ;  /* 0x0000000224157824 */ /* 0x000fc600078e0213 */
[-C--:B------:R-:W-:Y:S01]  /*03d0*/  LEA.HI.X.SX32 R49, R13, R7.reuse, 0x1, P0 ;  /* 0x000000070d317211 */ /* 0x080fe200000f0eff */
[C---:B------:R-:W-:Y:S01]  /*03e0*/  IMAD R23, R36.reuse, 0x2, R21 ;  /* 0x0000000224177824 */ /* 0x040fe200078e0215 */
[-C--:B------:R-:W-:Y:S01]  /*03f0*/  IADD3 R18, P0, PT, R19, R8.reuse, RZ ;  /* 0x0000000813127210 */ /* 0x080fe20007f1e0ff */
[----:B------:R1:W2:Y:S01]  /*0400*/  LDG.E.U8 R13, desc[UR12][R16.64] ;  /* 0x0000000c100d7981 */ /* 0x0002a2000c1e1100 */
[-C--:B------:R-:W-:Y:S01]  /*0410*/  IADD3 R42, P1, PT, R21, R8.reuse, RZ ;  /* 0x00000008152a7210 */ /* 0x080fe20007f3e0ff */
[C---:B0-----:R-:W-:Y:S01]  /*0420*/  IMAD R5, R36.reuse, 0x2, R23 ;  /* 0x0000000224057824 */ /* 0x041fe200078e0217 */
[-C--:B------:R-:W-:Y:S01]  /*0430*/  LEA.HI.X.SX32 R19, R19, R7.reuse, 0x1, P0 ;  /* 0x0000000713137211 */ /* 0x080fe200000f0eff */
[----:B------:R-:W2:Y:S01]  /*0440*/  LDG.E.U8 R48, desc[UR12][R48.64] ;  /* 0x0000000c30307981 */ /* 0x000ea2000c1e1100 */
[-C--:B------:R-:W-:Y:S02]  /*0450*/  IADD3 R2, P0, PT, R23, R8.reuse, RZ ;  /* 0x0000000817027210 */ /* 0x080fe40007f1e0ff */
[-C--:B------:R-:W-:Y:S01]  /*0460*/  LEA.HI.X.SX32 R43, R21, R7.reuse, 0x1, P1 ;  /* 0x00000007152b7211 */ /* 0x080fe200008f0eff */
[----:B------:R0:W2:Y:S01]  /*0470*/  LDG.E.U8 R47, desc[UR12][R18.64] ;  /* 0x0000000c122f7981 */ /* 0x0000a2000c1e1100 */
[-C--:B------:R-:W-:Y:S01]  /*0480*/  LEA.HI.X.SX32 R3, R23, R7.reuse, 0x1, P0 ;  /* 0x0000000717037211 */ /* 0x080fe200000f0eff */
[C---:B------:R-:W-:Y:S01]  /*0490*/  IMAD R21, R36.reuse, 0x2, R5 ;  /* 0x0000000224157824 */ /* 0x040fe200078e0205 */
[CC--:B-1----:R-:W-:Y:S01]  /*04a0*/  IADD3 R16, P0, PT, R5.reuse, R8.reuse, RZ ;  /* 0x0000000805107210 */ /* 0x0c2fe20007f1e0ff */
[----:B------:R-:W2:Y:S03]  /*04b0*/  LDG.E.U8 R42, desc[UR12][R42.64] ;  /* 0x0000000c2a2a7981 */ /* 0x000ea6000c1e1100 */
[-C--:B------:R-:W-:Y:S01]  /*04c0*/  LEA.HI.X.SX32 R17, R5, R7.reuse, 0x1, P0 ;  /* 0x0000000705117211 */ /* 0x080fe200000f0eff */
[C---:B------:R-:W-:Y:S01]  /*04d0*/  IMAD R5, R36.reuse, 0x2, R21 ;  /* 0x0000000224057824 */ /* 0x040fe200078e0215 */
[-C--:B------:R-:W-:Y:S01]  /*04e0*/  IADD3 R22, P0, PT, R21, R8.reuse, RZ ;  /* 0x0000000815167210 */ /* 0x080fe20007f1e0ff */
[----:B------:R1:W2:Y:S02]  /*04f0*/  LDG.E.U8 R41, desc[UR12][R2.64] ;  /* 0x0000000c02297981 */ /* 0x0002a4000c1e1100 */
[C---:B------:R-:W-:Y:S01]  /*0500*/  IMAD R25, R36.reuse, 0x2, R5 ;  /* 0x0000000224197824 */ /* 0x040fe200078e0205 */
[-C--:B------:R-:W-:Y:S01]  /*0510*/  IADD3 R44, P1, PT, R5, R8.reuse, RZ ;  /* 0x00000008052c7210 */ /* 0x080fe20007f3e0ff */
[----:B------:R1:W2:Y:S01]  /*0520*/  LDG.E.U8 R24, desc[UR12][R16.64] ;  /* 0x0000000c10187981 */ /* 0x0002a2000c1e1100 */
[----:B------:R-:W-:Y:S01]  /*0530*/  LEA.HI.X.SX32 R23, R21, R7, 0x1, P0 ;  /* 0x0000000715177211 */ /* 0x000fe200000f0eff */
[----:B0-----:R-:W-:Y:S01]  /*0540*/  IMAD R19, R36, 0x2, R25 ;  /* 0x0000000224137824 */ /* 0x001fe200078e0219 */
[----:B------:R-:W-:-:S02]  /*0550*/  IADD3 R4, P0, PT, R25, R8, RZ ;  /* 0x0000000819047210 */ /* 0x000fc40007f1e0ff */
[-C--:B------:R-:W-:Y:S01]  /*0560*/  LEA.HI.X.SX32 R45, R5, R7.reuse, 0x1, P1 ;  /* 0x00000007052d7211 */ /* 0x080fe200008f0eff */
[----:B------:R0:W3:Y:S01]  /*0570*/  LDG.E.U8 R0, desc[UR12][R22.64] ;  /* 0x0000000c16007981 */ /* 0x0000e2000c1e1100 */
[-C--:B------:R-:W-:Y:S02]  /*0580*/  LEA.HI.X.SX32 R5, R25, R7.reuse, 0x1, P0 ;  /* 0x0000000719057211 */ /* 0x080fe400000f0eff */
[CC--:B-1----:R-:W-:Y:S01]  /*0590*/  IADD3 R2, P0, PT, R19.reuse, R8.reuse, RZ ;  /* 0x0000000813027210 */ /* 0x0c2fe20007f1e0ff */
[C---:B------:R-:W-:Y:S01]  /*05a0*/  IMAD R21, R36.reuse, 0x2, R19 ;  /* 0x0000000224157824 */ /* 0x040fe200078e0213 */
[----:B------:R-:W4:Y:S02]  /*05b0*/  LDG.E.U8 R44, desc[UR12][R44.64] ;  /* 0x0000000c2c2c7981 */ /* 0x000f24000c1e1100 */
[----:B------:R-:W-:Y:S02]  /*05c0*/  LEA.HI.X.SX32 R3, R19, R7, 0x1, P0 ;  /* 0x0000000713037211 */ /* 0x000fe400000f0eff */
[----:B------:R1:W4:Y:S04]  /*05d0*/  LDG.E.U8 R43, desc[UR12][R4.64] ;  /* 0x0000000c042b7981 */ /* 0x000328000c1e1100 */
[----:B------:R1:W4:Y:S01]  /*05e0*/  LDG.E.U8 R22, desc[UR12][R2.64] ;  /* 0x0000000c02167981 */ /* 0x000322000c1e1100 */
[----:B------:R-:W-:Y:S01]  /*05f0*/  IMAD R19, R36, 0x2, R21 ;  /* 0x0000000224137824 */ /* 0x000fe200078e0215 */
[----:B------:R-:W-:-:S03]  /*0600*/  IADD3 R20, P0, PT, R21, R8, RZ ;  /* 0x0000000815147210 */ /* 0x000fc60007f1e0ff */
[----:B------:R-:W-:Y:S01]  /*0610*/  IMAD R17, R36, 0x2, R19 ;  /* 0x0000000224117824 */ /* 0x000fe200078e0213 */
[----:B------:R-:W-:-:S03]  /*0620*/  LEA.HI.X.SX32 R21, R21, R7, 0x1, P0 ;  /* 0x0000000715157211 */ /* 0x000fc600000f0eff */
[C---:B0-----:R-:W-:Y:S01]  /*0630*/  IMAD R23, R36.reuse, 0x2, R17 ;  /* 0x0000000224177824 */ /* 0x041fe200078e0211 */
[-C--:B------:R-:W-:Y:S01]  /*0640*/  IADD3 R16, P0, PT, R17, R8.reuse, RZ ;  /* 0x0000000811107210 */ /* 0x080fe20007f1e0ff */
[----:B------:R-:W4:Y:S01]  /*0650*/  LDG.E.U8 R6, desc[UR12][R20.64] ;  /* 0x0000000c14067981 */ /* 0x000f22000c1e1100 */
[-C--:B------:R-:W-:Y:S02]  /*0660*/  IADD3 R18, P1, PT, R19, R8.reuse, RZ ;  /* 0x0000000813127210 */ /* 0x080fe40007f3e0ff */
[-C--:B------:R-:W-:Y:S01]  /*0670*/  LEA.HI.X.SX32 R17, R17, R7.reuse, 0x1, P0 ;  /* 0x0000000711117211 */ /* 0x080fe200000f0eff */
[C---:B------:R-:W-:Y:S01]  /*0680*/  IMAD R25, R36.reuse, 0x2, R23 ;  /* 0x0000000224197824 */ /* 0x040fe200078e0217 */
[-C--:B-1----:R-:W-:Y:S02]  /*0690*/  IADD3 R4, P0, PT, R23, R8.reuse, RZ ;  /* 0x0000000817047210 */ /* 0x082fe40007f1e0ff */
[-C--:B------:R-:W-:Y:S01]  /*06a0*/  LEA.HI.X.SX32 R19, R19, R7.reuse, 0x1, P1 ;  /* 0x0000000713137211 */ /* 0x080fe200008f0eff */
[----:B------:R-:W5:Y:S01]  /*06b0*/  LDG.E.U8 R45, desc[UR12][R16.64] ;  /* 0x0000000c102d7981 */ /* 0x000f62000c1e1100 */
[-C--:B------:R-:W-:Y:S01]  /*06c0*/  LEA.HI.X.SX32 R5, R23, R7.reuse, 0x1, P0 ;  /* 0x0000000717057211 */ /* 0x080fe200000f0eff */
[C---:B------:R-:W-:Y:S01]  /*06d0*/  IMAD R23, R36.reuse, 0x2, R25 ;  /* 0x0000000224177824 */ /* 0x040fe200078e0219 */
[CC--:B------:R-:W-:Y:S01]  /*06e0*/  IADD3 R2, P0, PT, R25.reuse, R8.reuse, RZ ;  /* 0x0000000819027210 */ /* 0x0c0fe20007f1e0ff */
[----:B------:R0:W5:Y:S02]  /*06f0*/  LDG.E.U8 R46, desc[UR12][R18.64] ;  /* 0x0000000c122e7981 */ /* 0x000164000c1e1100 */
[C---:B------:R-:W-:Y:S01]  /*0700*/  IMAD R27, R36.reuse, 0x2, R23 ;  /* 0x00000002241b7824 */ /* 0x040fe200078e0217 */
[----:B------:R-:W-:Y:S01]  /*0710*/  LEA.HI.X.SX32 R3, R25, R7, 0x1, P0 ;  /* 0x0000000719037211 */ /* 0x000fe200000f0eff */
[----:B------:R1:W5:Y:S02]  /*0720*/  LDG.E.U8 R18, desc[UR12][R4.64] ;  /* 0x0000000c04127981 */ /* 0x000364000c1e1100 */
[----:B0-----:R-:W-:Y:S01]  /*0730*/  IMAD R19, R36, 0x2, R27 ;  /* 0x0000000224137824 */ /* 0x001fe200078e021b */
[----:B-1----:R-:W-:-:S04]  /*0740*/  IADD3 R4, P0, PT, R27, R8, RZ ;  /* 0x000000081b047210 */ /* 0x002fc80007f1e0ff */
[----:B------:R-:W-:Y:S01]  /*0750*/  LEA.HI.X.SX32 R5, R27, R7, 0x1, P0 ;  /* 0x000000071b057211 */ /* 0x000fe200000f0eff */
[----:B--2---:R-:W-:Y:S01]  /*0760*/  STL [R1+0x7c], R24 ;  /* 0x00007c1801007387 */ /* 0x004fe20000100800 */
[----:B------:R-:W-:Y:S01]  /*0770*/  IMAD R17, R36, 0x2, R19 ;  /* 0x0000000224117824 */ /* 0x000fe200078e0213 */
[-C--:B------:R-:W-:Y:S02]  /*0780*/  IADD3 R52, P1, PT, R23, R8.reuse, RZ ;  /* 0x0000000817347210 */ /* 0x080fe40007f3e0ff */
[----:B------:R-:W2:Y:S04]  /*0790*/  LDG.E.U8 R51, desc[UR12][R4.64] ;  /* 0x0000000c04337981 */ /* 0x000ea8000c1e1100 */
[----:B---3--:R0:W-:Y:S04]  /*07a0*/  STL [R1+0x64], R0 ;  /* 0x0000640001007387 */ /* 0x0081e80000100800 */
[----:B0-----:R0:W3:Y:S02]  /*07b0*/  LDG.E.U8 R0, desc[UR12][R2.64] ;  /* 0x0000000c02007981 */ /* 0x0010e4000c1e1100 */
[----:B0-----:R-:W-:-:S04]  /*07c0*/  IADD3 R2, P0, PT, R19, R8, RZ ;  /* 0x0000000813027210 */ /* 0x001fc80007f1e0ff */
[-C--:B------:R-:W-:Y:S01]  /*07d0*/  LEA.HI.X.SX32 R3, R19, R7.reuse, 0x1, P0 ;  /* 0x0000000713037211 */ /* 0x080fe200000f0eff */
[----:B----4-:R0:W-:Y:S04]  /*07e0*/  STL [R1+0x144], R22 ;  /* 0x0001441601007387 */ /* 0x0101e80000100800 */
[----:B0-----:R0:W4:Y:S01]  /*07f0*/  LDG.E.U8 R22, desc[UR12][R2.64] ;  /* 0x0000000c02167981 */ /* 0x001122000c1e1100 */
[C---:B------:R-:W-:Y:S01]  /*0800*/  IMAD R19, R36.reuse, 0x2, R17 ;  /* 0x0000000224137824 */ /* 0x040fe200078e0211 */
[-C--:B------:R-:W-:Y:S02]  /*0810*/  LEA.HI.X.SX32 R53, R23, R7.reuse, 0x1, P1 ;  /* 0x0000000717357211 */ /* 0x080fe400008f0eff */
[-C--:B------:R-:W-:Y:S01]  /*0820*/  IADD3 R4, P0, PT, R17, R8.reuse, RZ ;  /* 0x0000000811047210 */ /* 0x080fe20007f1e0ff */
[----:B------:R-:W-:Y:S01]  /*0830*/  IMAD R21, R36, 0x2, R19 ;  /* 0x0000000224157824 */ /* 0x000fe200078e0213 */
[----:B------:R-:W-:Y:S01]  /*0840*/  IADD3 R16, P1, PT, R19, R8, RZ ;  /* 0x0000000813107210 */ /* 0x000fe20007f3e0ff */
[----:B------:R1:W-:Y:S01]  /*0850*/  STL [R1+0x140], R6 ;  /* 0x0001400601007387 */ /* 0x0003e20000100800 */
[----:B------:R-:W-:-:S02]  /*0860*/  LEA.HI.X.SX32 R5, R17, R7, 0x1, P0 ;  /* 0x0000000711057211 */ /* 0x000fc400000f0eff */
[-C--:B------:R-:W-:Y:S01]  /*0870*/  LEA.HI.X.SX32 R17, R19, R7.reuse, 0x1, P1 ;  /* 0x0000000713117211 */ /* 0x080fe200008f0eff */
[C---:B------:R-:W-:Y:S01]  /*0880*/  IMAD R19, R36.reuse, 0x2, R21 ;  /* 0x0000000224137824 */ /* 0x040fe200078e0215 */
[CC--:B0-----:R-:W-:Y:S01]  /*0890*/  IADD3 R2, P0, PT, R21.reuse, R8.reuse, RZ ;  /* 0x0000000815027210 */ /* 0x0c1fe20007f1e0ff */
[----:B------:R0:W2:Y:S03]  /*08a0*/  LDG.E.U8 R27, desc[UR12][R4.64] ;  /* 0x0000000c041b7981 */ /* 0x0000a6000c1e1100 */
[----:B------:R-:W-:Y:S01]  /*08b0*/  LEA.HI.X.SX32 R3, R21, R7, 0x1, P0 ;  /* 0x0000000715037211 */ /* 0x000fe200000f0eff */
[----:B------:R-:W-:Y:S01]  /*08c0*/  IMAD R21, R36, 0x2, R19 ;  /* 0x0000000224157824 */ /* 0x000fe200078e0213 */
[----:B------:R-:W2:Y:S04]  /*08d0*/  LDG.E.U8 R26, desc[UR12][R16.64] ;  /* 0x0000000c101a7981 */ /* 0x000ea8000c1e1100 */
[----:B-1----:R1:W2:Y:S01]  /*08e0*/  LDG.E.U8 R6, desc[UR12][R2.64] ;  /* 0x0000000c02067981 */ /* 0x0022a2000c1e1100 */
[----:B0-----:R-:W-:-:S03]  /*08f0*/  IADD3 R4, P0, PT, R19, R8, RZ ;  /* 0x0000000813047210 */ /* 0x001fc60007f1e0ff */
[----:B------:R-:W2:Y:S01]  /*0900*/  LDG.E.U8 R52, desc[UR12][R52.64] ;  /* 0x0000000c34347981 */ /* 0x000ea2000c1e1100 */
[----:B------:R-:W-:Y:S01]  /*0910*/  LEA.HI.X.SX32 R5, R19, R7, 0x1, P0 ;  /* 0x0000000713057211 */ /* 0x000fe200000f0eff */
[----:B------:R-:W-:Y:S01]  /*0920*/  IMAD R19, R36, 0x2, R21 ;  /* 0x0000000224137824 */ /* 0x000fe200078e0215 */
[----:B-1----:R-:W-:-:S03]  /*0930*/  IADD3 R2, P0, PT, R21, R8, RZ ;  /* 0x0000000815027210 */ /* 0x002fc60007f1e0ff */
[C---:B------:R-:W-:Y:S01]  /*0940*/  IMAD R23, R36.reuse, 0x2, R19 ;  /* 0x0000000224177824 */ /* 0x040fe200078e0213 */
[-C--:B------:R-:W-:Y:S01]  /*0950*/  IADD3 R16, P1, PT, R19, R8.reuse, RZ ;  /* 0x0000000813107210 */ /* 0x080fe20007f3e0ff */
[----:B-----5:R0:W-:Y:S01]  /*0960*/  STL [R1+0x164], R18 ;  /* 0x0001641201007387 */ /* 0x0201e20000100800 */
[-C--:B------:R-:W-:Y:S02]  /*0970*/  LEA.HI.X.SX32 R3, R21, R7.reuse, 0x1, P0 ;  /* 0x0000000715037211 */ /* 0x080fe400000f0eff */
[----:B------:R-:W-:Y:S01]  /*0980*/  LEA.HI.X.SX32 R17, R19, R7, 0x1, P1 ;  /* 0x0000000713117211 */ /* 0x000fe200008f0eff */
[C---:B------:R-:W-:Y:S02]  /*0990*/  IMAD R19, R36.reuse, 0x2, R23 ;  /* 0x0000000224137824 */ /* 0x040fe400078e0217 */
[----:B------:R-:W5:Y:S04]  /*09a0*/  LDG.E.U8 R20, desc[UR12][R2.64] ;  /* 0x0000000c02147981 */ /* 0x000f68000c1e1100 */
[----:B0-----:R0:W5:Y:S01]  /*09b0*/  LDG.E.U8 R18, desc[UR12][R4.64] ;  /* 0x0000000c04127981 */ /* 0x001162000c1e1100 */
[----:B------:R-:W-:Y:S01]  /*09c0*/  IMAD R21, R36, 0x2, R19 ;  /* 0x0000000224157824 */ /* 0x000fe200078e0213 */
[----:B0-----:R-:W-:-:S04]  /*09d0*/  IADD3 R4, P0, PT, R23, R8, RZ ;  /* 0x0000000817047210 */ /* 0x001fc80007f1e0ff */
[----:B------:R-:W-:Y:S02]  /*09e0*/  LEA.HI.X.SX32 R5, R23, R7, 0x1, P0 ;  /* 0x0000000717057211 */ /* 0x000fe400000f0eff */
[----:B------:R-:W-:-:S03]  /*09f0*/  IADD3 R2, P0, PT, R19, R8, RZ ;  /* 0x0000000813027210 */ /* 0x000fc60007f1e0ff */
[----:B------:R0:W5:Y:S01]  /*0a00*/  LDG.E.U8 R24, desc[UR12][R4.64] ;  /* 0x0000000c04187981 */ /* 0x000162000c1e1100 */
[----:B------:R-:W-:Y:S01]  /*0a10*/  LEA.HI.X.SX32 R3, R19, R7, 0x1, P0 ;  /* 0x0000000713037211 */ /* 0x000fe200000f0eff */
[----:B------:R-:W-:-:S04]  /*0a20*/  IMAD R19, R36, 0x2, R21 ;  /* 0x0000000224137824 */ /* 0x000fc800078e0215 */
[----:B------:R-:W-:Y:S01]  /*0a30*/  IMAD R23, R36, 0x2, R19 ;  /* 0x0000000224177824 */ /* 0x000fe200078e0213 */
[----:B0-----:R-:W-:-:S04]  /*0a40*/  IADD3 R4, P1, PT, R19, R8, RZ ;  /* 0x0000000813047210 */ /* 0x001fc80007f3e0ff */
[----:B------:R-:W-:-:S05]  /*0a50*/  LEA.HI.X.SX32 R5, R19, R7, 0x1, P1 ;  /* 0x0000000713057211 */ /* 0x000fca00008f0eff */
[----:B------:R-:W5:Y:S04]  /*0a60*/  LDG.E.U8 R30, desc[UR12][R4.64] ;  /* 0x0000000c041e7981 */ /* 0x000f68000c1e1100 */
[----:B---3--:R0:W-:Y:S04]  /*0a70*/  STL [R1+0x160], R0 ;  /* 0x0001600001007387 */ /* 0x0081e80000100800 */
[----:B0-----:R0:W3:Y:S02]  /*0a80*/  LDG.E.U8 R0, desc[UR12][R16.64] ;  /* 0x0000000c10007981 */ /* 0x0010e4000c1e1100 */
[----:B0-----:R-:W-:-:S04]  /*0a90*/  IADD3 R16, P0, PT, R21, R8, RZ ;  /* 0x0000000815107210 */ /* 0x001fc80007f1e0ff */
[----:B------:R-:W-:Y:S01]  /*0aa0*/  LEA.HI.X.SX32 R17, R21, R7, 0x1, P0 ;  /* 0x0000000715117211 */ /* 0x000fe200000f0eff */
[----:B----4-:R0:W-:Y:S04]  /*0ab0*/  STL [R1+0x168], R22 ;  /* 0x0001681601007387 */ /* 0x0101e80000100800 */
[----:B------:R-:W4:Y:S04]  /*0ac0*/  LDG.E.U8 R29, desc[UR12][R16.64] ;  /* 0x0000000c101d7981 */ /* 0x000f28000c1e1100 */
[----:B0-----:R0:W4:Y:S02]  /*0ad0*/  LDG.E.U8 R22, desc[UR12][R2.64] ;  /* 0x0000000c02167981 */ /* 0x001124000c1e1100 */
[----:B0-----:R-:W-:-:S04]  /*0ae0*/  IADD3 R2, P0, PT, R23, R8, RZ ;  /* 0x0000000817027210 */ /* 0x001fc80007f1e0ff */
[----:B------:R-:W-:-:S05]  /*0af0*/  LEA.HI.X.SX32 R3, R23, R7, 0x1, P0 ;  /* 0x0000000717037211 */ /* 0x000fca00000f0eff */
[----:B------:R0:W4:Y:S01]  /*0b00*/  LDG.E.U8 R28, desc[UR12][R2.64] ;  /* 0x0000000c021c7981 */ /* 0x000122000c1e1100 */
[----:B------:R-:W-:-:S04]  /*0b10*/  IMAD R25, R36, 0x2, R23 ;  /* 0x0000000224197824 */ /* 0x000fc800078e0217 */
[----:B------:R-:W-:Y:S01]  /*0b20*/  IMAD R21, R36, 0x2, R25 ;  /* 0x0000000224157824 */ /* 0x000fe200078e0219 */
[----:B------:R-:W-:-:S03]  /*0b30*/  IADD3 R16, P0, PT, R25, R8, RZ ;  /* 0x0000000819107210 */ /* 0x000fc60007f1e0ff */
[C---:B------:R-:W-:Y:S01]  /*0b40*/  IMAD R23, R36.reuse, 0x2, R21 ;  /* 0x0000000224177824 */ /* 0x040fe200078e0215 */
[-C--:B------:R-:W-:Y:S02]  /*0b50*/  LEA.HI.X.SX32 R17, R25, R7.reuse, 0x1, P0 ;  /* 0x0000000719117211 */ /* 0x080fe400000f0eff */
[-C--:B0-----:R-:W-:Y:S01]  /*0b60*/  IADD3 R2, P0, PT, R21, R8.reuse, RZ ;  /* 0x0000000815027210 */ /* 0x081fe20007f1e0ff */
[----:B------:R-:W-:Y:S01]  /*0b70*/  IMAD R19, R36, 0x2, R23 ;  /* 0x0000000224137824 */ /* 0x000fe200078e0217 */
[----:B--2---:R0:W-:Y:S01]  /*0b80*/  STL [R1+0x15c], R27 ;  /* 0x00015c1b01007387 */ /* 0x0041e20000100800 */
[----:B------:R-:W-:Y:S02]  /*0b90*/  IADD3 R4, P1, PT, R23, R8, RZ ;  /* 0x0000000817047210 */ /* 0x000fe40007f3e0ff */
[-C--:B------:R-:W-:Y:S01]  /*0ba0*/  LEA.HI.X.SX32 R3, R21, R7.reuse, 0x1, P0 ;  /* 0x0000000715037211 */ /* 0x080fe200000f0eff */
[----:B------:R1:W-:Y:S04]  /*0bb0*/  STL [R1+0x9c], R26 ;  /* 0x00009c1a01007387 */ /* 0x0003e80000100800 */
[----:B------:R2:W-:Y:S04]  /*0bc0*/  STL [R1+0x94], R6 ;  /* 0x0000940601007387 */ /* 0x0005e80000100800 */
[----:B0-----:R0:W4:Y:S01]  /*0bd0*/  LDG.E.U8 R27, desc[UR12][R16.64] ;  /* 0x0000000c101b7981 */ /* 0x001122000c1e1100 */
[----:B------:R-:W-:-:S03]  /*0be0*/  LEA.HI.X.SX32 R5, R23, R7, 0x1, P1 ;  /* 0x0000000717057211 */ /* 0x000fc600008f0eff */
[----:B-1----:R1:W4:Y:S01]  /*0bf0*/  LDG.E.U8 R26, desc[UR12][R2.64] ;  /* 0x0000000c021a7981 */ /* 0x002322000c1e1100 */
[----:B--2---:R-:W-:-:S03]  /*0c00*/  IMAD R6, R36, 0x2, R19 ;  /* 0x0000000224067824 */ /* 0x004fc600078e0213 */
[----:B-----5:R2:W-:Y:S01]  /*0c10*/  STL [R1+0x158], R18 ;  /* 0x0001581201007387 */ /* 0x0205e20000100800 */
[----:B0-----:R-:W-:-:S03]  /*0c20*/  IADD3 R16, P0, PT, R19, R8, RZ ;  /* 0x0000000813107210 */ /* 0x001fc60007f1e0ff */
[----:B------:R0:W5:Y:S01]  /*0c30*/  LDG.E.U8 R25, desc[UR12][R4.64] ;  /* 0x0000000c04197981 */ /* 0x000162000c1e1100 */
[-C--:B------:R-:W-:Y:S02]  /*0c40*/  LEA.HI.X.SX32 R17, R19, R7.reuse, 0x1, P0 ;  /* 0x0000000713117211 */ /* 0x080fe400000f0eff */
[-C--:B-1----:R-:W-:Y:S01]  /*0c50*/  IADD3 R2, P0, PT, R6, R8.reuse, RZ ;  /* 0x0000000806027210 */ /* 0x082fe20007f1e0ff */
[----:B--2---:R-:W-:Y:S01]  /*0c60*/  IMAD R18, R36, 0x2, R6 ;  /* 0x0000000224127824 */ /* 0x004fe200078e0206 */
[----:B------:R1:W-:Y:S02]  /*0c70*/  STL [R1+0x154], R20 ;  /* 0x0001541401007387 */ /* 0x0003e40000100800 */
[----:B------:R-:W-:Y:S02]  /*0c80*/  LEA.HI.X.SX32 R3, R6, R7, 0x1, P0 ;  /* 0x0000000706037211 */ /* 0x000fe400000f0eff */
[----:B0-----:R-:W-:-:S03]  /*0c90*/  IADD3 R4, P0, PT, R18, R8, RZ ;  /* 0x0000000812047210 */ /* 0x001fc60007f1e0ff */
[----:B------:R-:W2:Y:S01]  /*0ca0*/  LDG.E.U8 R31, desc[UR12][R2.64] ;  /* 0x0000000c021f7981 */ /* 0x000ea2000c1e1100 */
[----:B-1----:R-:W-:Y:S01]  /*0cb0*/  IMAD R20, R36, 0x2, R18 ;  /* 0x0000000224147824 */ /* 0x002fe200078e0212 */
[----:B------:R-:W-:Y:S02]  /*0cc0*/  LEA.HI.X.SX32 R5, R18, R7, 0x1, P0 ;  /* 0x0000000712057211 */ /* 0x000fe400000f0eff */
[----:B---3--:R-:W-:Y:S04]  /*0cd0*/  STL [R1+0x128], R0 ;  /* 0x0001280001007387 */ /* 0x008fe80000100800 */
[----:B------:R0:W-:Y:S04]  /*0ce0*/  STL [R1+0x124], R24 ;  /* 0x0001241801007387 */ /* 0x0001e80000100800 */
[----:B0-----:R0:W3:Y:S01]  /*0cf0*/  LDG.E.U8 R24, desc[UR12][R16.64] ;  /* 0x0000000c10187981 */ /* 0x0010e2000c1e1100 */
[----:B------:R-:W-:Y:S01]  /*0d00*/  IMAD R0, R36, 0x2, R20 ;  /* 0x0000000224007824 */ /* 0x000fe200078e0214 */
[----:B0-----:R-:W-:-:S02]  /*0d10*/  IADD3 R16, P1, PT, R20, R8, RZ ;  /* 0x0000000814107210 */ /* 0x001fc40007f3e0ff */
[----:B----4-:R-:W-:Y:S02]  /*0d20*/  STL [R1+0x150], R22 ;  /* 0x0001501601007387 */ /* 0x010fe40000100800 */
[----:B------:R-:W-:Y:S02]  /*0d30*/  LEA.HI.X.SX32 R17, R20, R7, 0x1, P1 ;  /* 0x0000000714117211 */ /* 0x000fe400008f0eff */
[----:B------:R0:W-:Y:S04]  /*0d40*/  STL [R1+0x14c], R29 ;  /* 0x00014c1d01007387 */ /* 0x0001e80000100800 */
[----:B------:R-:W-:Y:S04]  /*0d50*/  STL [R1+0x110], R30 ;  /* 0x0001101e01007387 */ /* 0x000fe80000100800 */
[----:B0-----:R0:W4:Y:S01]  /*0d60*/  LDG.E.U8 R29, desc[UR12][R4.64] ;  /* 0x0000000c041d7981 */ /* 0x001122000c1e1100 */
[----:B------:R-:W-:Y:S01]  /*0d70*/  IMAD R19, R36, 0x2, R0 ;  /* 0x0000000224137824 */ /* 0x000fe200078e0200 */
[----:B------:R-:W-:-:S02]  /*0d80*/  IADD3 R2, P0, PT, R0, R8, RZ ;  /* 0x0000000800027210 */ /* 0x000fc40007f1e0ff */
[----:B------:R1:W-:Y:S02]  /*0d90*/  STL [R1+0x10c], R28 ;  /* 0x00010c1c01007387 */ /* 0x0003e40000100800 */
[----:B------:R-:W-:Y:S01]  /*0da0*/  LEA.HI.X.SX32 R3, R0, R7, 0x1, P0 ;  /* 0x0000000700037211 */ /* 0x000fe200000f0eff */
[----:B------:R-:W-:Y:S01]  /*0db0*/  IMAD R6, R36, 0x2, R19 ;  /* 0x0000000224067824 */ /* 0x000fe200078e0213 */
[----:B-1----:R-:W4:Y:S01]  /*0dc0*/  LDG.E.U8 R28, desc[UR12][R16.64] ;  /* 0x0000000c101c7981 */ /* 0x002f22000c1e1100 */
[----:B0-----:R-:W-:-:S03]  /*0dd0*/  IADD3 R4, P0, PT, R19, R8, RZ ;  /* 0x0000000813047210 */ /* 0x001fc60007f1e0ff */
[----:B------:R0:W4:Y:S01]  /*0de0*/  LDG.E.U8 R23, desc[UR12][R2.64] ;  /* 0x0000000c02177981 */ /* 0x000122000c1e1100 */
[----:B------:R-:W-:-:S05]  /*0df0*/  LEA.HI.X.SX32 R5, R19, R7, 0x1, P0 ;  /* 0x0000000713057211 */ /* 0x000fca00000f0eff */
[----:B------:R1:W4:Y:S01]  /*0e00*/  LDG.E.U8 R32, desc[UR12][R4.64] ;  /* 0x0000000c04207981 */ /* 0x000322000c1e1100 */
[----:B0-----:R-:W-:-:S04]  /*0e10*/  IADD3 R2, P0, PT, R6, R8, RZ ;  /* 0x0000000806027210 */ /* 0x001fc80007f1e0ff */
[----:B------:R-:W-:-:S05]  /*0e20*/  LEA.HI.X.SX32 R3, R6, R7, 0x1, P0 ;  /* 0x0000000706037211 */ /* 0x000fca00000f0eff */
[----:B------:R0:W4:Y:S01]  /*0e30*/  LDG.E.U8 R30, desc[UR12][R2.64] ;  /* 0x0000000c021e7981 */ /* 0x000122000c1e1100 */
[----:B------:R-:W-:-:S04]  /*0e40*/  IMAD R22, R36, 0x2, R6 ;  /* 0x0000000224167824 */ /* 0x000fc800078e0206 */
[----:B------:R-:W-:Y:S01]  /*0e50*/  IMAD R21, R36, 0x2, R22 ;  /* 0x0000000224157824 */ /* 0x000fe200078e0216 */
[----:B------:R-:W-:-:S03]  /*0e60*/  IADD3 R16, P1, PT, R22, R8, RZ ;  /* 0x0000000816107210 */ /* 0x000fc60007f3e0ff */
[----:B------:R-:W-:Y:S01]  /*0e70*/  IMAD R18, R36, 0x2, R21 ;  /* 0x0000000224127824 */ /* 0x000fe200078e0215 */
[----:B-1----:R-:W-:-:S03]  /*0e80*/  IADD3 R4, P0, PT, R21, R8, RZ ;  /* 0x0000000815047210 */ /* 0x002fc60007f1e0ff */
[----:B------:R-:W-:Y:S01]  /*0e90*/  IMAD R0, R36, 0x2, R18 ;  /* 0x0000000224007824 */ /* 0x000fe200078e0212 */
[-C--:B------:R-:W-:Y:S02]  /*0ea0*/  LEA.HI.X.SX32 R5, R21, R7.reuse, 0x1, P0 ;  /* 0x0000000715057211 */ /* 0x080fe400000f0eff */
[-C--:B------:R-:W-:Y:S01]  /*0eb0*/  LEA.HI.X.SX32 R17, R22, R7.reuse, 0x1, P1 ;  /* 0x0000000716117211 */ /* 0x080fe200008f0eff */
[----:B------:R-:W-:Y:S01]  /*0ec0*/  IMAD R19, R36, 0x2, R0 ;  /* 0x0000000224137824 */ /* 0x000fe200078e0200 */
[-C--:B0-----:R-:W-:Y:S01]  /*0ed0*/  IADD3 R2, P0, PT, R18, R8.reuse, RZ ;  /* 0x0000000812027210 */ /* 0x081fe20007f1e0ff */
[----:B------:R0:W-:Y:S02]  /*0ee0*/  STL [R1+0x148], R27 ;  /* 0x0001481b01007387 */ /* 0x0001e40000100800 */
[----:B------:R-:W-:Y:S01]  /*0ef0*/  IMAD R20, R36, 0x2, R19 ;  /* 0x0000000224147824 */ /* 0x000fe200078e0213 */
[----:B------:R-:W-:Y:S01]  /*0f00*/  LEA.HI.X.SX32 R3, R18, R7, 0x1, P0 ;  /* 0x0000000712037211 */ /* 0x000fe200000f0eff */
[----:B------:R1:W-:Y:S04]  /*0f10*/  STL [R1+0x13c], R26 ;  /* 0x00013c1a01007387 */ /* 0x0003e80000100800 */
[----:B-----5:R5:W-:Y:S04]  /*0f20*/  STL [R1+0x114], R25 ;  /* 0x0001141901007387 */ /* 0x020be80000100800 */
[----:B0-----:R0:W4:Y:S04]  /*0f30*/  LDG.E.U8 R27, desc[UR12][R16.64] ;  /* 0x0000000c101b7981 */ /* 0x001128000c1e1100 */
[----:B-1----:R1:W4:Y:S01]  /*0f40*/  LDG.E.U8 R26, desc[UR12][R4.64] ;  /* 0x0000000c041a7981 */ /* 0x002322000c1e1100 */
[----:B------:R-:W-:Y:S01]  /*0f50*/  IMAD R6, R36, 0x2, R20 ;  /* 0x0000000224067824 */ /* 0x000fe200078e0214 */
[----:B0-----:R-:W-:-:S02]  /*0f60*/  IADD3 R16, P1, PT, R19, R8, RZ ;  /* 0x0000000813107210 */ /* 0x001fc40007f3e0ff */
[C---:B-1----:R-:W-:Y:S02]  /*0f70*/  IADD3 R4, P0, PT, R0.reuse, R8, RZ ;  /* 0x0000000800047210 */ /* 0x042fe40007f1e0ff */
[-C--:B------:R-:W-:Y:S02]  /*0f80*/  LEA.HI.X.SX32 R17, R19, R7.reuse, 0x1, P1 ;  /* 0x0000000713117211 */ /* 0x080fe400008f0eff */
[----:B------:R-:W-:Y:S01]  /*0f90*/  LEA.HI.X.SX32 R5, R0, R7, 0x1, P0 ;  /* 0x0000000700057211 */ /* 0x000fe200000f0eff */
[----:B------:R-:W-:-:S04]  /*0fa0*/  IMAD R22, R36, 0x2, R6 ;  /* 0x0000000224167824 */ /* 0x000fc800078e0206 */
[----:B------:R-:W4:Y:S01]  /*0fb0*/  LDG.E.U8 R35, desc[UR12][R4.64] ;  /* 0x0000000c04237981 */ /* 0x000f22000c1e1100 */
[----:B-----5:R-:W-:-:S03]  /*0fc0*/  IMAD R25, R36, 0x2, R22 ;  /* 0x0000000224197824 */ /* 0x020fc600078e0216 */
[----:B---3--:R0:W-:Y:S04]  /*0fd0*/  STL [R1+0x108], R24 ;  /* 0x0001081801007387 */ /* 0x0081e80000100800 */
[----:B--2---:R-:W-:Y:S01]  /*0fe0*/  STL [R1+0x138], R31 ;  /* 0x0001381f01007387 */ /* 0x004fe20000100800 */
[----:B0-----:R-:W-:-:S03]  /*0ff0*/  IMAD R24, R36, 0x2, R25 ;  /* 0x0000000224187824 */ /* 0x001fc600078e0219 */
[----:B----4-:R0:W-:Y:S04]  /*1000*/  STL [R1+0x134], R29 ;  /* 0x0001341d01007387 */ /* 0x0101e80000100800 */
[----:B0-----:R0:W2:Y:S04]  /*1010*/  LDG.E.U8 R29, desc[UR12][R2.64] ;  /* 0x0000000c021d7981 */ /* 0x0010a8000c1e1100 */
[----:B------:R1:W-:Y:S01]  /*1020*/  STL [R1+0x100], R28 ;  /* 0x0001001c01007387 */ /* 0x0003e20000100800 */
[----:B0-----:R-:W-:-:S04]  /*1030*/  IADD3 R2, P0, PT, R20, R8, RZ ;  /* 0x0000000814027210 */ /* 0x001fc80007f1e0ff */
[----:B------:R-:W-:Y:S01]  /*1040*/  LEA.HI.X.SX32 R3, R20, R7, 0x1, P0 ;  /* 0x0000000714037211 */ /* 0x000fe200000f0eff */
[----:B-1----:R0:W3:Y:S01]  /*1050*/  LDG.E.U8 R28, desc[UR12][R16.64] ;  /* 0x0000000c101c7981 */ /* 0x0020e2000c1e1100 */
[----:B------:R-:W-:-:S03]  /*1060*/  IADD3 R4, P0, PT, R6, R8, RZ ;  /* 0x0000000806047210 */ /* 0x000fc60007f1e0ff */
[----:B------:R1:W4:Y:S01]  /*1070*/  LDG.E.U8 R31, desc[UR12][R2.64] ;  /* 0x0000000c021f7981 */ /* 0x000322000c1e1100 */
[----:B------:R-:W-:Y:S02]  /*1080*/  LEA.HI.X.SX32 R5, R6, R7, 0x1, P0 ;  /* 0x0000000706057211 */ /* 0x000fe400000f0eff */
[----:B0-----:R-:W-:-:S03]  /*1090*/  IADD3 R16, P1, PT, R25, R8, RZ ;  /* 0x0000000819107210 */ /* 0x001fc60007f3e0ff */
[----:B------:R0:W5:Y:S01]  /*10a0*/  LDG.E.U8 R34, desc[UR12][R4.64] ;  /* 0x0000000c04227981 */ /* 0x000162000c1e1100 */
[CC--:B-1----:R-:W-:Y:S02]  /*10b0*/  IADD3 R2, P0, PT, R22.reuse, R8.reuse, RZ ;  /* 0x0000000816027210 */ /* 0x0c2fe40007f1e0ff */
[-C--:B------:R-:W-:Y:S02]  /*10c0*/  LEA.HI.X.SX32 R17, R25, R7.reuse, 0x1, P1 ;  /* 0x0000000719117211 */ /* 0x080fe400008f0eff */
[----:B------:R-:W-:Y:S01]  /*10d0*/  LEA.HI.X.SX32 R3, R22, R7, 0x1, P0 ;  /* 0x0000000716037211 */ /* 0x000fe200000f0eff */
[----:B------:R-:W-:Y:S01]  /*10e0*/  STL [R1+0xf8], R23 ;  /* 0x0000f81701007387 */ /* 0x000fe20000100800 */
[----:B0-----:R-:W-:-:S03]  /*10f0*/  IADD3 R4, P0, PT, R24, R8, RZ ;  /* 0x0000000818047210 */ /* 0x001fc60007f1e0ff */
[----:B------:R0:W-:Y:S01]  /*1100*/  STL [R1+0x130], R32 ;  /* 0x0001302001007387 */ /* 0x0001e20000100800 */
[----:B------:R-:W-:-:S03]  /*1110*/  LEA.HI.X.SX32 R5, R24, R7, 0x1, P0 ;  /* 0x0000000718057211 */ /* 0x000fc600000f0eff */
[----:B------:R1:W5:Y:S04]  /*1120*/  LDG.E.U8 R33, desc[UR12][R2.64] ;  /* 0x0000000c02217981 */ /* 0x000368000c1e1100 */
[----:B0-----:R-:W5:Y:S04]  /*1130*/  LDG.E.U8 R32, desc[UR12][R16.64] ;  /* 0x0000000c10207981 */ /* 0x001f68000c1e1100 */
[----:B------:R0:W-:Y:S04]  /*1140*/  STL [R1+0x12c], R30 ;  /* 0x00012c1e01007387 */ /* 0x0001e80000100800 */
[----:B0-----:R0:W5:Y:S01]  /*1150*/  LDG.E.U8 R30, desc[UR12][R4.64] ;  /* 0x0000000c041e7981 */ /* 0x001162000c1e1100 */
[----:B------:R-:W-:-:S04]  /*1160*/  IMAD R18, R36, 0x2, R24 ;  /* 0x0000000224127824 */ /* 0x000fc800078e0218 */
[----:B------:R-:W-:Y:S01]  /*1170*/  IMAD R0, R36, 0x2, R18 ;  /* 0x0000000224007824 */ /* 0x000fe200078e0212 */
[----:B-1----:R-:W-:-:S03]  /*1180*/  IADD3 R2, P0, PT, R18, R8, RZ ;  /* 0x0000000812027210 */ /* 0x002fc60007f1e0ff */
[----:B------:R-:W-:Y:S01]  /*1190*/  IMAD R19, R36, 0x2, R0 ;  /* 0x0000000224137824 */ /* 0x000fe200078e0200 */
[-C--:B------:R-:W-:Y:S01]  /*11a0*/  LEA.HI.X.SX32 R3, R18, R7.reuse, 0x1, P0 ;  /* 0x0000000712037211 */ /* 0x080fe200000f0eff */
[----:B------:R1:W-:Y:S01]  /*11b0*/  STL [R1+0xf0], R27 ;  /* 0x0000f01b01007387 */ /* 0x0003e20000100800 */
[-C--:B0-----:R-:W-:Y:S01]  /*11c0*/  IADD3 R4, P0, PT, R0, R8.reuse, RZ ;  /* 0x0000000800047210 */ /* 0x081fe20007f1e0ff */
[----:B------:R-:W-:Y:S02]  /*11d0*/  IMAD R20, R36, 0x2, R19 ;  /* 0x0000000224147824 */ /* 0x000fe400078e0213 */
[----:B------:R0:W-:Y:S01]  /*11e0*/  STL [R1+0xec], R26 ;  /* 0x0000ec1a01007387 */ /* 0x0001e20000100800 */
[----:B------:R-:W-:Y:S01]  /*11f0*/  LEA.HI.X.SX32 R5, R0, R7, 0x1, P0 ;  /* 0x0000000700057211 */ /* 0x000fe200000f0eff */
[----:B------:R-:W-:Y:S01]  /*1200*/  IMAD R23, R36, 0x2, R20 ;  /* 0x0000000224177824 */ /* 0x000fe200078e0214 */
[----:B------:R-:W-:-:S03]  /*1210*/  IADD3 R16, P1, PT, R19, R8, RZ ;  /* 0x0000000813107210 */ /* 0x000fc60007f3e0ff */
[----:B------:R-:W-:Y:S01]  /*1220*/  IMAD R21, R36, 0x2, R23 ;  /* 0x0000000224157824 */ /* 0x000fe200078e0217 */
[----:B------:R-:W-:-:S03]  /*1230*/  LEA.HI.X.SX32 R17, R19, R7, 0x1, P1 ;  /* 0x0000000713117211 */ /* 0x000fc600008f0eff */
[C---:B------:R-:W-:Y:S02]  /*1240*/  IMAD R6, R36.reuse, 0x2, R21 ;  /* 0x0000000224067824 */ /* 0x040fe400078e0215 */
[----:B------:R0:W5:Y:S02]  /*1250*/  LDG.E.U8 R50, desc[UR12][R16.64] ;  /* 0x0000000c10327981 */ /* 0x000164000c1e1100 */
[----:B------:R-:W-:Y:S01]  /*1260*/  IMAD R22, R36, 0x2, R6 ;  /* 0x0000000224167824 */ /* 0x000fe200078e0206 */
[----:B0-----:R-:W-:-:S03]  /*1270*/  IADD3 R16, P1, PT, R6, R8, RZ ;  /* 0x0000000806107210 */ /* 0x001fc60007f3e0ff */
[----:B-1----:R-:W-:Y:S01]  /*1280*/  IMAD R27, R36, 0x2, R22 ;  /* 0x00000002241b7824 */ /* 0x002fe200078e0216 */
[----:B------:R-:W-:-:S03]  /*1290*/  LEA.HI.X.SX32 R17, R6, R7, 0x1, P1 ;  /* 0x0000000706117211 */ /* 0x000fc600008f0eff */
[----:B------:R-:W-:-:S04]  /*12a0*/  IMAD R25, R36, 0x2, R27 ;  /* 0x0000000224197824 */ /* 0x000fc800078e021b */
[----:B------:R-:W-:Y:S01]  /*12b0*/  IMAD R26, R36, 0x2, R25 ;  /* 0x00000002241a7824 */ /* 0x000fe200078e0219 */
[----:B--2---:R0:W-:Y:S04]  /*12c0*/  STL [R1+0x120], R29 ;  /* 0x0001201d01007387 */ /* 0x0041e80000100800 */
[----:B------:R-:W-:Y:S04]  /*12d0*/  STL [R1+0x11c], R35 ;  /* 0x00011c2301007387 */ /* 0x000fe80000100800 */
[----:B0-----:R0:W2:Y:S04]  /*12e0*/  LDG.E.U8 R29, desc[UR12][R2.64] ;  /* 0x0000000c021d7981 */ /* 0x0010a8000c1e1100 */
[----:B---3--:R1:W-:Y:S01]  /*12f0*/  STL [R1+0xe8], R28 ;  /* 0x0000e81c01007387 */ /* 0x0083e20000100800 */
[----:B0-----:R-:W-:-:S04]  /*1300*/  IADD3 R2, P0, PT, R20, R8, RZ ;  /* 0x0000000814027210 */ /* 0x001fc80007f1e0ff */
[----:B------:R-:W-:Y:S01]  /*1310*/  LEA.HI.X.SX32 R3, R20, R7, 0x1, P0 ;  /* 0x0000000714037211 */ /* 0x000fe200000f0eff */
[----:B-1----:R0:W3:Y:S04]  /*1320*/  LDG.E.U8 R28, desc[UR12][R4.64] ;  /* 0x0000000c041c7981 */ /* 0x0020e8000c1e1100 */
[----:B----4-:R1:W-:Y:S01]  /*1330*/  STL [R1+0xd4], R31 ;  /* 0x0000d41f01007387 */ /* 0x0103e20000100800 */
[----:B0-----:R-:W-:-:S04]  /*1340*/  IADD3 R4, P0, PT, R23, R8, RZ ;  /* 0x0000000817047210 */ /* 0x001fc80007f1e0ff */
[----:B------:R-:W-:Y:S01]  /*1350*/  LEA.HI.X.SX32 R5, R23, R7, 0x1, P0 ;  /* 0x0000000717057211 */ /* 0x000fe200000f0eff */
[----:B-1----:R0:W4:Y:S04]  /*1360*/  LDG.E.U8 R31, desc[UR12][R2.64] ;  /* 0x0000000c021f7981 */ /* 0x002128000c1e1100 */
[----:B------:R1:W4:Y:S01]  /*1370*/  LDG.E.U8 R37, desc[UR12][R4.64] ;  /* 0x0000000c04257981 */ /* 0x000322000c1e1100 */
[----:B0-----:R-:W-:-:S03]  /*1380*/  IADD3 R2, P0, PT, R21, R8, RZ ;  /* 0x0000000815027210 */ /* 0x001fc60007f1e0ff */
[----:B-----5:R-:W-:Y:S01]  /*1390*/  STL [R1+0x118], R34 ;  /* 0x0001182201007387 */ /* 0x020fe20000100800 */
[----:B------:R-:W-:-:S03]  /*13a0*/  LEA.HI.X.SX32 R3, R21, R7, 0x1, P0 ;  /* 0x0000000715037211 */ /* 0x000fc600000f0eff */
[----:B------:R0:W-:Y:S01]  /*13b0*/  STL [R1+0x104], R33 ;  /* 0x0001042101007387 */ /* 0x0001e20000100800 */
[----:B-1----:R-:W-:-:S03]  /*13c0*/  IADD3 R4, P0, PT, R22, R8, RZ ;  /* 0x0000000816047210 */ /* 0x002fc60007f1e0ff */
[----:B------:R1:W-:Y:S01]  /*13d0*/  STL [R1+0xe0], R32 ;  /* 0x0000e02001007387 */ /* 0x0003e20000100800 */
[----:B------:R-:W-:-:S03]  /*13e0*/  LEA.HI.X.SX32 R5, R22, R7, 0x1, P0 ;  /* 0x0000000716057211 */ /* 0x000fc600000f0eff */
[----:B0-----:R0:W5:Y:S04]  /*13f0*/  LDG.E.U8 R33, desc[UR12][R2.64] ;  /* 0x0000000c02217981 */ /* 0x001168000c1e1100 */
[----:B-1----:R-:W5:Y:S01]  /*1400*/  LDG.E.U8 R32, desc[UR12][R16.64] ;  /* 0x0000000c10207981 */ /* 0x002f62000c1e1100 */
[----:B0-----:R-:W-:-:S03]  /*1410*/  IADD3 R2, P0, PT, R27, R8, RZ ;  /* 0x000000081b027210 */ /* 0x001fc60007f1e0ff */
[----:B------:R0:W-:Y:S01]  /*1420*/  STL [R1+0xd0], R30 ;  /* 0x0000d01e01007387 */ /* 0x0001e20000100800 */
[----:B------:R-:W-:-:S05]  /*1430*/  LEA.HI.X.SX32 R3, R27, R7, 0x1, P0 ;  /* 0x000000071b037211 */ /* 0x000fca00000f0eff */
[----:B------:R-:W5:Y:S04]  /*1440*/  LDG.E.U8 R49, desc[UR12][R2.64] ;  /* 0x0000000c02317981 */ /* 0x000f68000c1e1100 */
[----:B0-----:R0:W5:Y:S02]  /*1450*/  LDG.E.U8 R30, desc[UR12][R4.64] ;  /* 0x0000000c041e7981 */ /* 0x001164000c1e1100 */
[----:B0-----:R-:W-:-:S04]  /*1460*/  IADD3 R4, P0, PT, R25, R8, RZ ;  /* 0x0000000819047210 */ /* 0x001fc80007f1e0ff */
[----:B------:R-:W-:-:S05]  /*1470*/  LEA.HI.X.SX32 R5, R25, R7, 0x1, P0 ;  /* 0x0000000719057211 */ /* 0x000fca00000f0eff */
[----:B------:R0:W5:Y:S01]  /*1480*/  LDG.E.U8 R25, desc[UR12][R4.64] ;  /* 0x0000000c04197981 */ /* 0x000162000c1e1100 */
[----:B------:R-:W-:-:S04]  /*1490*/  IMAD R18, R36, 0x2, R26 ;  /* 0x0000000224127824 */ /* 0x000fc800078e021a */
[----:B------:R-:W-:-:S04]  /*14a0*/  IMAD R0, R36, 0x2, R18 ;  /* 0x0000000224007824 */ /* 0x000fc800078e0212 */
[----:B------:R-:W-:Y:S01]  /*14b0*/  IMAD R19, R36, 0x2, R0 ;  /* 0x0000000224137824 */ /* 0x000fe200078e0200 */
[-C--:B------:R-:W-:Y:S02]  /*14c0*/  IADD3 R16, P1, PT, R26, R8.reuse, RZ ;  /* 0x000000081a107210 */ /* 0x080fe40007f3e0ff */
[-C--:B------:R-:W-:Y:S01]  /*14d0*/  IADD3 R2, P0, PT, R18, R8.reuse, RZ ;  /* 0x0000000812027210 */ /* 0x080fe20007f1e0ff */
[----:B------:R-:W-:Y:S01]  /*14e0*/  IMAD R20, R36, 0x2, R19 ;  /* 0x0000000224147824 */ /* 0x000fe200078e0213 */
[-C--:B------:R-:W-:Y:S02]  /*14f0*/  LEA.HI.X.SX32 R17, R26, R7.reuse, 0x1, P1 ;  /* 0x000000071a117211 */ /* 0x080fe400008f0eff */
[----:B------:R-:W-:Y:S01]  /*1500*/  LEA.HI.X.SX32 R3, R18, R7, 0x1, P0 ;  /* 0x0000000712037211 */ /* 0x000fe200000f0eff */
[----:B------:R-:W-:Y:S01]  /*1510*/  IMAD R24, R36, 0x2, R20 ;  /* 0x0000000224187824 */ /* 0x000fe200078e0214 */
[----:B0-----:R-:W-:-:S03]  /*1520*/  IADD3 R4, P0, PT, R0, R8, RZ ;  /* 0x0000000800047210 */ /* 0x001fc60007f1e0ff */
[----:B------:R-:W-:Y:S01]  /*1530*/  IMAD R23, R36, 0x2, R24 ;  /* 0x0000000224177824 */ /* 0x000fe200078e0218 */
[----:B------:R-:W-:-:S03]  /*1540*/  LEA.HI.X.SX32 R5, R0, R7, 0x1, P0 ;  /* 0x0000000700057211 */ /* 0x000fc600000f0eff */
[----:B------:R-:W-:-:S04]  /*1550*/  IMAD R21, R36, 0x2, R23 ;  /* 0x0000000224157824 */ /* 0x000fc800078e0217 */
[----:B------:R-:W-:-:S04]  /*1560*/  IMAD R6, R36, 0x2, R21 ;  /* 0x0000000224067824 */ /* 0x000fc800078e0215 */
[----:B------:R-:W-:-:S04]  /*1570*/  IMAD R22, R36, 0x2, R6 ;  /* 0x0000000224167824 */ /* 0x000fc800078e0206 */
[----:B------:R-:W-:-:S04]  /*1580*/  IMAD R35, R36, 0x2, R22 ;  /* 0x0000000224237824 */ /* 0x000fc800078e0216 */
[----:B------:R-:W-:Y:S01]  /*1590*/  IMAD R34, R36, 0x2, R35 ;  /* 0x0000000224227824 */ /* 0x000fe200078e0223 */
[----:B--2---:R-:W-:Y:S04]  /*15a0*/  STL [R1+0xfc], R29 ;  /* 0x0000fc1d01007387 */ /* 0x004fe80000100800 */
[----:B---3--:R-:W-:Y:S04]  /*15b0*/  STL [R1+0xf4], R28 ;  /* 0x0000f41c01007387 */ /* 0x008fe80000100800 */
[----:B------:R0:W-:Y:S04]  /*15c0*/  STL [R1+0xc8], R50 ;  /* 0x0000c83201007387 */ /* 0x0001e80000100800 */
[----:B0-----:R0:W2:Y:S04]  /*15d0*/  LDG.E.U8 R50, desc[UR12][R2.64] ;  /* 0x0000000c02327981 */ /* 0x0010a8000c1e1100 */
[----:B----4-:R1:W-:Y:S01]  /*15e0*/  STL [R1+0xc4], R31 ;  /* 0x0000c41f01007387 */ /* 0x0103e20000100800 */
[----:B0-----:R-:W-:-:S03]  /*15f0*/  IADD3 R2, P1, PT, R20, R8, RZ ;  /* 0x0000000814027210 */ /* 0x001fc60007f3e0ff */
[----:B-1----:R0:W3:Y:S01]  /*1600*/  LDG.E.U8 R31, desc[UR12][R16.64] ;  /* 0x0000000c101f7981 */ /* 0x0020e2000c1e1100 */
[----:B------:R-:W-:-:S03]  /*1610*/  LEA.HI.X.SX32 R3, R20, R7, 0x1, P1 ;  /* 0x0000000714037211 */ /* 0x000fc600008f0eff */
[----:B------:R1:W-:Y:S04]  /*1620*/  STL [R1+0xe4], R37 ;  /* 0x0000e42501007387 */ /* 0x0003e80000100800 */
[----:B------:R-:W4:Y:S01]  /*1630*/  LDG.E.U8 R57, desc[UR12][R2.64] ;  /* 0x0000000c02397981 */ /* 0x000f22000c1e1100 */
[----:B0-----:R-:W-:-:S04]  /*1640*/  IADD3 R16, P0, PT, R19, R8, RZ ;  /* 0x0000000813107210 */ /* 0x001fc80007f1e0ff */
[----:B------:R-:W-:Y:S01]  /*1650*/  LEA.HI.X.SX32 R17, R19, R7, 0x1, P0 ;  /* 0x0000000713117211 */ /* 0x000fe200000f0eff */
[----:B-1----:R0:W4:Y:S04]  /*1660*/  LDG.E.U8 R37, desc[UR12][R4.64] ;  /* 0x0000000c04257981 */ /* 0x002128000c1e1100 */
[----:B-----5:R-:W-:Y:S04]  /*1670*/  STL [R1+0xdc], R33 ;  /* 0x0000dc2101007387 */ /* 0x020fe80000100800 */
[----:B------:R1:W-:Y:S01]  /*1680*/  STL [R1+0xb8], R32 ;  /* 0x0000b82001007387 */ /* 0x0003e20000100800 */
[----:B0-----:R-:W-:-:S04]  /*1690*/  IADD3 R4, P0, PT, R24, R8, RZ ;  /* 0x0000000818047210 */ /* 0x001fc80007f1e0ff */
[----:B------:R-:W-:Y:S01]  /*16a0*/  LEA.HI.X.SX32 R5, R24, R7, 0x1, P0 ;  /* 0x0000000718057211 */ /* 0x000fe200000f0eff */
[----:B-1----:R0:W5:Y:S01]  /*16b0*/  LDG.E.U8 R32, desc[UR12][R16.64] ;  /* 0x0000000c10207981 */ /* 0x002162000c1e1100 */
[----:B------:R-:W-:-:S03]  /*16c0*/  IMAD R29, R36, 0x2, R34 ;  /* 0x00000002241d7824 */ /* 0x000fc600078e0222 */
[----:B------:R1:W5:Y:S01]  /*16d0*/  LDG.E.U8 R54, desc[UR12][R4.64] ;  /* 0x0000000c04367981 */ /* 0x000362000c1e1100 */
[----:B0-----:R-:W-:-:S04]  /*16e0*/  IADD3 R16, P0, PT, R23, R8, RZ ;  /* 0x0000000817107210 */ /* 0x001fc80007f1e0ff */
[-C--:B------:R-:W-:Y:S02]  /*16f0*/  LEA.HI.X.SX32 R17, R23, R7.reuse, 0x1, P0 ;  /* 0x0000000717117211 */ /* 0x080fe400000f0eff */
[CC--:B------:R-:W-:Y:S01]  /*1700*/  IADD3 R2, P0, PT, R21.reuse, R8.reuse, RZ ;  /* 0x0000000815027210 */ /* 0x0c0fe20007f1e0ff */
[----:B------:R-:W-:Y:S03]  /*1710*/  STL [R1+0xb4], R30 ;  /* 0x0000b41e01007387 */ /* 0x000fe60000100800 */
[----:B------:R-:W-:Y:S02]  /*1720*/  LEA.HI.X.SX32 R3, R21, R7, 0x1, P0 ;  /* 0x0000000715037211 */ /* 0x000fe400000f0eff */
[-C--:B------:R-:W-:Y:S01]  /*1730*/  IADD3 R24, P0, PT, R22, R8.reuse, RZ ;  /* 0x0000000816187210 */ /* 0x080fe20007f1e0ff */
[----:B------:R0:W-:Y:S01]  /*1740*/  STL [R1+0xd8], R49 ;  /* 0x0000d83101007387 */ /* 0x0001e20000100800 */
[----:B-1----:R-:W-:-:S03]  /*1750*/  IADD3 R4, P1, PT, R6, R8, RZ ;  /* 0x0000000806047210 */ /* 0x002fc60007f3e0ff */
[----:B------:R1:W-:Y:S01]  /*1760*/  STL [R1+0xcc], R25 ;  /* 0x0000cc1901007387 */ /* 0x0003e20000100800 */
[----:B------:R-:W-:-:S03]  /*1770*/  LEA.HI.X.SX32 R5, R6, R7, 0x1, P1 ;  /* 0x0000000706057211 */ /* 0x000fc600008f0eff */
[----:B------:R1:W5:Y:S04]  /*1780*/  LDG.E.U8 R55, desc[UR12][R2.64] ;  /* 0x0000000c02377981 */ /* 0x000368000c1e1100 */
[----:B0-----:R-:W5:Y:S01]  /*1790*/  LDG.E.U8 R49, desc[UR12][R16.64] ;  /* 0x0000000c10317981 */ /* 0x001f62000c1e1100 */
[----:B-1----:R-:W-:Y:S02]  /*17a0*/  LEA.HI.X.SX32 R25, R22, R7, 0x1, P0 ;  /* 0x0000000716197211 */ /* 0x002fe400000f0eff */
[----:B------:R-:W-:-:S03]  /*17b0*/  IADD3 R2, P0, PT, R29, R8, RZ ;  /* 0x000000081d027210 */ /* 0x000fc60007f1e0ff */
[----:B------:R-:W5:Y:S01]  /*17c0*/  LDG.E.U8 R56, desc[UR12][R24.64] ;  /* 0x0000000c18387981 */ /* 0x000f62000c1e1100 */
[----:B------:R-:W-:-:S03]  /*17d0*/  LEA.HI.X.SX32 R3, R29, R7, 0x1, P0 ;  /* 0x000000071d037211 */ /* 0x000fc600000f0eff */
[----:B------:R0:W5:Y:S04]  /*17e0*/  LDG.E.U8 R16, desc[UR12][R4.64] ;  /* 0x0000000c04107981 */ /* 0x000168000c1e1100 */
[----:B------:R1:W5:Y:S01]  /*17f0*/  LDG.E.U8 R53, desc[UR12][R2.64] ;  /* 0x0000000c02357981 */ /* 0x000362000c1e1100 */
[----:B------:R-:W-:-:S04]  /*1800*/  IMAD R28, R36, 0x2, R29 ;  /* 0x00000002241c7824 */ /* 0x000fc800078e021d */
        /* <DEDUP_REMOVED lines=8> */
[----:B------:R-:W-:Y:S01]  /*1890*/  IMAD R23, R36, 0x2, R33 ;  /* 0x0000000224177824 */ /* 0x000fe200078e0221 */
[----:B0-----:R-:W-:-:S03]  /*18a0*/  IADD3 R4, P1, PT, R28, R8, RZ ;  /* 0x000000081c047210 */ /* 0x001fc60007f3e0ff */
[----:B------:R-:W-:Y:S01]  /*18b0*/  IMAD R21, R36, 0x2, R23 ;  /* 0x0000000224157824 */ /* 0x000fe200078e0217 */
[----:B------:R-:W-:Y:S02]  /*18c0*/  LEA.HI.X.SX32 R5, R28, R7, 0x1, P1 ;  /* 0x000000071c057211 */ /* 0x000fe400008f0eff */
[----:B------:R-:W-:Y:S01]  /*18d0*/  IADD3 R28, P0, PT, R18, R8, RZ ;  /* 0x00000008121c7210 */ /* 0x000fe20007f1e0ff */
[----:B------:R-:W-:-:S03]  /*18e0*/  IMAD R6, R36, 0x2, R21 ;  /* 0x0000000224067824 */ /* 0x000fc600078e0215 */
[----:B------:R-:W-:Y:S02]  /*18f0*/  LEA.HI.X.SX32 R29, R18, R7, 0x1, P0 ;  /* 0x00000007121d7211 */ /* 0x000fe400000f0eff */
[----:B-1----:R-:W-:-:S04]  /*1900*/  IADD3 R2, P0, PT, R0, R8, RZ ;  /* 0x0000000800027210 */ /* 0x002fc80007f1e0ff */
[----:B------:R-:W-:-:S05]  /*1910*/  LEA.HI.X.SX32 R3, R0, R7, 0x1, P0 ;  /* 0x0000000700037211 */ /* 0x000fca00000f0eff */
[----:B------:R-:W5:Y:S04]  /*1920*/  LDG.E.U8 R60, desc[UR12][R2.64] ;  /* 0x0000000c023c7981 */ /* 0x000f68000c1e1100 */
[----:B---3--:R0:W-:Y:S04]  /*1930*/  STL [R1+0xa8], R31 ;  /* 0x0000a81f01007387 */ /* 0x0081e80000100800 */
[----:B--2---:R1:W-:Y:S01]  /*1940*/  STL [R1+0xa4], R50 ;  /* 0x0000a43201007387 */ /* 0x0043e20000100800 */
[----:B0-----:R-:W-:-:S04]  /*1950*/  IMAD R31, R36, 0x2, R6 ;  /* 0x00000002241f7824 */ /* 0x001fc800078e0206 */
[C---:B------:R-:W-:Y:S01]  /*1960*/  IMAD R22, R36.reuse, 0x2, R31 ;  /* 0x0000000224167824 */ /* 0x040fe200078e021f */
[----:B----4-:R0:W-:Y:S04]  /*1970*/  STL [R1+0xc0], R37 ;  /* 0x0000c02501007387 */ /* 0x0101e80000100800 */
[----:B-1----:R1:W2:Y:S01]  /*1980*/  LDG.E.U8 R50, desc[UR12][R4.64] ;  /* 0x0000000c04327981 */ /* 0x0022a2000c1e1100 */
[----:B------:R-:W-:Y:S01]  /*1990*/  IMAD R17, R36, 0x2, R22 ;  /* 0x0000000224117824 */ /* 0x000fe200078e0216 */
[C---:B-1----:R-:W-:Y:S02]  /*19a0*/  IADD3 R4, P1, PT, R30.reuse, R8, RZ ;  /* 0x000000081e047210 */ /* 0x042fe40007f3e0ff */
[----:B-----5:R-:W-:Y:S04]  /*19b0*/  STL [R1+0xbc], R32 ;  /* 0x0000bc2001007387 */ /* 0x020fe80000100800 */
[----:B------:R1:W-:Y:S01]  /*19c0*/  STL [R1+0xa0], R57 ;  /* 0x0000a03901007387 */ /* 0x0003e20000100800 */
[----:B------:R-:W-:Y:S01]  /*19d0*/  LEA.HI.X.SX32 R5, R30, R7, 0x1, P1 ;  /* 0x000000071e057211 */ /* 0x000fe200008f0eff */
[----:B0-----:R-:W-:-:S02]  /*19e0*/  IMAD R37, R36, 0x2, R17 ;  /* 0x0000000224257824 */ /* 0x001fc400078e0211 */
[----:B-1----:R0:W3:Y:S02]  /*19f0*/  LDG.E.U8 R57, desc[UR12][R28.64] ;  /* 0x0000000c1c397981 */ /* 0x0020e4000c1e1100 */
[CC--:B0-----:R-:W-:Y:S02]  /*1a00*/  IADD3 R28, P0, PT, R33.reuse, R8.reuse, RZ ;  /* 0x00000008211c7210 */ /* 0x0c1fe40007f1e0ff */
[----:B------:R0:W-:Y:S02]  /*1a10*/  STL [R1+0x98], R54 ;  /* 0x0000983601007387 */ /* 0x0001e40000100800 */
[-C--:B------:R-:W-:Y:S02]  /*1a20*/  LEA.HI.X.SX32 R29, R33, R7.reuse, 0x1, P0 ;  /* 0x00000007211d7211 */ /* 0x080fe400000f0eff */
[----:B------:R-:W-:Y:S01]  /*1a30*/  IADD3 R2, P0, PT, R6, R8, RZ ;  /* 0x0000000806027210 */ /* 0x000fe20007f1e0ff */
[----:B------:R-:W-:Y:S02]  /*1a40*/  IMAD R32, R36, 0x2, R37 ;  /* 0x0000000224207824 */ /* 0x000fe400078e0225 */
[----:B------:R-:W4:Y:S01]  /*1a50*/  LDG.E.U8 R59, desc[UR12][R28.64] ;  /* 0x0000000c1c3b7981 */ /* 0x000f22000c1e1100 */
[----:B------:R-:W-:-:S03]  /*1a60*/  LEA.HI.X.SX32 R3, R6, R7, 0x1, P0 ;  /* 0x0000000706037211 */ /* 0x000fc600000f0eff */
[----:B0-----:R0:W5:Y:S01]  /*1a70*/  LDG.E.U8 R54, desc[UR12][R4.64] ;  /* 0x0000000c04367981 */ /* 0x001162000c1e1100 */
[----:B------:R-:W-:-:S03]  /*1a80*/  IADD3 R30, P0, PT, R37, R8, RZ ;  /* 0x00000008251e7210 */ /* 0x000fc60007f1e0ff */
[----:B------:R-:W-:Y:S01]  /*1a90*/  STL [R1+0xb0], R49 ;  /* 0x0000b03101007387 */ /* 0x000fe20000100800 */
[----:B0-----:R-:W-:-:S03]  /*1aa0*/  IADD3 R4, P1, PT, R31, R8, RZ ;  /* 0x000000081f047210 */ /* 0x001fc60007f3e0ff */
[----:B------:R0:W-:Y:S01]  /*1ab0*/  STL [R1+0xac], R55 ;  /* 0x0000ac3701007387 */ /* 0x0001e20000100800 */
[-C--:B------:R-:W-:Y:S02]  /*1ac0*/  LEA.HI.X.SX32 R5, R31, R7.reuse, 0x1, P1 ;  /* 0x000000071f057211 */ /* 0x080fe400008f0eff */
[----:B------:R-:W-:Y:S01]  /*1ad0*/  LEA.HI.X.SX32 R31, R37, R7, 0x1, P0 ;  /* 0x00000007251f7211 */ /* 0x000fe200000f0eff */
[----:B0-----:R0:W4:Y:S04]  /*1ae0*/  LDG.E.U8 R55, desc[UR12][R2.64] ;  /* 0x0000000c02377981 */ /* 0x001128000c1e1100 */
[----:B------:R-:W-:Y:S01]  /*1af0*/  STL [R1+0x90], R16 ;  /* 0x0000901001007387 */ /* 0x000fe20000100800 */
[----:B------:R-:W-:-:S03]  /*1b00*/  IMAD R18, R36, 0x2, R32 ;  /* 0x0000000224127824 */ /* 0x000fc600078e0220 */
[----:B------:R-:W4:Y:S01]  /*1b10*/  LDG.E.U8 R58, desc[UR12][R4.64] ;  /* 0x0000000c043a7981 */ /* 0x000f22000c1e1100 */
[----:B0-----:R-:W-:-:S04]  /*1b20*/  IADD3 R2, P0, PT, R32, R8, RZ ;  /* 0x0000000820027210 */ /* 0x001fc80007f1e0ff */
[----:B------:R-:W-:Y:S01]  /*1b30*/  LEA.HI.X.SX32 R3, R32, R7, 0x1, P0 ;  /* 0x0000000720037211 */ /* 0x000fe200000f0eff */
[----:B------:R0:W-:Y:S04]  /*1b40*/  STL [R1+0x8c], R56 ;  /* 0x00008c3801007387 */ /* 0x0001e80000100800 */
[----:B------:R1:W-:Y:S01]  /*1b50*/  STL [R1+0x88], R53 ;  /* 0x0000883501007387 */ /* 0x0003e20000100800 */
[----:B------:R-:W-:-:S03]  /*1b60*/  IMAD R24, R36, 0x2, R18 ;  /* 0x0000000224187824 */ /* 0x000fc600078e0212 */
[----:B0-----:R0:W4:Y:S04]  /*1b70*/  LDG.E.U8 R56, desc[UR12][R30.64] ;  /* 0x0000000c1e387981 */ /* 0x001128000c1e1100 */
[----:B-1----:R-:W4:Y:S01]  /*1b80*/  LDG.E.U8 R53, desc[UR12][R2.64] ;  /* 0x0000000c02357981 */ /* 0x002f22000c1e1100 */
[----:B------:R-:W-:-:S04]  /*1b90*/  IMAD R0, R36, 0x2, R24 ;  /* 0x0000000224007824 */ /* 0x000fc800078e0218 */
[----:B------:R-:W-:-:S05]  /*1ba0*/  IMAD R49, R36, 0x2, R0 ;  /* 0x0000000224317824 */ /* 0x000fca00078e0200 */
[----:B0-----:R-:W-:-:S04]  /*1bb0*/  IADD3 R30, P0, PT, R49, R8, RZ ;  /* 0x00000008311e7210 */ /* 0x001fc80007f1e0ff */
[----:B------:R-:W-:Y:S01]  /*1bc0*/  LEA.HI.X.SX32 R31, R49, R7, 0x1, P0 ;  /* 0x00000007311f7211 */ /* 0x000fe200000f0eff */
[----:B--2---:R-:W-:Y:S04]  /*1bd0*/  STL [R1+0x80], R50 ;  /* 0x0000803201007387 */ /* 0x004fe80000100800 */
[----:B---3--:R-:W-:Y:S04]  /*1be0*/  STL [R1+0x74], R57 ;  /* 0x0000743901007387 */ /* 0x008fe80000100800 */
[----:B----4-:R-:W-:Y:S04]  /*1bf0*/  STL [R1+0xc10], R53 ;  /* 0x000c103501007387 */ /* 0x010fe80000100800 */
[----:B------:R-:W-:Y:S04]  /*1c00*/  STL [R1+0x6c], R60 ;  /* 0x00006c3c01007387 */ /* 0x000fe80000100800 */
[----:B-----5:R0:W-:Y:S04]  /*1c10*/  STL [R1+0x84], R54 ;  /* 0x0000843601007387 */ /* 0x0201e80000100800 */
[----:B0-----:R-:W2:Y:S01]  /*1c20*/  LDG.E.U8 R54, desc[UR12][R30.64] ;  /* 0x0000000c1e367981 */ /* 0x001ea2000c1e1100 */
[----:B------:R-:W-:Y:S01]  /*1c30*/  IMAD R25, R36, 0x2, R49 ;  /* 0x0000000224197824 */ /* 0x000fe200078e0231 */
[----:B------:R-:W-:-:S03]  /*1c40*/  IADD3 R28, P1, PT, R0, R8, RZ ;  /* 0x00000008001c7210 */ /* 0x000fc60007f3e0ff */
[----:B------:R-:W-:Y:S01]  /*1c50*/  IMAD R16, R36, 0x2, R25 ;  /* 0x0000000224107824 */ /* 0x000fe200078e0219 */
[----:B------:R-:W-:-:S03]  /*1c60*/  LEA.HI.X.SX32 R29, R0, R7, 0x1, P1 ;  /* 0x00000007001d7211 */ /* 0x000fc600008f0eff */
[C---:B------:R-:W-:Y:S02]  /*1c70*/  IMAD R33, R36.reuse, 0x2, R16 ;  /* 0x0000000224217824 */ /* 0x040fe400078e0210 */
[----:B------:R0:W3:Y:S02]  /*1c80*/  LDG.E.U8 R57, desc[UR12][R28.64] ;  /* 0x0000000c1c397981 */ /* 0x0000e4000c1e1100 */
[----:B------:R-:W-:-:S05]  /*1c90*/  IMAD R37, R36, 0x2, R33 ;  /* 0x0000000224257824 */ /* 0x000fca00078e0221 */
[----:B0-----:R-:W-:-:S04]  /*1ca0*/  IADD3 R28, P1, PT, R37, R8, RZ ;  /* 0x00000008251c7210 */ /* 0x001fc80007f3e0ff */
[----:B------:R-:W-:Y:S01]  /*1cb0*/  LEA.HI.X.SX32 R29, R37, R7, 0x1, P1 ;  /* 0x00000007251d7211 */ /* 0x000fe200008f0eff */
[----:B--2---:R-:W-:Y:S04]  /*1cc0*/  STL [R1+0xc0c], R54 ;  /* 0x000c0c3601007387 */ /* 0x004fe80000100800 */
[----:B------:R-:W-:Y:S04]  /*1cd0*/  STL [R1+0x78], R59 ;  /* 0x0000783b01007387 */ /* 0x000fe80000100800 */
[----:B------:R0:W-:Y:S04]  /*1ce0*/  STL [R1+0x70], R55 ;  /* 0x0000703701007387 */ /* 0x0001e80000100800 */
[----:B0-----:R0:W2:Y:S01]  /*1cf0*/  LDG.E.U8 R55, desc[UR12][R28.64] ;  /* 0x0000000c1c377981 */ /* 0x0010a2000c1e1100 */
[----:B------:R-:W-:-:S04]  /*1d00*/  IMAD R6, R36, 0x2, R37 ;  /* 0x0000000224067824 */ /* 0x000fc800078e0225 */
[----:B------:R-:W-:Y:S01]  /*1d10*/  IMAD R5, R36, 0x2, R6 ;  /* 0x0000000224057824 */ /* 0x000fe200078e0206 */
[----:B------:R-:W-:-:S03]  /*1d20*/  IADD3 R2, P0, PT, R33, R8, RZ ;  /* 0x0000000821027210 */ /* 0x000fc60007f1e0ff */
[----:B------:R-:W-:Y:S01]  /*1d30*/  IMAD R50, R36, 0x2, R5 ;  /* 0x0000000224327824 */ /* 0x000fe200078e0205 */
[----:B------:R-:W-:-:S03]  /*1d40*/  LEA.HI.X.SX32 R3, R33, R7, 0x1, P0 ;  /* 0x0000000721037211 */ /* 0x000fc600000f0eff */
[----:B------:R-:W-:Y:S01]  /*1d50*/  IMAD R49, R36, 0x2, R50 ;  /* 0x0000000224317824 */ /* 0x000fe200078e0232 */
[CC--:B------:R-:W-:Y:S01]  /*1d60*/  IADD3 R32, P0, PT, R50.reuse, R8.reuse, RZ ;  /* 0x0000000832207210 */ /* 0x0c0fe20007f1e0ff */
[----:B------:R1:W4:Y:S03]  /*1d70*/  LDG.E.U8 R59, desc[UR12][R2.64] ;  /* 0x0000000c023b7981 */ /* 0x000326000c1e1100 */
[-C--:B------:R-:W-:Y:S02]  /*1d80*/  LEA.HI.X.SX32 R33, R50, R7.reuse, 0x1, P0 ;  /* 0x0000000732217211 */ /* 0x080fe400000f0eff */
[C---:B0-----:R-:W-:Y:S01]  /*1d90*/  IADD3 R28, P0, PT, R49.reuse, R8, RZ ;  /* 0x00000008311c7210 */ /* 0x041fe20007f1e0ff */
[C---:B------:R-:W-:Y:S02]  /*1da0*/  IMAD R4, R36.reuse, 0x2, R49 ;  /* 0x0000000224047824 */ /* 0x040fe400078e0231 */
[----:B------:R0:W5:Y:S01]  /*1db0*/  LDG.E.U8 R54, desc[UR12][R32.64] ;  /* 0x0000000c20367981 */ /* 0x000162000c1e1100 */
[----:B------:R-:W-:Y:S01]  /*1dc0*/  LEA.HI.X.SX32 R29, R49, R7, 0x1, P0 ;  /* 0x00000007311d7211 */ /* 0x000fe200000f0eff */
[----:B------:R-:W-:-:S04]  /*1dd0*/  IMAD R0, R36, 0x2, R4 ;  /* 0x0000000224007824 */ /* 0x000fc800078e0204 */
[C---:B------:R-:W-:Y:S01]  /*1de0*/  IMAD R31, R36.reuse, 0x2, R0 ;  /* 0x00000002241f7824 */ /* 0x040fe200078e0200 */
[----:B--2---:R-:W-:Y:S04]  /*1df0*/  STL [R1+0xc08], R55 ;  /* 0x000c083701007387 */ /* 0x004fe80000100800 */
[----:B------:R-:W-:Y:S04]  /*1e00*/  STL [R1+0x68], R58 ;  /* 0x0000683a01007387 */ /* 0x000fe80000100800 */
[----:B------:R2:W-:Y:S04]  /*1e10*/  STL [R1+0x60], R56 ;  /* 0x0000603801007387 */ /* 0x0005e80000100800 */
[----:B--2---:R2:W3:Y:S01]  /*1e20*/  LDG.E.U8 R56, desc[UR12][R28.64] ;  /* 0x0000000c1c387981 */ /* 0x0044e2000c1e1100 */
[----:B------:R-:W-:-:S04]  /*1e30*/  IMAD R37, R36, 0x2, R31 ;  /* 0x0000000224257824 */ /* 0x000fc800078e021f */
[----:B-1----:R-:W-:-:S04]  /*1e40*/  IMAD R2, R36, 0x2, R37 ;  /* 0x0000000224027824 */ /* 0x002fc800078e0225 */
[C---:B------:R-:W-:Y:S01]  /*1e50*/  IMAD R3, R36.reuse, 0x2, R2 ;  /* 0x0000000224037824 */ /* 0x040fe200078e0202 */
[-C--:B------:R-:W-:Y:S02]  /*1e60*/  IADD3 R30, P1, PT, R31, R8.reuse, RZ ;  /* 0x000000081f1e7210 */ /* 0x080fe40007f3e0ff */
[-C--:B0-----:R-:W-:Y:S01]  /*1e70*/  IADD3 R32, P0, PT, R37, R8.reuse, RZ ;  /* 0x0000000825207210 */ /* 0x081fe20007f1e0ff */
[C---:B------:R-:W-:Y:S01]  /*1e80*/  IMAD R49, R36.reuse, 0x2, R3 ;  /* 0x0000000224317824 */ /* 0x040fe200078e0203 */
[-C--:B------:R-:W-:Y:S02]  /*1e90*/  LEA.HI.X.SX32 R31, R31, R7.reuse, 0x1, P1 ;  /* 0x000000071f1f7211 */ /* 0x080fe400008f0eff */
[-C--:B------:R-:W-:Y:S01]  /*1ea0*/  LEA.HI.X.SX32 R33, R37, R7.reuse, 0x1, P0 ;  /* 0x0000000725217211 */ /* 0x080fe200000f0eff */
[----:B------:R-:W-:Y:S01]  /*1eb0*/  IMAD R37, R36, 0x2, R49 ;  /* 0x0000000224257824 */ /* 0x000fe200078e0231 */
[C---:B--2---:R-:W-:Y:S01]  /*1ec0*/  IADD3 R28, P0, PT, R49.reuse, R8, RZ ;  /* 0x00000008311c7210 */ /* 0x044fe20007f1e0ff */
[----:B------:R0:W2:Y:S03]  /*1ed0*/  LDG.E.U8 R53, desc[UR12][R30.64] ;  /* 0x0000000c1e357981 */ /* 0x0000a6000c1e1100 */
[----:B------:R-:W-:-:S05]  /*1ee0*/  LEA.HI.X.SX32 R29, R49, R7, 0x1, P0 ;  /* 0x00000007311d7211 */ /* 0x000fca00000f0eff */
[----:B------:R-:W2:Y:S01]  /*1ef0*/  LDG.E.U8 R50, desc[UR12][R28.64] ;  /* 0x0000000c1c327981 */ /* 0x000ea2000c1e1100 */
[----:B0-----:R-:W-:-:S04]  /*1f00*/  IADD3 R30, P0, PT, R37, R8, RZ ;  /* 0x00000008251e7210 */ /* 0x001fc80007f1e0ff */
[----:B------:R-:W-:-:S05]  /*1f10*/  LEA.HI.X.SX32 R31, R37, R7, 0x1, P0 ;  /* 0x00000007251f7211 */ /* 0x000fca00000f0eff */
[----:B------:R-:W2:Y:S04]  /*1f20*/  LDG.E.U8 R58, desc[UR12][R30.64] ;  /* 0x0000000c1e3a7981 */ /* 0x000ea8000c1e1100 */
[----:B---3--:R-:W-:Y:S04]  /*1f30*/  STL [R1+0xc04], R56 ;  /* 0x000c043801007387 */ /* 0x008fe80000100800 */
[----:B------:R0:W-:Y:S04]  /*1f40*/  STL [R1+0x5c], R57 ;  /* 0x00005c3901007387 */ /* 0x0001e80000100800 */
[----:B0-----:R0:W3:Y:S02]  /*1f50*/  LDG.E.U8 R57, desc[UR12][R32.64] ;  /* 0x0000000c20397981 */ /* 0x0010e4000c1e1100 */
[----:B0-----:R-:W-:-:S04]  /*1f60*/  IMAD R32, R36, 0x2, R37 ;  /* 0x0000000224207824 */ /* 0x001fc800078e0225 */
[----:B------:R-:W-:-:S04]  /*1f70*/  IMAD R30, R36, 0x2, R32 ;  /* 0x00000002241e7824 */ /* 0x000fc800078e0220 */
[----:B------:R-:W-:-:S05]  /*1f80*/  IMAD R31, R36, 0x2, R30 ;  /* 0x00000002241f7824 */ /* 0x000fca00078e021e */
[----:B------:R-:W-:-:S04]  /*1f90*/  IADD3 R28, P0, PT, R31, R8, RZ ;  /* 0x000000081f1c7210 */ /* 0x000fc80007f1e0ff */
[----:B------:R-:W-:Y:S01]  /*1fa0*/  LEA.HI.X.SX32 R29, R31, R7, 0x1, P0 ;  /* 0x000000071f1d7211 */ /* 0x000fe200000f0eff */
[----:B------:R-:W-:-:S04]  /*1fb0*/  IMAD R31, R36, 0x2, R31 ;  /* 0x00000002241f7824 */ /* 0x000fc800078e021f */
[----:B------:R0:W5:Y:S02]  /*1fc0*/  LDG.E.U8 R56, desc[UR12][R28.64] ;  /* 0x0000000c1c387981 */ /* 0x000164000c1e1100 */
[----:B0-----:R-:W-:-:S04]  /*1fd0*/  IADD3 R28, P0, PT, R31, R8, RZ ;  /* 0x000000081f1c7210 */ /* 0x001fc80007f1e0ff */
[----:B------:R-:W-:Y:S01]  /*1fe0*/  LEA.HI.X.SX32 R29, R31, R7, 0x1, P0 ;  /* 0x000000071f1d7211 */ /* 0x000fe200000f0eff */
[----:B------:R-:W-:-:S04]  /*1ff0*/  IMAD R31, R36, 0x2, R31 ;  /* 0x00000002241f7824 */ /* 0x000fc800078e021f */
[----:B------:R-:W-:-:S04]  /*2000*/  IMAD R33, R36, 0x2, R31 ;  /* 0x0000000224217824 */ /* 0x000fc800078e021f */
[----:B------:R-:W-:Y:S01]  /*2010*/  IMAD R49, R36, 0x2, R33 ;  /* 0x0000000224317824 */ /* 0x000fe200078e0221 */
[----:B---3--:R-:W-:Y:S04]  /*2020*/  STL [R1+0xc00], R57 ;  /* 0x000c003901007387 */ /* 0x008fe80000100800 */
[----:B--2---:R-:W-:Y:S04]  /*2030*/  STL [R1+0xbfc], R58 ;  /* 0x000bfc3a01007387 */ /* 0x004fe80000100800 */
[----:B----4-:R0:W-:Y:S04]  /*2040*/  STL [R1+0x54], R59 ;  /* 0x0000543b01007387 */ /* 0x0101e80000100800 */
[----:B0-----:R0:W2:Y:S02]  /*2050*/  LDG.E.U8 R59, desc[UR12][R28.64] ;  /* 0x0000000c1c3b7981 */ /* 0x0010a4000c1e1100 */
[----:B0-----:R-:W-:-:S04]  /*2060*/  IADD3 R28, P0, PT, R49, R8, RZ ;  /* 0x00000008311c7210 */ /* 0x001fc80007f1e0ff */
[----:B------:R-:W-:Y:S01]  /*2070*/  LEA.HI.X.SX32 R29, R49, R7, 0x1, P0 ;  /* 0x00000007311d7211 */ /* 0x000fe200000f0eff */
[----:B------:R-:W-:-:S04]  /*2080*/  IMAD R49, R36, 0x2, R49 ;  /* 0x0000000224317824 */ /* 0x000fc800078e0231 */
[----:B------:R0:W3:Y:S02]  /*2090*/  LDG.E.U8 R61, desc[UR12][R28.64] ;  /* 0x0000000c1c3d7981 */ /* 0x0000e4000c1e1100 */
[----:B0-----:R-:W-:-:S04]  /*20a0*/  IADD3 R28, P0, PT, R49, R8, RZ ;  /* 0x00000008311c7210 */ /* 0x001fc80007f1e0ff */
[----:B------:R-:W-:-:S05]  /*20b0*/  LEA.HI.X.SX32 R29, R49, R7, 0x1, P0 ;  /* 0x00000007311d7211 */ /* 0x000fca00000f0eff */
[----:B------:R0:W4:Y:S01]  /*20c0*/  LDG.E.U8 R60, desc[UR12][R28.64] ;  /* 0x0000000c1c3c7981 */ /* 0x000122000c1e1100 */
[----:B------:R-:W-:-:S04]  /*20d0*/  IMAD R37, R36, 0x2, R49 ;  /* 0x0000000224257824 */ /* 0x000fc800078e0231 */
[----:B------:R-:W-:-:S05]  /*20e0*/  IMAD R36, R36, 0x2, R37 ;  /* 0x0000000224247824 */ /* 0x000fca00078e0225 */
[----:B0-----:R-:W-:-:S04]  /*20f0*/  IADD3 R28, P0, PT, R36, R8, RZ ;  /* 0x00000008241c7210 */ /* 0x001fc80007f1e0ff */
[----:B------:R-:W-:-:S05]  /*2100*/  LEA.HI.X.SX32 R29, R36, R7, 0x1, P0 ;  /* 0x00000007241d7211 */ /* 0x000fca00000f0eff */
[----:B------:R0:W4:Y:S02]  /*2110*/  LDG.E.U8 R55, desc[UR12][R28.64] ;  /* 0x0000000c1c377981 */ /* 0x000124000c1e1100 */
[----:B0-----:R-:W-:-:S04]  /*2120*/  IADD3 R28, P0, PT, R35, R8, RZ ;  /* 0x00000008231c7210 */ /* 0x001fc80007f1e0ff */
[----:B------:R-:W-:Y:S01]  /*2130*/  LEA.HI.X.SX32 R29, R35, R7, 0x1, P0 ;  /* 0x00000007231d7211 */ /* 0x000fe200000f0eff */
[----:B--2---:R-:W-:Y:S04]  /*2140*/  STL [R1+0xbf8], R59 ;  /* 0x000bf83b01007387 */ /* 0x004fe80000100800 */
[----:B-----5:R0:W-:Y:S04]  /*2150*/  STL [R1+0x58], R54 ;  /* 0x0000583601007387 */ /* 0x0201e80000100800 */
[----:B0-----:R0:W2:Y:S02]  /*2160*/  LDG.E.U8 R54, desc[UR12][R28.64] ;  /* 0x0000000c1c367981 */ /* 0x0010a4000c1e1100 */
[----:B0-----:R-:W-:-:S02]  /*2170*/  IADD3 R28, P0, PT, R34, R8, RZ ;  /* 0x00000008221c7210 */ /* 0x001fc40007f1e0ff */
[----:B---3--:R-:W-:Y:S02]  /*2180*/  STL [R1+0xbf4], R61 ;  /* 0x000bf43d01007387 */ /* 0x008fe40000100800 */
[----:B------:R-:W-:Y:S02]  /*2190*/  LEA.HI.X.SX32 R29, R34, R7, 0x1, P0 ;  /* 0x00000007221d7211 */ /* 0x000fe400000f0eff */
[----:B------:R0:W-:Y:S04]  /*21a0*/  STL [R1+0x50], R53 ;  /* 0x0000503501007387 */ /* 0x0001e80000100800 */
[----:B0-----:R0:W3:Y:S02]  /*21b0*/  LDG.E.U8 R53, desc[UR12][R28.64] ;  /* 0x0000000c1c357981 */ /* 0x0010e4000c1e1100 */
[----:B0-----:R-:W-:-:S02]  /*21c0*/  IADD3 R28, P0, PT, R27, R8, RZ ;  /* 0x000000081b1c7210 */ /* 0x001fc40007f1e0ff */
[----:B----4-:R-:W-:Y:S02]  /*21d0*/  STL [R1+0xc14], R60 ;  /* 0x000c143c01007387 */ /* 0x010fe40000100800 */
[----:B------:R-:W-:Y:S02]  /*21e0*/  LEA.HI.X.SX32 R29, R27, R7, 0x1, P0 ;  /* 0x000000071b1d7211 */ /* 0x000fe400000f0eff */
[----:B------:R0:W-:Y:S04]  /*21f0*/  STL [R1+0x4c], R50 ;  /* 0x00004c3201007387 */ /* 0x0001e80000100800 */
[----:B0-----:R0:W4:Y:S02]  /*2200*/  LDG.E.U8 R50, desc[UR12][R28.64] ;  /* 0x0000000c1c327981 */ /* 0x001124000c1e1100 */
[----:B0-----:R-:W-:-:S04]  /*2210*/  IADD3 R28, P0, PT, R26, R8, RZ ;  /* 0x000000081a1c7210 */ /* 0x001fc80007f1e0ff */
[----:B------:R-:W-:Y:S02]  /*2220*/  LEA.HI.X.SX32 R29, R26, R7, 0x1, P0 ;  /* 0x000000071a1d7211 */ /* 0x000fe400000f0eff */
[----:B------:R-:W-:-:S03]  /*2230*/  IADD3 R26, P0, PT, R19, R8, RZ ;  /* 0x00000008131a7210 */ /* 0x000fc60007f1e0ff */
[----:B------:R-:W5:Y:S01]  /*2240*/  LDG.E.U8 R49, desc[UR12][R28.64] ;  /* 0x0000000c1c317981 */ /* 0x000f62000c1e1100 */
[----:B------:R-:W-:-:S05]  /*2250*/  LEA.HI.X.SX32 R27, R19, R7, 0x1, P0 ;  /* 0x00000007131b7211 */ /* 0x000fca00000f0eff */
[----:B------:R0:W5:Y:S02]  /*2260*/  LDG.E.U8 R36, desc[UR12][R26.64] ;  /* 0x0000000c1a247981 */ /* 0x000164000c1e1100 */
[----:B0-----:R-:W-:-:S04]  /*2270*/  IADD3 R26, P0, PT, R20, R8, RZ ;  /* 0x00000008141a7210 */ /* 0x001fc80007f1e0ff */
[----:B------:R-:W-:-:S05]  /*2280*/  LEA.HI.X.SX32 R27, R20, R7, 0x1, P0 ;  /* 0x00000007141b7211 */ /* 0x000fca00000f0eff */
[----:B------:R0:W5:Y:S02]  /*2290*/  LDG.E.U8 R35, desc[UR12][R26.64] ;  /* 0x0000000c1a237981 */ /* 0x000164000c1e1100 */
        /* <DEDUP_REMOVED lines=41> */
[----:B------:R-:W5:Y:S04]  /*2530*/  LDG.E.U8 R3, desc[UR12][R4.64] ;  /* 0x0000000c04037981 */ /* 0x000f68000c1e1100 */
[----:B------:R-:W-:Y:S04]  /*2540*/  STL [R1+0x48], R56 ;  /* 0x0000483801007387 */ /* 0x000fe80000100800 */
[----:B------:R-:W-:Y:S04]  /*2550*/  STL [R1+0x44], R55 ;  /* 0x0000443701007387 */ /* 0x000fe80000100800 */
[----:B--2---:R-:W-:Y:S04]  /*2560*/  STL [R1+0x40], R54 ;  /* 0x0000403601007387 */ /* 0x004fe80000100800 */
[----:B---3--:R0:W-:Y:S02]  /*2570*/  STL [R1+0x3c], R53 ;  /* 0x00003c3501007387 */ /* 0x0081e40000100800 */
[----:B0-----:R-:W0:Y:S02]  /*2580*/  S2R R53, SR_TID.X ;  /* 0x0000000000357919 */ /* 0x001e240000002100 */
[----:B----4-:R-:W-:Y:S01]  /*2590*/  STL [R1+0x38], R50 ;  /* 0x0000383201007387 */ /* 0x010fe20000100800 */
[----:B------:R-:W-:-:S03]  /*25a0*/  IMAD R12, R9, 0x100, R12 ;  /* 0x00000100090c7824 */ /* 0x000fc600078e020c */
[----:B-----5:R-:W-:Y:S04]  /*25b0*/  STL [R1+0x34], R49 ;  /* 0x0000343101007387 */ /* 0x020fe80000100800 */
[----:B------:R-:W-:Y:S01]  /*25c0*/  STL [R1+0x30], R36 ;  /* 0x0000302401007387 */ /* 0x000fe20000100800 */
[----:B------:R-:W-:Y:S01]  /*25d0*/  IMAD R9, R15, 0x100, R14 ;  /* 0x000001000f097824 */ /* 0x000fe200078e020e */
[----:B0-----:R-:W-:Y:S02]  /*25e0*/  SHF.R.S32.HI R14, RZ, 0x8, R53 ;  /* 0x00000008ff0e7819 */ /* 0x001fe40000011435 */
[----:B------:R-:W-:Y:S04]  /*25f0*/  STL [R1+0x2c], R35 ;  /* 0x00002c2301007387 */ /* 0x000fe80000100800 */
[----:B------:R-:W-:Y:S04]  /*2600*/  STL [R1+0x28], R34 ;  /* 0x0000282201007387 */ /* 0x000fe80000100800 */
[----:B------:R-:W-:Y:S04]  /*2610*/  STL [R1+0x24], R29 ;  /* 0x0000241d01007387 */ /* 0x000fe80000100800 */
[----:B------:R0:W-:Y:S04]  /*2620*/  STL [R1+0xc18], R0 ;  /* 0x000c180001007387 */ /* 0x0001e80000100800 */
[----:B------:R-:W-:Y:S04]  /*2630*/  STL [R1+0x20], R28 ;  /* 0x0000201c01007387 */ /* 0x000fe80000100800 */
[----:B------:R-:W-:Y:S04]  /*2640*/  STL [R1+0xc1c], R2 ;  /* 0x000c1c0201007387 */ /* 0x000fe80000100800 */
[----:B------:R-:W-:Y:S01]  /*2650*/  STL [R1+0x1c], R27 ;  /* 0x00001c1b01007387 */ /* 0x000fe20000100800 */
[----:B0-----:R-:W-:-:S03]  /*2660*/  LOP3.LUT R0, R53, 0xff, RZ, 0xc0, !PT ;  /* 0x000000ff35007812 */ /* 0x001fc600078ec0ff */
[----:B------:R-:W-:Y:S04]  /*2670*/  STL [R1+0xc20], R3 ;  /* 0x000c200301007387 */ /* 0x000fe80000100800 */
[----:B------:R-:W-:Y:S04]  /*2680*/  STL [R1+0x18], R26 ;  /* 0x0000181a01007387 */ /* 0x000fe80000100800 */
[----:B------:R-:W-:Y:S04]  /*2690*/  STL [R1+0x14], R24 ;  /* 0x0000141801007387 */ /* 0x000fe80000100800 */
[----:B------:R-:W-:Y:S04]  /*26a0*/  STL [R1+0x10], R23 ;  /* 0x0000101701007387 */ /* 0x000fe80000100800 */
[----:B------:R-:W-:Y:S04]  /*26b0*/  STL [R1+0xc], R18 ;  /* 0x00000c1201007387 */ /* 0x000fe80000100800 */
[----:B------:R-:W-:Y:S04]  /*26c0*/  STL [R1+0x8], R22 ;  /* 0x0000081601007387 */ /* 0x000fe80000100800 */
[----:B------:R0:W-:Y:S04]  /*26d0*/  STL [R1+0x4], R21 ;  /* 0x0000041501007387 */ /* 0x0001e80000100800 */
[----:B------:R1:W-:Y:S04]  /*26e0*/  STL [R1], R20 ;  /* 0x0000001401007387 */ /* 0x0003e80000100800 */
[----:B------:R-:W2:Y:S04]  /*26f0*/  LDL.LU R34, [R1+0x7c] ;  /* 0x00007c0001227983 */ /* 0x000ea80000300800 */
[----:B------:R-:W2:Y:S04]  /*2700*/  LDL.LU R35, [R1+0x64] ;  /* 0x0000640001237983 */ /* 0x000ea80000300800 */
[----:B------:R-:W0:Y:S04]  /*2710*/  LDL.LU R54, [R1+0x9c] ;  /* 0x00009c0001367983 */ /* 0x000e280000300800 */
[----:B------:R-:W0:Y:S04]  /*2720*/  LDL.LU R53, [R1+0x94] ;  /* 0x0000940001357983 */ /* 0x000e280000300800 */
[----:B------:R-:W3:Y:S04]  /*2730*/  LDL.LU R49, [R1+0x128] ;  /* 0x0001280001317983 */ /* 0x000ee80000300800 */
[----:B------:R-:W3:Y:S04]  /*2740*/  LDL.LU R61, [R1+0x124] ;  /* 0x00012400013d7983 */ /* 0x000ee80000300800 */
[----:B------:R-:W4:Y:S04]  /*2750*/  LDL.LU R59, [R1+0x144] ;  /* 0x00014400013b7983 */ /* 0x000f280000300800 */
[----:B------:R-:W4:Y:S04]  /*2760*/  LDL.LU R58, [R1+0x140] ;  /* 0x00014000013a7983 */ /* 0x000f280000300800 */
[----:B------:R-:W5:Y:S04]  /*2770*/  LDL.LU R57, [R1+0x110] ;  /* 0x0001100001397983 */ /* 0x000f680000300800 */
[----:B------:R-:W5:Y:S04]  /*2780*/  LDL.LU R56, [R1+0x10c] ;  /* 0x00010c0001387983 */ /* 0x000f680000300800 */
[----:B------:R-:W2:Y:S04]  /*2790*/  LDL.LU R36, [R1+0x164] ;  /* 0x0001640001247983 */ /* 0x000ea80000300800 */
[----:B------:R-:W2:Y:S04]  /*27a0*/  LDL.LU R60, [R1+0x160] ;  /* 0x00016000013c7983 */ /* 0x000ea80000300800 */
[----:B------:R-:W2:Y:S04]  /*27b0*/  LDL.LU R55, [R1+0x168] ;  /* 0x0001680001377983 */ /* 0x000ea80000300800 */
[----:B------:R-:W2:Y:S01]  /*27c0*/  LDL.LU R50, [R1+0x15c] ;  /* 0x00015c0001327983 */ /* 0x000ea20000300800 */
[----:B0-----:R-:W-:-:S03]  /*27d0*/  IMAD R21, R53, 0x100, R54 ;  /* 0x0000010035157824 */ /* 0x001fc600078e0236 */
[----:B------:R-:W2:Y:S04]  /*27e0*/  LDL.LU R54, [R1+0x114] ;  /* 0x0001140001367983 */ /* 0x000ea80000300800 */
[----:B------:R-:W2:Y:S01]  /*27f0*/  LDL.LU R53, [R1+0x108] ;  /* 0x0001080001357983 */ /* 0x000ea20000300800 */
[----:B------:R-:W-:-:S04]  /*2800*/  IADD3 R4, P0, PT, R32, R8, RZ ;  /* 0x0000000820047210 */ /* 0x000fc80007f1e0ff */
[-C--:B------:R-:W-:Y:S02]  /*2810*/  LEA.HI.X.SX32 R5, R32, R7.reuse, 0x1, P0 ;  /* 0x0000000720057211 */ /* 0x080fe400000f0eff */
[CC--:B------:R-:W-:Y:S01]  /*2820*/  IADD3 R16, P0, PT, R30.reuse, R8.reuse, RZ ;  /* 0x000000081e107210 */ /* 0x0c0fe20007f1e0ff */
[----:B---3--:R-:W-:Y:S02]  /*2830*/  IMAD R23, R61, 0x100, R49 ;  /* 0x000001003d177824 */ /* 0x008fe400078e0231 */
[----:B------:R-:W3:Y:S01]  /*2840*/  LDG.E.U8 R4, desc[UR12][R4.64] ;  /* 0x0000000c04047981 */ /* 0x000ee2000c1e1100 */
[----:B------:R-:W-:Y:S01]  /*2850*/  LEA.HI.X.SX32 R17, R30, R7, 0x1, P0 ;  /* 0x000000071e117211 */ /* 0x000fe200000f0eff */
[----:B----4-:R-:W-:Y:S02]  /*2860*/  IMAD R22, R58, 0x100, R59 ;  /* 0x000001003a167824 */ /* 0x010fe400078e023b */
[----:B------:R-:W4:Y:S01]  /*2870*/  LDL.LU R49, [R1+0x158] ;  /* 0x0001580001317983 */ /* 0x000f220000300800 */
[----:B------:R-:W-:-:S03]  /*2880*/  IADD3 R18, P1, PT, R37, R8, RZ ;  /* 0x0000000825127210 */ /* 0x000fc60007f3e0ff */
[----:B------:R-:W4:Y:S01]  /*2890*/  LDL.LU R61, [R1+0x154] ;  /* 0x00015400013d7983 */ /* 0x000f220000300800 */
[----:B-----5:R-:W-:-:S03]  /*28a0*/  IMAD R25, R56, 0x100, R57 ;  /* 0x0000010038197824 */ /* 0x020fc600078e0239 */
[----:B------:R0:W3:Y:S04]  /*28b0*/  LDG.E.U8 R5, desc[UR12][R16.64] ;  /* 0x0000000c10057981 */ /* 0x0000e8000c1e1100 */
[----:B------:R-:W5:Y:S01]  /*28c0*/  LDL.LU R59, [R1+0x100] ;  /* 0x00010000013b7983 */ /* 0x000f620000300800 */
[----:B------:R-:W-:-:S03]  /*28d0*/  LEA.HI.X.SX32 R19, R37, R7, 0x1, P1 ;  /* 0x0000000725137211 */ /* 0x000fc600008f0eff */
[----:B------:R-:W5:Y:S01]  /*28e0*/  LDL.LU R56, [R1+0xf8] ;  /* 0x0000f80001387983 */ /* 0x000f620000300800 */
[----:B0-----:R-:W-:-:S04]  /*28f0*/  IADD3 R16, P0, PT, R31, R8, RZ ;  /* 0x000000081f107210 */ /* 0x001fc80007f1e0ff */
[----:B------:R-:W-:Y:S02]  /*2900*/  LEA.HI.X.SX32 R17, R31, R7, 0x1, P0 ;  /* 0x000000071f117211 */ /* 0x000fe400000f0eff */
[----:B------:R-:W3:Y:S04]  /*2910*/  LDL.LU R31, [R1+0xf0] ;  /* 0x0000f000011f7983 */ /* 0x000ee80000300800 */
[----:B------:R-:W3:Y:S04]  /*2920*/  LDL.LU R30, [R1+0xec] ;  /* 0x0000ec00011e7983 */ /* 0x000ee80000300800 */
[----:B------:R-:W3:Y:S04]  /*2930*/  LDL.LU R32, [R1+0x150] ;  /* 0x0001500001207983 */ /* 0x000ee80000300800 */
[----:B------:R0:W3:Y:S04]  /*2940*/  LDG.E.U8 R6, desc[UR12][R16.64] ;  /* 0x0000000c10067981 */ /* 0x0000e8000c1e1100 */
[----:B------:R-:W3:Y:S04]  /*2950*/  LDL.LU R3, [R1+0x14c] ;  /* 0x00014c0001037983 */ /* 0x000ee80000300800 */
[----:B------:R-:W3:Y:S01]  /*2960*/  LDL.LU R58, [R1+0xe8] ;  /* 0x0000e800013a7983 */ /* 0x000ee20000300800 */
[----:B0-----:R-:W-:-:S03]  /*2970*/  IADD3 R16, P0, PT, R33, R8, RZ ;  /* 0x0000000821107210 */ /* 0x001fc60007f1e0ff */
[----:B------:R0:W3:Y:S01]  /*2980*/  LDG.E.U8 R8, desc[UR12][R18.64] ;  /* 0x0000000c12087981 */ /* 0x0000e2000c1e1100 */
[----:B--2---:R-:W-:-:S03]  /*2990*/  IMAD R24, R60, 0x100, R36 ;  /* 0x000001003c187824 */ /* 0x004fc600078e0224 */
[----:B------:R-:W2:Y:S01]  /*29a0*/  LDL.LU R57, [R1+0xd4] ;  /* 0x0000d40001397983 */ /* 0x000ea20000300800 */
[----:B------:R-:W-:-:S03]  /*29b0*/  IMAD R26, R50, 0x100, R55 ;  /* 0x00000100321a7824 */ /* 0x000fc600078e0237 */
[----:B------:R-:W2:Y:S01]  /*29c0*/  LDL.LU R2, [R1+0x148] ;  /* 0x0001480001027983 */ /* 0x000ea20000300800 */
[----:B0-----:R-:W-:-:S03]  /*29d0*/  IMAD R19, R35, 0x100, R34 ;  /* 0x0000010023137824 */ /* 0x001fc600078e0222 */
[----:B------:R-:W2:Y:S04]  /*29e0*/  LDL.LU R34, [R1+0x13c] ;  /* 0x00013c0001227983 */ /* 0x000ea80000300800 */
[----:B------:R-:W2:Y:S04]  /*29f0*/  LDL.LU R35, [R1+0x138] ;  /* 0x0001380001237983 */ /* 0x000ea80000300800 */
[----:B------:R-:W2:Y:S04]  /*2a00*/  LDL.LU R36, [R1+0x134] ;  /* 0x0001340001247983 */ /* 0x000ea80000300800 */
[----:B------:R-:W2:Y:S04]  /*2a10*/  LDL.LU R55, [R1+0xe0] ;  /* 0x0000e00001377983 */ /* 0x000ea80000300800 */
[----:B------:R-:W2:Y:S01]  /*2a20*/  LDL.LU R50, [R1+0xd0] ;  /* 0x0000d00001327983 */ /* 0x000ea20000300800 */
[----:B------:R-:W-:-:S03]  /*2a30*/  IMAD R28, R53, 0x100, R54 ;  /* 0x00000100351c7824 */ /* 0x000fc600078e0236 */
[----:B------:R-:W2:Y:S04]  /*2a40*/  LDL.LU R54, [R1+0x130] ;  /* 0x0001300001367983 */ /* 0x000ea80000300800 */
[----:B------:R-:W2:Y:S01]  /*2a50*/  LDL.LU R53, [R1+0x12c] ;  /* 0x00012c0001357983 */ /* 0x000ea20000300800 */
[----:B------:R-:W-:Y:S01]  /*2a60*/  IMAD R11, R10, 0x100, R11 ;  /* 0x000001000a0b7824 */ /* 0x000fe200078e020b */
[----:B------:R-:W-:Y:S01]  /*2a70*/  F2FP.F16.E4M3.UNPACK_B R10, R12 ;  /* 0x0000000cff0a723e */ /* 0x000fe200020006ff */
[----:B------:R-:W-:Y:S02]  /*2a80*/  IMAD.SHL.U32 R12, R0, 0x2, RZ ;  /* 0x00000002000c7824 */ /* 0x000fe400078e00ff */
[----:B------:R-:W2:Y:S04]  /*2a90*/  LDL.LU R0, [R1+0xc8] ;  /* 0x0000c80001007983 */ /* 0x000ea80000300800 */
[----:B------:R-:W2:Y:S01]  /*2aa0*/  LDL.LU R60, [R1+0xc4] ;  /* 0x0000c400013c7983 */ /* 0x000ea20000300800 */
[----:B----4-:R-:W-:-:S03]  /*2ab0*/  IMAD R27, R61, 0x100, R49 ;  /* 0x000001003d1b7824 */ /* 0x010fc600078e0231 */
[----:B------:R-:W4:Y:S04]  /*2ac0*/  LDL.LU R49, [R1+0xb8] ;  /* 0x0000b80001317983 */ /* 0x000f280000300800 */
[----:B------:R-:W4:Y:S01]  /*2ad0*/  LDL.LU R61, [R1+0xb4] ;  /* 0x0000b400013d7983 */ /* 0x000f220000300800 */
[----:B-----5:R-:W-:-:S03]  /*2ae0*/  IMAD R29, R56, 0x100, R59 ;  /* 0x00000100381d7824 */ /* 0x020fc600078e023b */
[----:B------:R-:W5:Y:S04]  /*2af0*/  LDL.LU R59, [R1+0x120] ;  /* 0x00012000013b7983 */ /* 0x000f680000300800 */
[----:B------:R-:W5:Y:S01]  /*2b00*/  LDL.LU R56, [R1+0x11c] ;  /* 0x00011c0001387983 */ /* 0x000f620000300800 */
[----:B------:R-:W-:Y:S01]  /*2b10*/  LEA.HI.X.SX32 R17, R33, R7, 0x1, P0 ;  /* 0x0000000721117211 */ /* 0x000fe200000f0eff */
[----:B---3--:R-:W-:Y:S01]  /*2b20*/  IMAD R31, R30, 0x100, R31 ;  /* 0x000001001e1f7824 */ /* 0x008fe200078e021f */
[----:B------:R-:W-:-:S03]  /*2b30*/  SGXT R14, R14, 0x1 ;  /* 0x000000010e0e781a */ /* 0x000fc60000000200 */
[----:B------:R0:W3:Y:S01]  /*2b40*/  LDG.E.U8 R7, desc[UR12][R16.64] ;  /* 0x0000000c10077981 */ /* 0x0000e2000c1e1100 */
[----:B------:R-:W-:Y:S02]  /*2b50*/  IMAD R30, R3, 0x100, R32 ;  /* 0x00000100031e7824 */ /* 0x000fe400078e0220 */
[----:B--2---:R-:W-:Y:S02]  /*2b60*/  IMAD R33, R57, 0x100, R58 ;  /* 0x0000010039217824 */ /* 0x004fe400078e023a */
[----:B------:R-:W2:Y:S04]  /*2b70*/  LDL.LU R58, [R1+0xa8] ;  /* 0x0000a800013a7983 */ /* 0x000ea80000300800 */
[----:B------:R-:W2:Y:S01]  /*2b80*/  LDL.LU R57, [R1+0xa4] ;  /* 0x0000a40001397983 */ /* 0x000ea20000300800 */
[----:B------:R-:W-:-:S02]  /*2b90*/  IMAD R32, R34, 0x100, R2 ;  /* 0x0000010022207824 */ /* 0x000fc400078e0202 */
[----:B------:R-:W-:Y:S02]  /*2ba0*/  IMAD R34, R36, 0x100, R35 ;  /* 0x0000010024227824 */ /* 0x000fe400078e0223 */
[----:B------:R-:W-:Y:S02]  /*2bb0*/  IMAD R36, R50, 0x100, R55 ;  /* 0x0000010032247824 */ /* 0x000fe400078e0237 */
[----:B------:R-:W3:Y:S04]  /*2bc0*/  LDL.LU R55, [R1+0x118] ;  /* 0x0001180001377983 */ /* 0x000ee80000300800 */
[----:B------:R-:W3:Y:S01]  /*2bd0*/  LDL.LU R50, [R1+0x104] ;  /* 0x0001040001327983 */ /* 0x000ee20000300800 */
[----:B------:R-:W-:-:S03]  /*2be0*/  IMAD R35, R53, 0x100, R54 ;  /* 0x0000010035237824 */ /* 0x000fc600078e0236 */
[----:B------:R-:W3:Y:S04]  /*2bf0*/  LDL.LU R54, [R1+0xfc] ;  /* 0x0000fc0001367983 */ /* 0x000ee80000300800 */
[----:B------:R-:W3:Y:S01]  /*2c00*/  LDL.LU R53, [R1+0xf4] ;  /* 0x0000f40001357983 */ /* 0x000ee20000300800 */
[----:B------:R-:W-:Y:S01]  /*2c10*/  LOP3.LUT R12, R12, 0x210, R14, 0x78, !PT ;  /* 0x000002100c0c7812 */ /* 0x000fe200078e780e */
[----:B------:R-:W-:Y:S02]  /*2c20*/  IMAD R14, R13, 0x100, R38 ;  /* 0x000001000d0e7824 */ /* 0x000fe400078e0226 */
[----:B0-----:R-:W-:Y:S02]  /*2c30*/  IMAD R16, R43, 0x100, R44 ;  /* 0x000001002b107824 */ /* 0x001fe400078e022c */
[----:B------:R-:W3:Y:S01]  /*2c40*/  LDL.LU R44, [R1+0xa0] ;  /* 0x0000a000012c7983 */ /* 0x000ee20000300800 */
[----:B------:R-:W-:-:S02]  /*2c50*/  IMAD R18, R47, 0x100, R48 ;  /* 0x000001002f127824 */ /* 0x000fc400078e0230 */
[----:B------:R-:W-:Y:S02]  /*2c60*/  IMAD R17, R45, 0x100, R46 ;  /* 0x000001002d117824 */ /* 0x000fe400078e022e */
[----:B------:R-:W-:Y:S02]  /*2c70*/  IMAD R13, R39, 0x100, R40 ;  /* 0x00000100270d7824 */ /* 0x000fe400078e0228 */
[----:B----4-:R-:W-:Y:S02]  /*2c80*/  IMAD R39, R61, 0x100, R49 ;  /* 0x000001003d277824 */ /* 0x010fe400078e0231 */
[----:B-----5:R-:W-:Y:S02]  /*2c90*/  IMAD R38, R56, 0x100, R59 ;  /* 0x0000010038267824 */ /* 0x020fe400078e023b */
[----:B------:R-:W4:Y:S04]  /*2ca0*/  LDL.LU R56, [R1+0x98] ;  /* 0x0000980001387983 */ /* 0x000f280000300800 */
[----:B------:R-:W5:Y:S04]  /*2cb0*/  LDL.LU R3, [R1+0xe4] ;  /* 0x0000e40001037983 */ /* 0x000f680000300800 */
[----:B------:R-:W5:Y:S04]  /*2cc0*/  LDL.LU R43, [R1+0xdc] ;  /* 0x0000dc00012b7983 */ /* 0x000f680000300800 */
[----:B------:R-:W5:Y:S04]  /*2cd0*/  LDL.LU R47, [R1+0x90] ;  /* 0x00009000012f7983 */ /* 0x000f680000300800 */
[----:B------:R-:W5:Y:S04]  /*2ce0*/  LDL.LU R45, [R1+0x8c] ;  /* 0x00008c00012d7983 */ /* 0x000f680000300800 */
[----:B------:R-:W5:Y:S04]  /*2cf0*/  LDL.LU R48, [R1+0x88] ;  /* 0x0000880001307983 */ /* 0x000f680000300800 */
[----:B------:R-:W5:Y:S04]  /*2d00*/  LDL.LU R46, [R1+0x80] ;  /* 0x00008000012e7983 */ /* 0x000f680000300800 */
[----:B------:R-:W5:Y:S04]  /*2d10*/  LDL.LU R61, [R1+0x74] ;  /* 0x00007400013d7983 */ /* 0x000f680000300800 */
[----:B------:R-:W5:Y:S01]  /*2d20*/  LDL.LU R59, [R1+0x6c] ;  /* 0x00006c00013b7983 */ /* 0x000f620000300800 */
[----:B--2---:R-:W-:-:S03]  /*2d30*/  IMAD R40, R57, 0x100, R58 ;  /* 0x0000010039287824 */ /* 0x004fc600078e023a */
[----:B------:R-:W2:Y:S01]  /*2d40*/  LDL.LU R58, [R1+0xd8] ;  /* 0x0000d800013a7983 */ /* 0x000ea20000300800 */
[----:B------:R-:W-:-:S03]  /*2d50*/  IMAD R15, R41, 0x100, R42 ;  /* 0x00000100290f7824 */ /* 0x000fc600078e022a */
[----:B------:R-:W2:Y:S01]  /*2d60*/  LDL.LU R57, [R1+0xcc] ;  /* 0x0000cc0001397983 */ /* 0x000ea20000300800 */
[----:B------:R-:W-:-:S03]  /*2d70*/  IMAD R37, R60, 0x100, R0 ;  /* 0x000001003c257824 */ /* 0x000fc600078e0200 */
[----:B------:R-:W2:Y:S01]  /*2d80*/  LDL.LU R2, [R1+0xc0] ;  /* 0x0000c00001027983 */ /* 0x000ea20000300800 */
[----:B-1----:R-:W-:-:S03]  /*2d90*/  IMAD R20, R51, 0x100, R52 ;  /* 0x0000010033147824 */ /* 0x002fc600078e0234 */
[----:B------:R-:W2:Y:S04]  /*2da0*/  LDL.LU R49, [R1+0xbc] ;  /* 0x0000bc0001317983 */ /* 0x000ea80000300800 */
[----:B------:R-:W2:Y:S01]  /*2db0*/  LDL.LU R0, [R1+0xb0] ;  /* 0x0000b00001007983 */ /* 0x000ea20000300800 */
[----:B---3--:R-:W-:-:S03]  /*2dc0*/  IMAD R41, R50, 0x100, R55 ;  /* 0x0000010032297824 */ /* 0x008fc600078e0237 */
[----:B------:R-:W3:Y:S04]  /*2dd0*/  LDL.LU R50, [R1+0xac] ;  /* 0x0000ac0001327983 */ /* 0x000ee80000300800 */
[----:B------:R-:W3:Y:S04]  /*2de0*/  LDL.LU R60, [R1+0x84] ;  /* 0x00008400013c7983 */ /* 0x000ee80000300800 */
[----:B------:R-:W3:Y:S01]  /*2df0*/  LDL.LU R51, [R1+0x78] ;  /* 0x0000780001337983 */ /* 0x000ee20000300800 */
[----:B------:R-:W-:-:S03]  /*2e00*/  IMAD R42, R53, 0x100, R54 ;  /* 0x00000100352a7824 */ /* 0x000fc600078e0236 */
[----:B------:R-:W3:Y:S04]  /*2e10*/  LDL.LU R53, [R1+0x70] ;  /* 0x0000700001357983 */ /* 0x000ee80000300800 */
[----:B------:R-:W3:Y:S04]  /*2e20*/  LDL.LU R52, [R1+0x68] ;  /* 0x0000680001347983 */ /* 0x000ee80000300800 */
[----:B------:R-:W3:Y:S04]  /*2e30*/  LDL.LU R54, [R1+0x60] ;  /* 0x0000600001367983 */ /* 0x000ee80000300800 */
[----:B------:R-:W3:Y:S01]  /*2e40*/  LDL.LU R55, [R1+0x5c] ;  /* 0x00005c0001377983 */ /* 0x000ee20000300800 */
[----:B----4-:R-:W-:-:S03]  /*2e50*/  IMAD R44, R56, 0x100, R44 ;  /* 0x00000100382c7824 */ /* 0x010fc600078e022c */
[----:B------:R-:W4:Y:S01]  /*2e60*/  LDL.LU R56, [R1+0x54] ;  /* 0x0000540001387983 */ /* 0x000f220000300800 */
[----:B-----5:R-:W-:-:S03]  /*2e70*/  IMAD R43, R43, 0x100, R3 ;  /* 0x000001002b2b7824 */ /* 0x020fc600078e0203 */
[----:B------:R-:W5:Y:S01]  /*2e80*/  LDL.LU R3, [R1+0xc20] ;  /* 0x000c200001037983 */ /* 0x000f620000300800 */
[----:B------:R-:W-:Y:S02]  /*2e90*/  IMAD R45, R45, 0x100, R47 ;  /* 0x000001002d2d7824 */ /* 0x000fe400078e022f */
[----:B------:R-:W-:Y:S02]  /*2ea0*/  IMAD R47, R46, 0x100, R48 ;  /* 0x000001002e2f7824 */ /* 0x000fe400078e0230 */
[----:B------:R-:W-:Y:S02]  /*2eb0*/  IMAD R48, R59, 0x100, R61 ;  /* 0x000001003b307824 */ /* 0x000fe400078e023d */
[----:B--2---:R-:W-:Y:S02]  /*2ec0*/  IMAD R46, R57, 0x100, R58 ;  /* 0x00000100392e7824 */ /* 0x004fe400078e023a */
[----:B------:R-:W2:Y:S04]  /*2ed0*/  LDL.LU R57, [R1+0x58] ;  /* 0x0000580001397983 */ /* 0x000ea80000300800 */
[----:B------:R-:W2:Y:S01]  /*2ee0*/  LDL.LU R58, [R1+0x50] ;  /* 0x00005000013a7983 */ /* 0x000ea20000300800 */
[----:B------:R-:W-:-:S03]  /*2ef0*/  IMAD R49, R49, 0x100, R2 ;  /* 0x0000010031317824 */ /* 0x000fc600078e0202 */
[----:B------:R-:W2:Y:S04]  /*2f00*/  LDL.LU R59, [R1+0x4c] ;  /* 0x00004c00013b7983 */ /* 0x000ea80000300800 */
[----:B------:R-:W2:Y:S04]  /*2f10*/  LDL.LU R61, [R1+0x48] ;  /* 0x00004800013d7983 */ /* 0x000ea80000300800 */
[----:B------:R-:W5:Y:S01]  /*2f20*/  LDL.LU R2, [R1+0xc1c] ;  /* 0x000c1c0001027983 */ /* 0x000f620000300800 */
[----:B---3--:R-:W-:-:S03]  /*2f30*/  IMAD R50, R50, 0x100, R0 ;  /* 0x0000010032327824 */ /* 0x008fc600078e0200 */
[----:B------:R-:W3:Y:S01]  /*2f40*/  LDL.LU R0, [R1+0xc18] ;  /* 0x000c180001007983 */ /* 0x000ee20000300800 */
[----:B------:R-:W-:-:S03]  /*2f50*/  IMAD R51, R51, 0x100, R60 ;  /* 0x0000010033337824 */ /* 0x000fc600078e023c */
[----:B------:R-:W2:Y:S01]  /*2f60*/  LDL.LU R60, [R1+0xc14] ;  /* 0x000c1400013c7983 */ /* 0x000ea20000300800 */
[----:B------:R-:W-:-:S03]  /*2f70*/  IMAD R52, R52, 0x100, R53 ;  /* 0x0000010034347824 */ /* 0x000fc600078e0235 */
[----:B------:R-:W2:Y:S02]  /*2f80*/  LDL.LU R53, [R1+0xc10] ;  /* 0x000c100001357983 */ /* 0x000ea40000300800 */
[----:B--2---:R-:W-:Y:S02]  /*2f90*/  IMAD R53, R53, 0x100, R54 ;  /* 0x0000010035357824 */ /* 0x004fe400078e0236 */
[----:B------:R-:W2:Y:S02]  /*2fa0*/  LDL.LU R54, [R1+0xc0c] ;  /* 0x000c0c0001367983 */ /* 0x000ea40000300800 */
[----:B--2---:R-:W-:Y:S02]  /*2fb0*/  IMAD R54, R54, 0x100, R55 ;  /* 0x0000010036367824 */ /* 0x004fe400078e0237 */
[----:B------:R-:W4:Y:S02]  /*2fc0*/  LDL.LU R55, [R1+0xc08] ;  /* 0x000c080001377983 */ /* 0x000f240000300800 */
[----:B----4-:R-:W-:-:S02]  /*2fd0*/  IMAD R55, R55, 0x100, R56 ;  /* 0x0000010037377824 */ /* 0x010fc400078e0238 */
[----:B------:R-:W2:Y:S02]  /*2fe0*/  LDL.LU R56, [R1+0xc04] ;  /* 0x000c040001387983 */ /* 0x000ea40000300800 */
[----:B--2---:R-:W-:Y:S02]  /*2ff0*/  IMAD R56, R56, 0x100, R57 ;  /* 0x0000010038387824 */ /* 0x004fe400078e0239 */
[----:B------:R-:W2:Y:S02]  /*3000*/  LDL.LU R57, [R1+0xc00] ;  /* 0x000c000001397983 */ /* 0x000ea40000300800 */
[----:B--2---:R-:W-:Y:S02]  /*3010*/  IMAD R57, R57, 0x100, R58 ;  /* 0x0000010039397824 */ /* 0x004fe400078e023a */
[----:B------:R-:W2:Y:S02]  /*3020*/  LDL.LU R58, [R1+0xbfc] ;  /* 0x000bfc00013a7983 */ /* 0x000ea40000300800 */
[----:B--2---:R-:W-:-:S02]  /*3030*/  IMAD R58, R58, 0x100, R59 ;  /* 0x000001003a3a7824 */ /* 0x004fc400078e023b */
[----:B------:R-:W2:Y:S01]  /*3040*/  LDL.LU R59, [R1+0xbf8] ;  /* 0x000bf800013b7983 */ /* 0x000ea20000300800 */
[----:B------:R-:W0:Y:S01]  /*3050*/  S2UR UR7, SR_CgaCtaId ;  /* 0x00000000000779c3 */ /* 0x000e220000008800 */
[----:B------:R-:W-:Y:S01]  /*3060*/  UMOV UR4, 0x400 ;  /* 0x0000040000047882 */ /* 0x000fe20000000000 */
[----:B--2---:R-:W-:Y:S02]  /*3070*/  IMAD R59, R59, 0x100, R61 ;  /* 0x000001003b3b7824 */ /* 0x004fe400078e023d */
[----:B------:R-:W2:Y:S01]  /*3080*/  LDL.LU R61, [R1+0xbf4] ;  /* 0x000bf400013d7983 */ /* 0x000ea20000300800 */
[----:B0-----:R-:W-:Y:S01]  /*3090*/  ULEA UR7, UR7, UR4, 0x18 ;  /* 0x0000000407077291 */ /* 0x001fe2000f8ec0ff */
[----:B------:R-:W-:Y:S02]  /*30a0*/  F2FP.F16.E4M3.UNPACK_B R11, R11 ;  /* 0x0000000bff0b723e */ /* 0x000fe400020006ff */
[----:B------:R-:W-:Y:S02]  /*30b0*/  F2FP.F16.E4M3.UNPACK_B R14, R14 ;  /* 0x0000000eff0e723e */ /* 0x000fe400020006ff */
[----:B------:R-:W-:-:S02]  /*30c0*/  F2FP.F16.E4M3.UNPACK_B R15, R15 ;  /* 0x0000000fff0f723e */ /* 0x000fc400020006ff */
[----:B------:R-:W-:Y:S02]  /*30d0*/  F2FP.F16.E4M3.UNPACK_B R16, R16 ;  /* 0x00000010ff10723e */ /* 0x000fe400020006ff */
[----:B------:R0:W-:Y:S01]  /*30e0*/  STS.U16 [R12+UR7+0x1000], R11 ;  /* 0x0010000b0c007988 */ /* 0x0001e20008000407 */
[----:B------:R-:W-:Y:S02]  /*30f0*/  F2FP.F16.E4M3.UNPACK_B R17, R17 ;  /* 0x00000011ff11723e */ /* 0x000fe400020006ff */
[----:B------:R-:W-:Y:S01]  /*3100*/  F2FP.F16.E4M3.UNPACK_B R20, R20 ;  /* 0x00000014ff14723e */ /* 0x000fe200020006ff */
[----:B------:R1:W-:Y:S01]  /*3110*/  STS.U16 [R12+UR7+0x2000], R14 ;  /* 0x0020000e0c007988 */ /* 0x0003e20008000407 */
[----:B------:R-:W-:Y:S02]  /*3120*/  F2FP.F16.E4M3.UNPACK_B R21, R21 ;  /* 0x00000015ff15723e */ /* 0x000fe400020006ff */
[----:B------:R-:W-:Y:S02]  /*3130*/  F2FP.F16.E4M3.UNPACK_B R23, R23 ;  /* 0x00000017ff17723e */ /* 0x000fe400020006ff */
[----:B------:R-:W-:-:S02]  /*3140*/  F2FP.F16.E4M3.UNPACK_B R25, R25 ;  /* 0x00000019ff19723e */ /* 0x000fc400020006ff */
[----:B------:R-:W-:Y:S02]  /*3150*/  F2FP.F16.E4M3.UNPACK_B R28, R28 ;  /* 0x0000001cff1c723e */ /* 0x000fe400020006ff */
[----:B------:R-:W-:Y:S02]  /*3160*/  F2FP.F16.E4M3.UNPACK_B R29, R29 ;  /* 0x0000001dff1d723e */ /* 0x000fe400020006ff */
[----:B------:R-:W-:Y:S02]  /*3170*/  F2FP.F16.E4M3.UNPACK_B R31, R31 ;  /* 0x0000001fff1f723e */ /* 0x000fe400020006ff */
        /* <DEDUP_REMOVED lines=17> */
[----:B------:R-:W-:Y:S01]  /*3290*/  F2FP.F16.E4M3.UNPACK_B R59, R59 ;  /* 0x0000003bff3b723e */ /* 0x000fe200020006ff */
[----:B------:R4:W-:Y:S01]  /*32a0*/  STS.U16 [R12+UR7], R10 ;  /* 0x0000000a0c007988 */ /* 0x0009e20008000407 */
[----:B0-----:R-:W-:Y:S02]  /*32b0*/  PRMT R11, R11, 0x7632, R11 ;  /* 0x000076320b0b7816 */ /* 0x001fe4000000000b */
[----:B-1----:R-:W-:Y:S01]  /*32c0*/  PRMT R14, R14, 0x7632, R14 ;  /* 0x000076320e0e7816 */ /* 0x002fe2000000000e */
[----:B------:R0:W-:Y:S04]  /*32d0*/  STS.U16 [R12+UR7+0x3000], R15 ;  /* 0x0030000f0c007988 */ /* 0x0001e80008000407 */
[----:B------:R1:W-:Y:S01]  /*32e0*/  STS.U16 [R12+UR7+0x4000], R16 ;  /* 0x004000100c007988 */ /* 0x0003e20008000407 */
[----:B----4-:R-:W-:-:S03]  /*32f0*/  PRMT R10, R10, 0x7632, R10 ;  /* 0x000076320a0a7816 */ /* 0x010fc6000000000a */
[----:B------:R4:W-:Y:S01]  /*3300*/  STS.U16 [R12+UR7+0x5000], R17 ;  /* 0x005000110c007988 */ /* 0x0009e20008000407 */
[----:B0-----:R-:W-:-:S03]  /*3310*/  PRMT R15, R15, 0x7632, R15 ;  /* 0x000076320f0f7816 */ /* 0x001fc6000000000f */
[----:B------:R0:W-:Y:S01]  /*3320*/  STS.U16 [R12+UR7+0x6000], R20 ;  /* 0x006000140c007988 */ /* 0x0001e20008000407 */
[----:B-1----:R-:W-:-:S03]  /*3330*/  PRMT R16, R16, 0x7632, R16 ;  /* 0x0000763210107816 */ /* 0x002fc60000000010 */
[----:B------:R1:W-:Y:S01]  /*3340*/  STS.U16 [R12+UR7+0x7000], R21 ;  /* 0x007000150c007988 */ /* 0x0003e20008000407 */
[----:B----4-:R-:W-:-:S03]  /*3350*/  PRMT R17, R17, 0x7632, R17 ;  /* 0x0000763211117816 */ /* 0x010fc60000000011 */
[----:B------:R4:W-:Y:S01]  /*3360*/  STS.U16 [R12+UR7+0x8000], R23 ;  /* 0x008000170c007988 */ /* 0x0009e20008000407 */
[----:B0-----:R-:W-:-:S03]  /*3370*/  PRMT R20, R20, 0x7632, R20 ;  /* 0x0000763214147816 */ /* 0x001fc60000000014 */
[----:B------:R-:W-:Y:S04]  /*3380*/  STS.U16 [R12+UR7+0x9000], R25 ;  /* 0x009000190c007988 */ /* 0x000fe80008000407 */
[----:B------:R-:W-:Y:S01]  /*3390*/  STS.U16 [R12+UR7+0xa000], R28 ;  /* 0x00a0001c0c007988 */ /* 0x000fe20008000407 */
[----:B-1----:R-:W-:-:S03]  /*33a0*/  PRMT R21, R21, 0x7632, R21 ;  /* 0x0000763215157816 */ /* 0x002fc60000000015 */
[----:B------:R-:W-:Y:S04]  /*33b0*/  STS.U16 [R12+UR7+0xb000], R29 ;  /* 0x00b0001d0c007988 */ /* 0x000fe80008000407 */
        /* <DEDUP_REMOVED lines=18> */
[----:B------:R-:W-:Y:S01]  /*34e0*/  STS.U16 [R12+UR7+0x1e000], R59 ;  /* 0x01e0003b0c007988 */ /* 0x000fe20008000407 */
[----:B----4-:R-:W-:Y:S01]  /*34f0*/  PRMT R23, R23, 0x7632, R23 ;  /* 0x0000763217177816 */ /* 0x010fe20000000017 */
[----:B--2---:R-:W-:Y:S01]  /*3500*/  IMAD R60, R60, 0x100, R61 ;  /* 0x000001003c3c7824 */ /* 0x004fe200078e023d */
[----:B------:R-:W-:-:S04]  /*3510*/  LOP3.LUT R61, R12, 0x20, RZ, 0x3c, !PT ;  /* 0x000000200c3d7812 */ /* 0x000fc800078e3cff */
[----:B------:R-:W-:-:S05]  /*3520*/  F2FP.F16.E4M3.UNPACK_B R60, R60 ;  /* 0x0000003cff3c723e */ /* 0x000fca00020006ff */
[----:B------:R-:W-:Y:S04]  /*3530*/  STS.U16 [R12+UR7+0x1f000], R60 ;  /* 0x01f0003c0c007988 */ /* 0x000fe80008000407 */
[----:B------:R0:W-:Y:S04]  /*3540*/  STS.U16 [R61+UR7+0x1400], R11 ;  /* 0x0014000b3d007988 */ /* 0x0001e80008000407 */
[----:B------:R1:W-:Y:S04]  /*3550*/  STS.U16 [R61+UR7+0x2400], R14 ;  /* 0x0024000e3d007988 */ /* 0x0003e80008000407 */
[----:B------:R2:W-:Y:S01]  /*3560*/  STS.U16 [R61+UR7+0x400], R10 ;  /* 0x0004000a3d007988 */ /* 0x0005e20008000407 */
[----:B0-----:R-:W-:-:S03]  /*3570*/  PRMT R11, R28, 0x7632, R11 ;  /* 0x000076321c0b7816 */ /* 0x001fc6000000000b */
[----:B------:R0:W-:Y:S01]  /*3580*/  STS.U16 [R61+UR7+0x3400], R15 ;  /* 0x0034000f3d007988 */ /* 0x0001e20008000407 */
[----:B-1----:R-:W-:-:S03]  /*3590*/  PRMT R14, R29, 0x7632, R14 ;  /* 0x000076321d0e7816 */ /* 0x002fc6000000000e */
[----:B------:R-:W4:Y:S01]  /*35a0*/  LDL.LU R28, [R1+0x24] ;  /* 0x00002400011c7983 */ /* 0x000f220000300800 */
[----:B--2---:R-:W-:-:S03]  /*35b0*/  PRMT R10, R25, 0x7632, R10 ;  /* 0x00007632190a7816 */ /* 0x004fc6000000000a */
[----:B------:R-:W2:Y:S01]  /*35c0*/  LDL.LU R29, [R1+0x2c] ;  /* 0x00002c00011d7983 */ /* 0x000ea20000300800 */
[----:B------:R-:W-:Y:S02]  /*35d0*/  PRMT R25, R33, 0x7632, R25 ;  /* 0x0000763221197816 */ /* 0x000fe40000000019 */
[----:B0-----:R-:W-:Y:S01]  /*35e0*/  PRMT R15, R31, 0x7632, R15 ;  /* 0x000076321f0f7816 */ /* 0x001fe2000000000f */
[----:B------:R0:W-:Y:S04]  /*35f0*/  STS.U16 [R61+UR7+0x4400], R16 ;  /* 0x004400103d007988 */ /* 0x0001e80008000407 */
[----:B------:R-:W2:Y:S04]  /*3600*/  LDL.LU R31, [R1+0x4] ;  /* 0x00000400011f7983 */ /* 0x000ea80000300800 */
[----:B------:R1:W-:Y:S01]  /*3610*/  STS.U16 [R61+UR7+0x5400], R17 ;  /* 0x005400113d007988 */ /* 0x0003e20008000407 */
[----:B0-----:R-:W-:-:S03]  /*3620*/  PRMT R16, R36, 0x7632, R16 ;  /* 0x0000763224107816 */ /* 0x001fc60000000010 */
[----:B------:R-:W2:Y:S04]  /*3630*/  LDL.LU R33, [R1+0x8] ;  /* 0x0000080001217983 */ /* 0x000ea80000300800 */
[----:B------:R0:W-:Y:S01]  /*3640*/  STS.U16 [R61+UR7+0x6400], R20 ;  /* 0x006400143d007988 */ /* 0x0001e20008000407 */
[----:B-1----:R-:W-:-:S03]  /*3650*/  PRMT R17, R37, 0x7632, R17 ;  /* 0x0000763225117816 */ /* 0x002fc60000000011 */
        /* <DEDUP_REMOVED lines=16> */
[----:B------:R-:W4:Y:S01]  /*3760*/  LDL.LU R47, [R1+0x28] ;  /* 0x00002800012f7983 */ /* 0x000f220000300800 */
[----:B-1----:R-:W-:-:S03]  /*3770*/  PRMT R14, R48, 0x7632, R14 ;  /* 0x00007632300e7816 */ /* 0x002fc6000000000e */
[----:B------:R-:W2:Y:S04]  /*3780*/  LDL.LU R48, [R1+0x30] ;  /* 0x0000300001307983 */ /* 0x000ea80000300800 */
[----:B------:R0:W-:Y:S04]  /*3790*/  STS.U16 [R61+UR7+0xc400], R15 ;  /* 0x00c4000f3d007988 */ /* 0x0001e80008000407 */
[----:B------:R1:W-:Y:S01]  /*37a0*/  STS.U16 [R61+UR7+0xd400], R25 ;  /* 0x00d400193d007988 */ /* 0x0003e20008000407 */
[----:B0-----:R-:W-:-:S03]  /*37b0*/  PRMT R15, R51, 0x7632, R15 ;  /* 0x00007632330f7816 */ /* 0x001fc6000000000f */
[----:B------:R0:W-:Y:S01]  /*37c0*/  STS.U16 [R61+UR7+0xe400], R16 ;  /* 0x00e400103d007988 */ /* 0x0001e20008000407 */
[----:B-1----:R-:W-:-:S03]  /*37d0*/  PRMT R25, R52, 0x7632, R25 ;  /* 0x0000763234197816 */ /* 0x002fc60000000019 */
[----:B------:R1:W-:Y:S04]  /*37e0*/  STS.U16 [R61+UR7+0x16400], R15 ;  /* 0x0164000f3d007988 */ /* 0x0003e80008000407 */
[----:B------:R-:W3:Y:S01]  /*37f0*/  LDL.LU R51, [R1+0x34] ;  /* 0x0000340001337983 */ /* 0x000ee20000300800 */
[----:B0-----:R-:W-:-:S03]  /*3800*/  PRMT R16, R53, 0x7632, R16 ;  /* 0x0000763235107816 */ /* 0x001fc60000000010 */
[----:B------:R-:W3:Y:S01]  /*3810*/  LDL.LU R52, [R1+0x38] ;  /* 0x0000380001347983 */ /* 0x000ee20000300800 */
[----:B-1----:R-:W-:-:S03]  /*3820*/  PRMT R15, R60, 0x7632, R15 ;  /* 0x000076323c0f7816 */ /* 0x002fc6000000000f */
[----:B------:R0:W-:Y:S04]  /*3830*/  STS.U16 [R61+UR7+0x17400], R25 ;  /* 0x017400193d007988 */ /* 0x0001e80008000407 */
[----:B------:R-:W-:Y:S04]  /*3840*/  STS.U16 [R61+UR7+0x1f400], R15 ;  /* 0x01f4000f3d007988 */ /* 0x000fe80008000407 */
[----:B------:R4:W-:Y:S04]  /*3850*/  STS.U16 [R61+UR7+0x18400], R16 ;  /* 0x018400103d007988 */ /* 0x0009e80008000407 */
[----:B0-----:R-:W3:Y:S04]  /*3860*/  LDL.LU R25, [R1+0x3c] ;  /* 0x00003c0001197983 */ /* 0x001ee80000300800 */
[----:B------:R-:W3:Y:S01]  /*3870*/  LDL.LU R53, [R1+0x40] ;  /* 0x0000400001357983 */ /* 0x000ee20000300800 */
[----:B----4-:R-:W-:-:S02]  /*3880*/  IMAD R16, R28, 0x100, R47 ;  /* 0x000001001c107824 */ /* 0x010fc400078e022f */
[----:B--2---:R-:W-:Y:S02]  /*3890*/  IMAD R15, R29, 0x100, R48 ;  /* 0x000001001d0f7824 */ /* 0x004fe400078e0230 */
[----:B------:R-:W2:Y:S04]  /*38a0*/  LDL.LU R29, [R1] ;  /* 0x00000000011d7983 */ /* 0x000ea80000300800 */
[----:B------:R-:W4:Y:S04]  /*38b0*/  LDL.LU R28, [R1+0x44] ;  /* 0x00004400011c7983 */ /* 0x000f280000300800 */
[----:B------:R0:W-:Y:S04]  /*38c0*/  STS.U16 [R61+UR7+0xf400], R17 ;  /* 0x00f400113d007988 */ /* 0x0001e80008000407 */
[----:B------:R1:W-:Y:S04]  /*38d0*/  STS.U16 [R61+UR7+0x10400], R20 ;  /* 0x010400143d007988 */ /* 0x0003e80008000407 */
[----:B------:R5:W-:Y:S01]  /*38e0*/  STS.U16 [R61+UR7+0x11400], R21 ;  /* 0x011400153d007988 */ /* 0x000be20008000407 */
[----:B0-----:R-:W-:-:S03]  /*38f0*/  PRMT R17, R54, 0x7632, R17 ;  /* 0x0000763236117816 */ /* 0x001fc60000000011 */
[----:B------:R0:W-:Y:S01]  /*3900*/  STS.U16 [R61+UR7+0x12400], R23 ;  /* 0x012400173d007988 */ /* 0x0001e20008000407 */
[----:B-1----:R-:W-:-:S03]  /*3910*/  PRMT R20, R55, 0x7632, R20 ;  /* 0x0000763237147816 */ /* 0x002fc60000000014 */
[----:B------:R1:W-:Y:S01]  /*3920*/  STS.U16 [R61+UR7+0x14400], R11 ;  /* 0x0144000b3d007988 */ /* 0x0003e20008000407 */
[----:B-----5:R-:W-:-:S03]  /*3930*/  PRMT R21, R56, 0x7632, R21 ;  /* 0x0000763238157816 */ /* 0x020fc60000000015 */
[----:B------:R5:W-:Y:S01]  /*3940*/  STS.U16 [R61+UR7+0x15400], R14 ;  /* 0x0154000e3d007988 */ /* 0x000be20008000407 */
[----:B0-----:R-:W-:Y:S01]  /*3950*/  PRMT R23, R57, 0x7632, R23 ;  /* 0x0000763239177816 */ /* 0x001fe20000000017 */
[----:B------:R-:W-:Y:S01]  /*3960*/  IMAD R2, R3, 0x100, R2 ;  /* 0x0000010003027824 */ /* 0x000fe200078e0202 */
[----:B-1----:R-:W-:Y:S02]  /*3970*/  PRMT R11, R58, 0x7632, R11 ;  /* 0x000076323a0b7816 */ /* 0x002fe4000000000b */
[----:B-----5:R-:W-:Y:S01]  /*3980*/  PRMT R14, R59, 0x7632, R14 ;  /* 0x000076323b0e7816 */ /* 0x020fe2000000000e */
[----:B------:R0:W-:Y:S01]  /*3990*/  STS.U16 [R61+UR7+0x19400], R17 ;  /* 0x019400113d007988 */ /* 0x0001e20008000407 */
[----:B------:R-:W-:Y:S02]  /*39a0*/  IMAD R4, R5, 0x100, R4 ;  /* 0x0000010005047824 */ /* 0x000fe400078e0204 */
[----:B------:R-:W-:Y:S01]  /*39b0*/  IMAD R6, R7, 0x100, R6 ;  /* 0x0000010007067824 */ /* 0x000fe200078e0206 */
[----:B------:R1:W-:Y:S01]  /*39c0*/  STS.U16 [R61+UR7+0x1a400], R20 ;  /* 0x01a400143d007988 */ /* 0x0003e20008000407 */
[----:B------:R-:W-:-:S03]  /*39d0*/  F2FP.F16.E4M3.UNPACK_B R9, R9 ;  /* 0x00000009ff09723e */ /* 0x000fc600020006ff */
[----:B------:R5:W-:Y:S01]  /*39e0*/  STS.U16 [R61+UR7+0x1b400], R21 ;  /* 0x01b400153d007988 */ /* 0x000be20008000407 */
[----:B0-----:R-:W-:-:S03]  /*39f0*/  IMAD R17, R44, 0x100, R45 ;  /* 0x000001002c117824 */ /* 0x001fc600078e022d */
[----:B------:R0:W-:Y:S01]  /*3a00*/  STS.U16 [R61+UR7+0x1c400], R23 ;  /* 0x01c400173d007988 */ /* 0x0001e20008000407 */
[----:B-1----:R-:W-:-:S03]  /*3a10*/  IMAD R20, R39, 0x100, R40 ;  /* 0x0000010027147824 */ /* 0x002fc600078e0228 */
[----:B------:R3:W-:Y:S01]  /*3a20*/  STS.U16 [R61+UR7+0x1d400], R11 ;  /* 0x01d4000b3d007988 */ /* 0x0007e20008000407 */
[----:B-----5:R-:W-:-:S03]  /*3a30*/  IMAD R21, R36, 0x100, R37 ;  /* 0x0000010024157824 */ /* 0x020fc600078e0225 */
[----:B------:R1:W-:Y:S01]  /*3a40*/  STS.U16 [R61+UR7+0x1e400], R14 ;  /* 0x01e4000e3d007988 */ /* 0x0003e20008000407 */
[----:B0-----:R-:W-:Y:S01]  /*3a50*/  IMAD R23, R31, 0x100, R33 ;  /* 0x000001001f177824 */ /* 0x001fe200078e0221 */
[----:B------:R-:W-:Y:S02]  /*3a60*/  F2FP.F16.E4M3.UNPACK_B R2, R2 ;  /* 0x00000002ff02723e */ /* 0x000fe400020006ff */
[----:B------:R0:W-:Y:S01]  /*3a70*/  STS.U16 [R61+UR7+0x13400], R10 ;  /* 0x0134000a3d007988 */ /* 0x0001e20008000407 */
[----:B---3--:R-:W-:Y:S02]  /*3a80*/  IMAD R11, R25, 0x100, R53 ;  /* 0x00000100190b7824 */ /* 0x008fe400078e0235 */
[----:B-1----:R-:W-:Y:S01]  /*3a90*/  IMAD R14, R51, 0x100, R52 ;  /* 0x00000100330e7824 */ /* 0x002fe200078e0234 */
[----:B------:R-:W-:Y:S02]  /*3aa0*/  F2FP.F16.E4M3.UNPACK_B R19, R19 ;  /* 0x00000013ff13723e */ /* 0x000fe400020006ff */
[----:B0-----:R-:W-:-:S02]  /*3ab0*/  LOP3.LUT R10, R12, 0x40, RZ, 0x3c, !PT ;  /* 0x000000400c0a7812 */ /* 0x001fc400078e3cff */
        /* <DEDUP_REMOVED lines=27> */
[----:B------:R0:W-:Y:S01]  /*3c70*/  STS.U16 [R10+UR7+0x1c800], R2 ;  /* 0x01c800020a007988 */ /* 0x0001e20008000407 */
[----:B------:R-:W-:Y:S02]  /*3c80*/  LOP3.LUT R12, R12, 0x60, RZ, 0x3c, !PT ;  /* 0x000000600c0c7812 */ /* 0x000fe400078e3cff */
[----:B------:R-:W-:Y:S01]  /*3c90*/  PRMT R3, R9, 0x7632, R3 ;  /* 0x0000763209037816 */ /* 0x000fe20000000003 */
[----:B------:R-:W-:Y:S04]  /*3ca0*/  STS.U16 [R10+UR7+0x800], R9 ;  /* 0x000800090a007988 */ /* 0x000fe80008000407 */
[----:B------:R-:W-:Y:S01]  /*3cb0*/  STS.U16 [R10+UR7+0x1800], R13 ;  /* 0x0018000d0a007988 */ /* 0x000fe20008000407 */
[----:B0-----:R-:W-:-:S03]  /*3cc0*/  PRMT R2, R19, 0x7632, R2 ;  /* 0x0000763213027816 */ /* 0x001fc60000000002 */
        /* <DEDUP_REMOVED lines=26> */
[----:B------:R0:W-:Y:S02]  /*3e70*/  STS.U16 [R10+UR7+0x1e800], R6 ;  /* 0x01e800060a007988 */ /* 0x0001e40008000407 */
[----:B0-----:R-:W-:Y:S01]  /*3e80*/  PRMT R6, R27, 0x7632, R6 ;  /* 0x000076321b067816 */ /* 0x001fe20000000006 */
[----:B--2---:R-:W-:-:S02]  /*3e90*/  IMAD R0, R0, 0x100, R29 ;  /* 0x0000010000007824 */ /* 0x004fc400078e021d */
[----:B----4-:R-:W-:-:S03]  /*3ea0*/  IMAD R8, R28, 0x100, R8 ;  /* 0x000001001c087824 */ /* 0x010fc600078e0208 */
[----:B------:R-:W-:Y:S02]  /*3eb0*/  F2FP.F16.E4M3.UNPACK_B R0, R0 ;  /* 0x00000000ff00723e */ /* 0x000fe400020006ff */
[----:B------:R-:W-:-:S03]  /*3ec0*/  F2FP.F16.E4M3.UNPACK_B R8, R8 ;  /* 0x00000008ff08723e */ /* 0x000fc600020006ff */
[----:B------:R0:W-:Y:S04]  /*3ed0*/  STS.U16 [R10+UR7+0x1b800], R0 ;  /* 0x01b800000a007988 */ /* 0x0001e80008000407 */
[----:B------:R-:W-:Y:S04]  /*3ee0*/  STS.U16 [R10+UR7+0x1f800], R8 ;  /* 0x01f800080a007988 */ /* 0x000fe80008000407 */
[----:B------:R1:W-:Y:S01]  /*3ef0*/  STS.U16 [R12+UR7+0xc00], R3 ;  /* 0x000c00030c007988 */ /* 0x0003e20008000407 */
[----:B0-----:R-:W-:-:S03]  /*3f00*/  PRMT R0, R18, 0x7632, R0 ;  /* 0x0000763212007816 */ /* 0x001fc60000000000 */
[----:B------:R0:W-:Y:S01]  /*3f10*/  STS.U16 [R12+UR7+0x3c00], R2 ;  /* 0x003c00020c007988 */ /* 0x0001e20008000407 */
[----:B-1----:R-:W-:-:S03]  /*3f20*/  PRMT R3, R30, 0x7632, R3 ;  /* 0x000076321e037816 */ /* 0x002fc60000000003 */
[----:B------:R1:W-:Y:S01]  /*3f30*/  STS.U16 [R12+UR7+0x2c00], R0 ;  /* 0x002c00000c007988 */ /* 0x0003e20008000407 */
[----:B0-----:R-:W-:-:S03]  /*3f40*/  PRMT R2, R41, 0x7632, R2 ;  /* 0x0000763229027816 */ /* 0x001fc60000000002 */
[----:B------:R0:W-:Y:S04]  /*3f50*/  STS.U16 [R12+UR7+0x8c00], R3 ;  /* 0x008c00030c007988 */ /* 0x0001e80008000407 */
[----:B------:R2:W-:Y:S01]  /*3f60*/  STS.U16 [R12+UR7+0xdc00], R2 ;  /* 0x00dc00020c007988 */ /* 0x0005e20008000407 */
[----:B-1----:R-:W-:Y:S02]  /*3f70*/  PRMT R0, R38, 0x7632, R0 ;  /* 0x0000763226007816 */ /* 0x002fe40000000000 */
[----:B0-----:R-:W-:Y:S01]  /*3f80*/  PRMT R3, R50, 0x7632, R3 ;  /* 0x0000763232037816 */ /* 0x001fe20000000003 */
[----:B------:R0:W-:Y:S01]  /*3f90*/  STS.U16 [R12+UR7+0x7c00], R6 ;  /* 0x007c00060c007988 */ /* 0x0001e20008000407 */
[----:B--2---:R-:W-:-:S03]  /*3fa0*/  PRMT R2, R17, 0x7632, R2 ;  /* 0x0000763211027816 */ /* 0x004fc60000000002 */
[----:B------:R1:W-:Y:S04]  /*3fb0*/  STS.U16 [R12+UR7+0xcc00], R0 ;  /* 0x00cc00000c007988 */ /* 0x0003e80008000407 */
[----:B------:R2:W-:Y:S01]  /*3fc0*/  STS.U16 [R12+UR7+0x12c00], R3 ;  /* 0x012c00030c007988 */ /* 0x0005e20008000407 */
[----:B0-----:R-:W-:Y:S02]  /*3fd0*/  PRMT R6, R49, 0x7632, R6 ;  /* 0x0000763231067816 */ /* 0x001fe40000000006 */
[----:B-1----:R-:W-:-:S03]  /*3fe0*/  PRMT R0, R16, 0x7632, R0 ;  /* 0x0000763210007816 */ /* 0x002fc60000000000 */
[----:B------:R0:W-:Y:S01]  /*3ff0*/  STS.U16 [R12+UR7+0x11c00], R6 ;  /* 0x011c00060c007988 */ /* 0x0001e20008000407 */
[----:B--2---:R-:W-:-:S03]  /*4000*/  PRMT R3, R2, 0x7632, R3 ;  /* 0x0000763202037816 */ /* 0x004fc60000000003 */
[----:B------:R1:W-:Y:S04]  /*4010*/  STS.U16 [R12+UR7+0x16c00], R0 ;  /* 0x016c00000c007988 */ /* 0x0003e80008000407 */
[----:B------:R2:W-:Y:S01]  /*4020*/  STS.U16 [R12+UR7+0x1cc00], R3 ;  /* 0x01cc00030c007988 */ /* 0x0005e20008000407 */
[----:B0-----:R-:W-:-:S03]  /*4030*/  PRMT R6, R0, 0x7632, R6 ;  /* 0x0000763200067816 */ /* 0x001fc60000000006 */
[----:B------:R0:W-:Y:S01]  /*4040*/  STS.U16 [R12+UR7+0x17c00], R2 ;  /* 0x017c00020c007988 */ /* 0x0001e20008000407 */
[----:B-1----:R-:W-:Y:S02]  /*4050*/  IMAD.MOV.U32 R0, RZ, RZ, -0x800000 ;  /* 0xff800000ff007424 */ /* 0x002fe400078e00ff */
[----:B--2---:R-:W-:-:S03]  /*4060*/  IMAD.MOV.U32 R3, RZ, RZ, 0x3f800000 ;  /* 0x3f800000ff037424 */ /* 0x004fc600078e00ff */
[----:B------:R-:W-:Y:S01]  /*4070*/  STL [R1+0x154], R0 ;  /* 0x0001540001007387 */ /* 0x000fe20000100800 */
[----:B0-----:R-:W-:-:S03]  /*4080*/  IMAD.MOV.U32 R2, RZ, RZ, 0x3f800000 ;  /* 0x3f800000ff027424 */ /* 0x001fc600078e00ff */
[----:B------:R-:W-:Y:S04]  /*4090*/  STL [R1+0x7e4], R3 ;  /* 0x0007e40301007387 */ /* 0x000fe80000100800 */
[----:B------:R-:W-:Y:S04]  /*40a0*/  STL [R1+0x7e8], R2 ;  /* 0x0007e80201007387 */ /* 0x000fe80000100800 */
[----:B------:R-:W-:Y:S04]  /*40b0*/  STL [R1+0x590], RZ ;  /* 0x000590ff01007387 */ /* 0x000fe80000100800 */
[----:B------:R0:W-:Y:S04]  /*40c0*/  STL [R1+0x150], R0 ;  /* 0x0001500001007387 */ /* 0x0001e80000100800 */
[----:B------:R-:W-:Y:S04]  /*40d0*/  STL [R1+0x594], RZ ;  /* 0x000594ff01007387 */ /* 0x000fe80000100800 */
        /* <DEDUP_REMOVED lines=89> */
[----:B------:R-:W-:Y:S01]  /*4670*/  STL [R1+0x6fc], RZ ;  /* 0x0006fcff01007387 */ /* 0x000fe20000100800 */
[----:B------:R-:W0:Y:S03]  /*4680*/  S2R R28, SR_CTAID.X ;  /* 0x00000000001c7919 */ /* 0x000e260000002500 */
        /* <DEDUP_REMOVED lines=23> */
[----:B------:R-:W1:Y:S03]  /*4800*/  S2R R29, SR_TID.X ;  /* 0x00000000001d7919 */ /* 0x000e660000002100 */
[----:B------:R-:W-:Y:S04]  /*4810*/  STL [R1+0x75c], RZ ;  /* 0x00075cff01007387 */ /* 0x000fe80000100800 */
[----:B------:R-:W-:Y:S04]  /*4820*/  STL [R1+0x760], RZ ;  /* 0x000760ff01007387 */ /* 0x000fe80000100800 */
[----:B------:R-:W-:Y:S01]  /*4830*/  STL [R1+0x764], RZ ;  /* 0x000764ff01007387 */ /* 0x000fe20000100800 */
[----:B------:R-:W-:-:S03]  /*4840*/  PRMT R5, R13, 0x7632, R5 ;  /* 0x000076320d057816 */ /* 0x000fc60000000005 */
[----:B------:R-:W-:Y:S04]  /*4850*/  STL [R1+0x768], RZ ;  /* 0x000768ff01007387 */ /* 0x000fe80000100800 */
[----:B------:R-:W-:Y:S01]  /*4860*/  STL [R1+0x76c], RZ ;  /* 0x00076cff01007387 */ /* 0x000fe20000100800 */
[----:B------:R-:W-:-:S03]  /*4870*/  PRMT R4, R22, 0x7632, R4 ;  /* 0x0000763216047816 */ /* 0x000fc60000000004 */
[----:B------:R-:W-:Y:S01]  /*4880*/  STL [R1+0x780], RZ ;  /* 0x000780ff01007387 */ /* 0x000fe20000100800 */
[----:B------:R-:W-:Y:S01]  /*4890*/  PRMT R8, R34, 0x7632, R8 ;  /* 0x0000763222087816 */ /* 0x000fe20000000008 */
[----:B0-----:R-:W-:Y:S02]  /*48a0*/  IMAD.SHL.U32 R0, R28, 0x100, RZ ;  /* 0x000001001c007824 */ /* 0x001fe400078e00ff */
[----:B------:R-:W-:Y:S04]  /*48b0*/  STL [R1+0x784], RZ ;  /* 0x000784ff01007387 */ /* 0x000fe80000100800 */
[----:B------:R-:W-:Y:S04]  /*48c0*/  STL [R1+0x788], RZ ;  /* 0x000788ff01007387 */ /* 0x000fe80000100800 */
[----:B------:R-:W-:Y:S01]  /*48d0*/  STL [R1+0x78c], RZ ;  /* 0x00078cff01007387 */ /* 0x000fe20000100800 */
[----:B------:R-:W-:-:S03]  /*48e0*/  PRMT R7, R24, 0x7632, R7 ;  /* 0x0000763218077816 */ /* 0x000fc60000000007 */
[----:B------:R-:W-:Y:S01]  /*48f0*/  STL [R1+0x770], RZ ;  /* 0x000770ff01007387 */ /* 0x000fe20000100800 */
[----:B------:R-:W-:Y:S01]  /*4900*/  PRMT R9, R26, 0x7632, R9 ;  /* 0x000076321a097816 */ /* 0x000fe20000000009 */
[----:B------:R-:W-:Y:S02]  /*4910*/  VIADD R2, R0, 0x100 ;  /* 0x0000010000027836 */ /* 0x000fe40000000000 */
[----:B------:R-:W-:Y:S01]  /*4920*/  STL [R1+0x774], RZ ;  /* 0x000774ff01007387 */ /* 0x000fe20000100800 */
[----:B------:R-:W-:-:S03]  /*4930*/  PRMT R10, R35, 0x7632, R10 ;  /* 0x00007632230a7816 */ /* 0x000fc6000000000a */
[----:B------:R0:W-:Y:S04]  /*4940*/  STS.U16 [R12+UR7+0x1c00], R5 ;  /* 0x001c00050c007988 */ /* 0x0001e80008000407 */
[----:B------:R-:W-:Y:S04]  /*4950*/  STL [R1+0x778], RZ ;  /* 0x000778ff01007387 */ /* 0x000fe80000100800 */
[----:B------:R-:W-:Y:S01]  /*4960*/  STL [R1+0x77c], RZ ;  /* 0x00077cff01007387 */ /* 0x000fe20000100800 */
[----:B0-----:R-:W-:-:S03]  /*4970*/  PRMT R5, R32, 0x7632, R5 ;  /* 0x0000763220057816 */ /* 0x001fc60000000005 */
[----:B------:R0:W-:Y:S04]  /*4980*/  STS.U16 [R12+UR7+0x4c00], R4 ;  /* 0x004c00040c007988 */ /* 0x0001e80008000407 */
[----:B------:R2:W-:Y:S01]  /*4990*/  STS.U16 [R12+UR7+0xac00], R8 ;  /* 0x00ac00080c007988 */ /* 0x0005e20008000407 */
[----:B------:R-:W-:Y:S02]  /*49a0*/  ISETP.GE.AND P0, PT, R2, 0x1, PT ;  /* 0x000000010200780c */ /* 0x000fe40003f06270 */
[----:B0-----:R-:W-:Y:S01]  /*49b0*/  PRMT R4, R42, 0x7632, R4 ;  /* 0x000076322a047816 */ /* 0x001fe20000000004 */
[----:B------:R0:W-:Y:S01]  /*49c0*/  STS.U16 [R12+UR7+0x5c00], R7 ;  /* 0x005c00070c007988 */ /* 0x0001e20008000407 */
[----:B--2---:R-:W-:-:S03]  /*49d0*/  PRMT R8, R14, 0x7632, R8 ;  /* 0x000076320e087816 */ /* 0x004fc60000000008 */
[----:B------:R2:W-:Y:S04]  /*49e0*/  STS.U16 [R12+UR7+0x6c00], R9 ;  /* 0x006c00090c007988 */ /* 0x0005e80008000407 */
[----:B------:R3:W-:Y:S01]  /*49f0*/  STS.U16 [R12+UR7+0x9c00], R5 ;  /* 0x009c00050c007988 */ /* 0x0007e20008000407 */
[----:B0-----:R-:W-:-:S03]  /*4a00*/  PRMT R7, R43, 0x7632, R7 ;  /* 0x000076322b077816 */ /* 0x001fc60000000007 */
[----:B------:R0:W-:Y:S01]  /*4a10*/  STS.U16 [R12+UR7+0xbc00], R10 ;  /* 0x00bc000a0c007988 */ /* 0x0001e20008000407 */
[----:B--2---:R-:W-:-:S03]  /*4a20*/  PRMT R9, R46, 0x7632, R9 ;  /* 0x000076322e097816 */ /* 0x004fc60000000009 */
[----:B------:R2:W-:Y:S01]  /*4a30*/  STS.U16 [R12+UR7+0xec00], R4 ;  /* 0x00ec00040c007988 */ /* 0x0005e20008000407 */
[----:B---3--:R-:W-:-:S03]  /*4a40*/  PRMT R5, R11, 0x7632, R5 ;  /* 0x000076320b057816 */ /* 0x008fc60000000005 */
[----:B------:R3:W-:Y:S01]  /*4a50*/  STS.U16 [R12+UR7+0x14c00], R8 ;  /* 0x014c00080c007988 */ /* 0x0007e20008000407 */
[----:B0-----:R-:W-:Y:S02]  /*4a60*/  PRMT R10, R15, 0x7632, R10 ;  /* 0x000076320f0a7816 */ /* 0x001fe4000000000a */
[----:B--2---:R-:W-:Y:S01]  /*4a70*/  PRMT R4, R20, 0x7632, R4 ;  /* 0x0000763214047816 */ /* 0x004fe20000000004 */
[----:B------:R0:W-:Y:S01]  /*4a80*/  STS.U16 [R12+UR7+0xfc00], R7 ;  /* 0x00fc00070c007988 */ /* 0x0001e20008000407 */
[----:B---3--:R-:W-:-:S03]  /*4a90*/  PRMT R8, R6, 0x7632, R8 ;  /* 0x0000763206087816 */ /* 0x008fc60000000008 */
[----:B------:R2:W-:Y:S04]  /*4aa0*/  STS.U16 [R12+UR7+0x10c00], R9 ;  /* 0x010c00090c007988 */ /* 0x0005e80008000407 */
[----:B------:R3:W-:Y:S01]  /*4ab0*/  STS.U16 [R12+UR7+0x13c00], R5 ;  /* 0x013c00050c007988 */ /* 0x0007e20008000407 */
[----:B0-----:R-:W-:-:S03]  /*4ac0*/  PRMT R7, R21, 0x7632, R7 ;  /* 0x0000763215077816 */ /* 0x001fc60000000007 */
[----:B------:R0:W-:Y:S01]  /*4ad0*/  STS.U16 [R12+UR7+0x15c00], R10 ;  /* 0x015c000a0c007988 */ /* 0x0001e20008000407 */
[----:B--2---:R-:W-:Y:S02]  /*4ae0*/  PRMT R9, R23, 0x7632, R9 ;  /* 0x0000763217097816 */ /* 0x004fe40000000009 */
[----:B---3--:R-:W-:Y:S02]  /*4af0*/  PRMT R5, R4, 0x7632, R5 ;  /* 0x0000763204057816 */ /* 0x008fe40000000005 */
[----:B0-----:R-:W-:Y:S01]  /*4b00*/  PRMT R10, R8, 0x7632, R10 ;  /* 0x00007632080a7816 */ /* 0x001fe2000000000a */
[----:B------:R0:W-:Y:S01]  /*4b10*/  STS.U16 [R12+UR7+0x18c00], R4 ;  /* 0x018c00040c007988 */ /* 0x0001e20008000407 */
[----:B-1----:R-:W-:-:S03]  /*4b20*/  LOP3.LUT P3, RZ, R29, 0x100, RZ, 0xc0, !PT ;  /* 0x000001001dff7812 */ /* 0x002fc6000786c0ff */
[----:B------:R0:W-:Y:S04]  /*4b30*/  STS.U16 [R12+UR7+0x19c00], R7 ;  /* 0x019c00070c007988 */ /* 0x0001e80008000407 */
[----:B------:R0:W-:Y:S04]  /*4b40*/  STS.U16 [R12+UR7+0x1ac00], R9 ;  /* 0x01ac00090c007988 */ /* 0x0001e80008000407 */
[----:B------:R0:W-:Y:S04]  /*4b50*/  STS.U16 [R12+UR7+0x1bc00], R6 ;  /* 0x01bc00060c007988 */ /* 0x0001e80008000407 */
[----:B------:R0:W-:Y:S04]  /*4b60*/  STS.U16 [R12+UR7+0x1dc00], R5 ;  /* 0x01dc00050c007988 */ /* 0x0001e80008000407 */
[----:B------:R0:W-:Y:S04]  /*4b70*/  STS.U16 [R12+UR7+0x1ec00], R8 ;  /* 0x01ec00080c007988 */ /* 0x0001e80008000407 */
[----:B------:R0:W-:Y:S01]  /*4b80*/  STS.U16 [R12+UR7+0x1fc00], R10 ;  /* 0x01fc000a0c007988 */ /* 0x0001e20008000407 */
[----:B------:R-:W-:Y:S05]  /*4b90*/  @!P0 BRA `(.L_x_0) ;  /* 0x0000024400388947 */ /* 0x000fea0003800000 */
[----:B------:R-:W1:Y:S01]  /*4ba0*/  S2R R28, SR_TID.X ;  /* 0x00000000001c7919 */ /* 0x000e620000002100 */
[----:B0-----:R-:W0:Y:S01]  /*4bb0*/  LDC.64 R4, c[0x0][0x3c0] ;  /* 0x0000f000ff047b82 */ /* 0x001e220000000a00 */
[----:B------:R-:W2:Y:S01]  /*4bc0*/  LDCU UR4, c[0x0][0x3c8] ;  /* 0x00007900ff0477ac */ /* 0x000ea20008000800 */
[--C-:B------:R-:W-:Y:S02]  /*4bd0*/  SHF.R.U32.HI R6, RZ, 0x2, R29.reuse ;  /* 0x00000002ff067819 */ /* 0x100fe4000001161d */
[----:B------:R-:W-:Y:S01]  /*4be0*/  SHF.R.U32.HI R3, RZ, 0x1, R29 ;  /* 0x00000001ff037819 */ /* 0x000fe2000001161d */
[----:B------:R-:W3:Y:S01]  /*4bf0*/  LDCU.64 UR14, c[0x0][0x388] ;  /* 0x00007100ff0e77ac */ /* 0x000ee20008000a00 */
[----:B------:R-:W-:Y:S02]  /*4c00*/  SGXT.U32 R6, R6, 0x3 ;  /* 0x000000030606781a */ /* 0x000fe40000000000 */
[----:B------:R-:W-:Y:S01]  /*4c10*/  LOP3.LUT P4, RZ, R29, 0x2, RZ, 0xc0, !PT ;  /* 0x000000021dff7812 */ /* 0x000fe2000788c0ff */
[----:B------:R-:W4:Y:S01]  /*4c20*/  LDCU.64 UR10, c[0x0][0x3d0] ;  /* 0x00007a00ff0a77ac */ /* 0x000f220008000a00 */
[----:B------:R-:W-:-:S02]  /*4c30*/  LOP3.LUT R3, R6, 0xf0, R3, 0xf8, !PT ;  /* 0x000000f006037812 */ /* 0x000fc400078ef803 */
[----:B------:R-:W-:Y:S01]  /*4c40*/  LOP3.LUT P5, RZ, R29, 0x1, RZ, 0xc0, !PT ;  /* 0x000000011dff7812 */ /* 0x000fe200078ac0ff */
[----:B------:R-:W-:Y:S01]  /*4c50*/  UMOV UR6, URZ ;  /* 0x000000ff00067c82 */ /* 0x000fe20008000000 */
[----:B------:R-:W-:Y:S01]  /*4c60*/  LOP3.LUT R0, R3, R0, RZ, 0xfc, !PT ;  /* 0x0000000003007212 */ /* 0x000fe200078efcff */
[----:B0-----:R-:W-:Y:S01]  /*4c70*/  IMAD.MOV.U32 R33, RZ, RZ, R5 ;  /* 0x000000ffff217224 */ /* 0x001fe200078e0005 */
[----:B------:R-:W-:Y:S01]  /*4c80*/  STL [R1+0x7dc], R5 ;  /* 0x0007dc0501007387 */ /* 0x000fe20000100800 */
[----:B------:R-:W-:-:S03]  /*4c90*/  IMAD.MOV.U32 R2, RZ, RZ, R4 ;  /* 0x000000ffff027224 */ /* 0x000fc600078e0004 */
[----:B------:R0:W-:Y:S01]  /*4ca0*/  STL [R1+0x2b8], R0 ;  /* 0x0002b80001007387 */ /* 0x0001e20000100800 */
[----:B------:R-:W-:Y:S01]  /*4cb0*/  IMAD R2, R2, UR8, RZ ;  /* 0x0000000802027c24 */ /* 0x000fe2000f8e02ff */
[----:B-1----:R-:W-:-:S04]  /*4cc0*/  SHF.R.U32.HI R28, RZ, 0x8, R28 ;  /* 0x00000008ff1c7819 */ /* 0x002fc8000001161c */
[----:B------:R-:W-:Y:S02]  /*4cd0*/  SGXT.U32 R28, R28, 0x1 ;  /* 0x000000011c1c781a */ /* 0x000fe40000000000 */
[----:B------:R-:W-:Y:S02]  /*4ce0*/  SHF.R.S32.HI R11, RZ, 0x1f, R2 ;  /* 0x0000001fff0b7819 */ /* 0x000fe40000011402 */
[----:B0-----:R-:W-:Y:S01]  /*4cf0*/  LOP3.LUT R0, R29, 0x7f, RZ, 0xc0, !PT ;  /* 0x0000007f1d007812 */ /* 0x001fe200078ec0ff */
[----:B------:R-:W-:Y:S01]  /*4d00*/  IMAD R8, R28, R33, RZ ;  /* 0x000000211c087224 */ /* 0x000fe200078e02ff */
[----:B------:R-:W-:Y:S01]  /*4d10*/  SHF.R.U32.HI R29, RZ, 0x7, R29 ;  /* 0x00000007ff1d7819 */ /* 0x000fe2000001161d */
[----:B------:R-:W0:Y:S02]  /*4d20*/  S2R R28, SR_TID.X ;  /* 0x00000000001c7919 */ /* 0x000e240000002100 */
[----:B------:R-:W-:Y:S01]  /*4d30*/  IMAD R10, R33, 0x2, R8 ;  /* 0x00000002210a7824 */ /* 0x000fe200078e0208 */
[----:B------:R-:W-:Y:S01]  /*4d40*/  SGXT.U32 R29, R29, 0x2 ;  /* 0x000000021d1d781a */ /* 0x000fe20000000000 */
[----:B----4-:R-:W-:-:S02]  /*4d50*/  IMAD R0, R0, UR11, RZ ;  /* 0x0000000b00007c24 */ /* 0x010fc4000f8e02ff */
[----:B------:R-:W-:-:S04]  /*4d60*/  IMAD R14, R33, 0x2, R10 ;  /* 0x00000002210e7824 */ /* 0x000fc800078e020a */
[----:B------:R-:W-:-:S04]  /*4d70*/  IMAD R34, R33, 0x2, R14 ;  /* 0x0000000221227824 */ /* 0x000fc800078e020e */
[----:B------:R-:W-:-:S04]  /*4d80*/  IMAD R36, R33, 0x2, R34 ;  /* 0x0000000221247824 */ /* 0x000fc800078e0222 */
[----:B------:R-:W-:-:S04]  /*4d90*/  IMAD R38, R33, 0x2, R36 ;  /* 0x0000000221267824 */ /* 0x000fc800078e0224 */
[----:B------:R-:W-:-:S04]  /*4da0*/  IMAD R40, R33, 0x2, R38 ;  /* 0x0000000221287824 */ /* 0x000fc800078e0226 */
[----:B------:R-:W-:-:S04]  /*4db0*/  IMAD R32, R33, 0x2, R40 ;  /* 0x0000000221207824 */ /* 0x000fc800078e0228 */
[----:B------:R-:W-:Y:S01]  /*4dc0*/  IMAD R4, R33, 0x2, R32 ;  /* 0x0000000221047824 */ /* 0x000fe200078e0220 */
[----:B0-----:R-:W-:-:S03]  /*4dd0*/  LOP3.LUT R28, R28, 0xff, RZ, 0xc0, !PT ;  /* 0x000000ff1c1c7812 */ /* 0x001fc600078ec0ff */
[C---:B------:R-:W-:Y:S02]  /*4de0*/  IMAD R26, R33.reuse, 0x2, R4 ;  /* 0x00000002211a7824 */ /* 0x040fe400078e0204 */
[----:B--2---:R-:W-:Y:S01]  /*4df0*/  IMAD R21, R28, UR4, RZ ;  /* 0x000000041c157c24 */ /* 0x004fe2000f8e02ff */
[----:B------:R-:W-:Y:S01]  /*4e00*/  UIMAD UR4, UR8, UR10, URZ ;  /* 0x0000000a080472a4 */ /* 0x000fe2000f8e02ff */
[C---:B------:R-:W-:Y:S01]  /*4e10*/  IMAD R28, R33.reuse, 0x2, R26 ;  /* 0x00000002211c7824 */ /* 0x040fe200078e021a */
[----:B------:R-:W0:Y:S02]  /*4e20*/  LDCU UR10, c[0x0][0x3a8] ;  /* 0x00007500ff0a77ac */ /* 0x000e240008000800 */
[----:B------:R-:W-:Y:S01]  /*4e30*/  SHF.R.S32.HI R6, RZ, 0x1f, R21 ;  /* 0x0000001fff067819 */ /* 0x000fe20000011415 */
[----:B------:R-:W-:Y:S01]  /*4e40*/  IMAD R30, R33, 0x2, R28 ;  /* 0x00000002211e7824 */ /* 0x000fe200078e021c */
[----:B---3--:R-:W-:Y:S01]  /*4e50*/  IADD3 R21, P0, P1, R21, UR14, R2 ;  /* 0x0000000e15157c10 */ /* 0x008fe2000f91e002 */
[----:B------:R-:W-:Y:S01]  /*4e60*/  USHF.R.S32.HI UR5, URZ, 0x1f, UR4 ;  /* 0x0000001fff057899 */ /* 0x000fe20008011404 */
[----:B------:R-:W1:Y:S01]  /*4e70*/  LDC R2, c[0x0][0x3d8] ;  /* 0x0000f600ff027b82 */ /* 0x000e620000000800 */
[----:B------:R-:W-:Y:S01]  /*4e80*/  IMAD R22, R33, 0x2, R30 ;  /* 0x0000000221167824 */ /* 0x000fe200078e021e */
[----:B------:R-:W-:-:S02]  /*4e90*/  IADD3.X R11, PT, PT, R6, UR15, R11, P0, P1 ;  /* 0x0000000f060b7c10 */ /* 0x000fc400087e240b */
[-C--:B------:R-:W-:Y:S01]  /*4ea0*/  IADD3 R9, P0, PT, R8, R21.reuse, RZ ;  /* 0x0000001508097210 */ /* 0x080fe20007f1e0ff */
[C---:B------:R-:W-:Y:S01]  /*4eb0*/  IMAD R24, R33.reuse, 0x2, R22 ;  /* 0x0000000221187824 */ /* 0x040fe200078e0216 */
[-C--:B------:R-:W-:Y:S02]  /*4ec0*/  IADD3 R5, P1, PT, R10, R21.reuse, RZ ;  /* 0x000000150a057210 */ /* 0x080fe40007f3e0ff */
[----:B------:R-:W-:Y:S01]  /*4ed0*/  IADD3 R3, P2, PT, R14, R21, RZ ;  /* 0x000000150e037210 */ /* 0x000fe20007f5e0ff */
[----:B------:R-:W-:Y:S01]  /*4ee0*/  STL [R1+0xb58], R9 ;  /* 0x000b580901007387 */ /* 0x000fe20000100800 */
[----:B------:R-:W-:Y:S01]  /*4ef0*/  LEA.HI.X.SX32 R8, R8, R11, 0x1, P0 ;  /* 0x0000000b08087211 */ /* 0x000fe200000f0eff */
[C---:B------:R-:W-:Y:S01]  /*4f00*/  IMAD R20, R33.reuse, 0x2, R24 ;  /* 0x0000000221147824 */ /* 0x040fe200078e0218 */
[----:B------:R-:W2:Y:S01]  /*4f10*/  LDC.64 R6, c[0x0][0x390] ;  /* 0x0000e400ff067b82 */ /* 0x000ea20000000a00 */
[----:B------:R3:W-:Y:S02]  /*4f20*/  STL [R1+0xb60], R5 ;  /* 0x000b600501007387 */ /* 0x0007e40000100800 */
[----:B------:R-:W-:-:S02]  /*4f30*/  IMAD R18, R33, 0x2, R20 ;  /* 0x0000000221127824 */ /* 0x000fc400078e0214 */
[----:B------:R4:W-:Y:S02]  /*4f40*/  STL [R1+0xb68], R3 ;  /* 0x000b680301007387 */ /* 0x0009e40000100800 */
[C---:B------:R-:W-:Y:S02]  /*4f50*/  IMAD R12, R33.reuse, 0x2, R18 ;  /* 0x00000002210c7824 */ /* 0x040fe400078e0212 */
[----:B------:R5:W-:Y:S01]  /*4f60*/  STL [R1+0xb54], R8 ;  /* 0x000b540801007387 */ /* 0x000be20000100800 */
[-C--:B---3--:R-:W-:Y:S01]  /*4f70*/  LEA.HI.X.SX32 R5, R10, R11.reuse, 0x1, P1 ;  /* 0x0000000b0a057211 */ /* 0x088fe200008f0eff */
[----:B------:R-:W-:Y:S02]  /*4f80*/  IMAD R10, R33, 0x2, R12 ;  /* 0x00000002210a7824 */ /* 0x000fe400078e020c */
[----:B-1----:R-:W-:Y:S01]  /*4f90*/  IMAD R29, R29, R2, RZ ;  /* 0x000000021d1d7224 */ /* 0x002fe200078e02ff */
[----:B----4-:R-:W-:Y:S01]  /*4fa0*/  LEA.HI.X.SX32 R3, R14, R11, 0x1, P2 ;  /* 0x0000000b0e037211 */ /* 0x010fe200010f0eff */
[----:B------:R1:W-:Y:S01]  /*4fb0*/  STL [R1+0xb5c], R5 ;  /* 0x000b5c0501007387 */ /* 0x0003e20000100800 */
[----:B------:R-:W-:Y:S01]  /*4fc0*/  IMAD R16, R33, 0x2, R10 ;  /* 0x0000000221107824 */ /* 0x000fe200078e020a */
[----:B-----5:R-:W-:-:S02]  /*4fd0*/  IADD3 R8, P0, PT, R34, R21, RZ ;  /* 0x0000001522087210 */ /* 0x020fc40007f1e0ff */
[----:B------:R3:W-:Y:S04]  /*4fe0*/  STL [R1+0xb64], R3 ;  /* 0x000b640301007387 */ /* 0x0007e80000100800 */
[----:B------:R4:W-:Y:S01]  /*4ff0*/  STL [R1+0xb70], R8 ;  /* 0x000b700801007387 */ /* 0x0009e20000100800 */
[-C--:B-1----:R-:W-:Y:S02]  /*5000*/  IADD3 R5, P1, PT, R36, R21.reuse, RZ ;  /* 0x0000001524057210 */ /* 0x082fe40007f3e0ff */
[----:B---3--:R-:W-:-:S03]  /*5010*/  IADD3 R3, P2, PT, R38, R21, RZ ;  /* 0x0000001526037210 */ /* 0x008fc60007f5e0ff */
[----:B------:R1:W-:Y:S01]  /*5020*/  STL [R1+0xb78], R5 ;  /* 0x000b780501007387 */ /* 0x0003e20000100800 */
[----:B----4-:R-:W-:-:S03]  /*5030*/  LEA.HI.X.SX32 R8, R34, R11, 0x1, P0 ;  /* 0x0000000b22087211 */ /* 0x010fc600000f0eff */
[----:B------:R3:W-:Y:S01]  /*5040*/  STL [R1+0xb80], R3 ;  /* 0x000b800301007387 */ /* 0x0007e20000100800 */
[----:B------:R-:W-:-:S03]  /*5050*/  IADD3 R9, P0, PT, R40, R21, RZ ;  /* 0x0000001528097210 */ /* 0x000fc60007f1e0ff */
[----:B------:R4:W-:Y:S01]  /*5060*/  STL [R1+0xb6c], R8 ;  /* 0x000b6c0801007387 */ /* 0x0009e20000100800 */
[-C--:B-1----:R-:W-:Y:S02]  /*5070*/  LEA.HI.X.SX32 R5, R36, R11.reuse, 0x1, P1 ;  /* 0x0000000b24057211 */ /* 0x082fe400008f0eff */
[----:B---3--:R-:W-:-:S03]  /*5080*/  LEA.HI.X.SX32 R3, R38, R11, 0x1, P2 ;  /* 0x0000000b26037211 */ /* 0x008fc600010f0eff */
[----:B------:R1:W-:Y:S01]  /*5090*/  STL [R1+0xb74], R5 ;  /* 0x000b740501007387 */ /* 0x0003e20000100800 */
[----:B----4-:R-:W-:-:S03]  /*50a0*/  IMAD R8, R33, 0x2, R16 ;  /* 0x0000000221087824 */ /* 0x010fc600078e0210 */
[----:B------:R3:W-:Y:S01]  /*50b0*/  STL [R1+0xb7c], R3 ;  /* 0x000b7c0301007387 */ /* 0x0007e20000100800 */
[----:B------:R-:W-:-:S03]  /*50c0*/  IMAD R14, R33, 0x2, R8 ;  /* 0x00000002210e7824 */ /* 0x000fc600078e0208 */
[----:B------:R4:W-:Y:S01]  /*50d0*/  STL [R1+0xb88], R9 ;  /* 0x000b880901007387 */ /* 0x0009e20000100800 */
[-C--:B-1----:R-:W-:Y:S02]  /*50e0*/  IADD3 R5, P1, PT, R32, R21.reuse, RZ ;  /* 0x0000001520057210 */ /* 0x082fe40007f3e0ff */
[----:B---3--:R-:W-:-:S03]  /*50f0*/  IADD3 R3, P2, PT, R4, R21, RZ ;  /* 0x0000001504037210 */ /* 0x008fc60007f5e0ff */
[----:B------:R1:W-:Y:S01]  /*5100*/  STL [R1+0xb90], R5 ;  /* 0x000b900501007387 */ /* 0x0003e20000100800 */
[----:B----4-:R-:W-:-:S03]  /*5110*/  LEA.HI.X.SX32 R9, R40, R11, 0x1, P0 ;  /* 0x0000000b28097211 */ /* 0x010fc600000f0eff */
[----:B------:R3:W-:Y:S04]  /*5120*/  STL [R1+0xb98], R3 ;  /* 0x000b980301007387 */ /* 0x0007e80000100800 */
[----:B------:R4:W-:Y:S01]  /*5130*/  STL [R1+0xb84], R9 ;  /* 0x000b840901007387 */ /* 0x0009e20000100800 */
[-C--:B-1----:R-:W-:Y:S02]  /*5140*/  LEA.HI.X.SX32 R5, R32, R11.reuse, 0x1, P1 ;  /* 0x0000000b20057211 */ /* 0x082fe400008f0eff */
[----:B---3--:R-:W-:-:S03]  /*5150*/  LEA.HI.X.SX32 R3, R4, R11, 0x1, P2 ;  /* 0x0000000b04037211 */ /* 0x008fc600010f0eff */
[----:B------:R1:W-:Y:S01]  /*5160*/  STL [R1+0xb8c], R5 ;  /* 0x000b8c0501007387 */ /* 0x0003e20000100800 */
[-C--:B------:R-:W-:Y:S01]  /*5170*/  IADD3 R4, P0, PT, R26, R21.reuse, RZ ;  /* 0x000000151a047210 */ /* 0x080fe20007f1e0ff */
[----:B----4-:R-:W-:Y:S02]  /*5180*/  IMAD R9, R33, 0x2, R14 ;  /* 0x0000000221097824 */ /* 0x010fe400078e020e */
[----:B------:R3:W-:Y:S04]  /*5190*/  STL [R1+0xb94], R3 ;  /* 0x000b940301007387 */ /* 0x0007e80000100800 */
[----:B------:R4:W-:Y:S01]  /*51a0*/  STL [R1+0xba0], R4 ;  /* 0x000ba00401007387 */ /* 0x0009e20000100800 */
[-C--:B-1----:R-:W-:Y:S02]  /*51b0*/  IADD3 R5, P2, PT, R30, R21.reuse, RZ ;  /* 0x000000151e057210 */ /* 0x082fe40007f5e0ff */
[----:B---3--:R-:W-:-:S04]  /*51c0*/  IADD3 R3, P1, PT, R28, R21, RZ ;  /* 0x000000151c037210 */ /* 0x008fc80007f3e0ff */
[-C--:B------:R-:W-:Y:S01]  /*51d0*/  LEA.HI.X.SX32 R13, R28, R11.reuse, 0x1, P1 ;  /* 0x0000000b1c0d7211 */ /* 0x080fe200008f0eff */
[----:B------:R1:W-:Y:S01]  /*51e0*/  STL [R1+0xba8], R3 ;  /* 0x000ba80301007387 */ /* 0x0003e20000100800 */
[C---:B----4-:R-:W-:Y:S02]  /*51f0*/  IMAD R4, R33.reuse, 0x2, R9 ;  /* 0x0000000221047824 */ /* 0x050fe400078e0209 */
[----:B------:R-:W-:Y:S01]  /*5200*/  IMAD R28, R2, 0x4, R29 ;  /* 0x00000004021c7824 */ /* 0x000fe200078e021d */
[----:B------:R3:W-:Y:S01]  /*5210*/  STL [R1+0xbb0], R5 ;  /* 0x000bb00501007387 */ /* 0x0007e20000100800 */
[----:B-1----:R-:W-:Y:S02]  /*5220*/  LEA.HI.X.SX32 R3, R26, R11, 0x1, P0 ;  /* 0x0000000b1a037211 */ /* 0x002fe400000f0eff */
[----:B------:R-:W-:Y:S02]  /*5230*/  IADD3 R15, P0, PT, R22, R21, RZ ;  /* 0x00000015160f7210 */ /* 0x000fe40007f1e0ff */
[----:B---3--:R-:W-:Y:S01]  /*5240*/  LEA.HI.X.SX32 R5, R30, R11, 0x1, P2 ;  /* 0x0000000b1e057211 */ /* 0x008fe200010f0eff */
[----:B------:R1:W-:Y:S04]  /*5250*/  STL [R1+0xb9c], R3 ;  /* 0x000b9c0301007387 */ /* 0x0003e80000100800 */
[----:B------:R3:W-:Y:S04]  /*5260*/  STL [R1+0xba4], R13 ;  /* 0x000ba40d01007387 */ /* 0x0007e80000100800 */
[----:B------:R4:W-:Y:S01]  /*5270*/  STL [R1+0xbac], R5 ;  /* 0x000bac0501007387 */ /* 0x0009e20000100800 */
[----:B-1----:R-:W-:-:S03]  /*5280*/  IMAD R3, R33, 0x2, R4 ;  /* 0x0000000221037824 */ /* 0x002fc600078e0204 */
[----:B------:R1:W-:Y:S01]  /*5290*/  STL [R1+0xbb8], R15 ;  /* 0x000bb80f01007387 */ /* 0x0003e20000100800 */
[-C--:B---3--:R-:W-:Y:S02]  /*52a0*/  IADD3 R13, P1, PT, R24, R21.reuse, RZ ;  /* 0x00000015180d7210 */ /* 0x088fe40007f3e0ff */
[----:B----4-:R-:W-:-:S03]  /*52b0*/  IADD3 R5, P2, PT, R20, R21, RZ ;  /* 0x0000001514057210 */ /* 0x010fc60007f5e0ff */
[----:B------:R3:W-:Y:S01]  /*52c0*/  STL [R1+0xbc0], R13 ;  /* 0x000bc00d01007387 */ /* 0x0007e20000100800 */
[----:B------:R-:W-:-:S03]  /*52d0*/  LEA.HI.X.SX32 R17, R20, R11, 0x1, P2 ;  /* 0x0000000b14117211 */ /* 0x000fc600010f0eff */
[----:B------:R4:W-:Y:S01]  /*52e0*/  STL [R1+0xbc8], R5 ;  /* 0x000bc80501007387 */ /* 0x0009e20000100800 */
[----:B-1----:R-:W-:Y:S01]  /*52f0*/  IMAD R15, R33, 0x2, R3 ;  /* 0x00000002210f7824 */ /* 0x002fe200078e0203 */
[-C--:B---3--:R-:W-:Y:S02]  /*5300*/  LEA.HI.X.SX32 R13, R22, R11.reuse, 0x1, P0 ;  /* 0x0000000b160d7211 */ /* 0x088fe400000f0eff */
[----:B----4-:R-:W-:-:S03]  /*5310*/  LEA.HI.X.SX32 R5, R24, R11, 0x1, P1 ;  /* 0x0000000b18057211 */ /* 0x010fc600008f0eff */
[----:B------:R1:W-:Y:S01]  /*5320*/  STL [R1+0xbb4], R13 ;  /* 0x000bb40d01007387 */ /* 0x0003e20000100800 */
[----:B------:R-:W-:-:S03]  /*5330*/  IADD3 R19, P1, PT, R12, R21, RZ ;  /* 0x000000150c137210 */ /* 0x000fc60007f3e0ff */
[----:B------:R3:W-:Y:S04]  /*5340*/  STL [R1+0xbbc], R5 ;  /* 0x000bbc0501007387 */ /* 0x0007e80000100800 */
[----:B------:R4:W-:Y:S01]  /*5350*/  STL [R1+0xbc4], R17 ;  /* 0x000bc41101007387 */ /* 0x0009e20000100800 */
[----:B-1----:R-:W-:Y:S01]  /*5360*/  IMAD R13, R33, 0x2, R15 ;  /* 0x00000002210d7824 */ /* 0x002fe200078e020f */
[-C--:B---3--:R-:W-:Y:S02]  /*5370*/  IADD3 R5, P0, PT, R18, R21.reuse, RZ ;  /* 0x0000001512057210 */ /* 0x088fe40007f1e0ff */
[----:B----4-:R-:W-:-:S03]  /*5380*/  IADD3 R17, P2, PT, R10, R21, RZ ;  /* 0x000000150a117210 */ /* 0x010fc60007f5e0ff */
[----:B------:R1:W-:Y:S04]  /*5390*/  STL [R1+0xbd0], R5 ;  /* 0x000bd00501007387 */ /* 0x0003e80000100800 */
[----:B------:R3:W-:Y:S04]  /*53a0*/  STL [R1+0xbd8], R19 ;  /* 0x000bd81301007387 */ /* 0x0007e80000100800 */
[----:B------:R4:W-:Y:S01]  /*53b0*/  STL [R1+0xbe0], R17 ;  /* 0x000be01101007387 */ /* 0x0009e20000100800 */
[----:B-1----:R-:W-:Y:S01]  /*53c0*/  IMAD R5, R33, 0x2, R13 ;  /* 0x0000000221057824 */ /* 0x002fe200078e020d */
[----:B---3--:R-:W-:-:S02]  /*53d0*/  LEA.HI.X.SX32 R19, R18, R11, 0x1, P0 ;  /* 0x0000000b12137211 */ /* 0x008fc400000f0eff */
[-C--:B------:R-:W-:Y:S01]  /*53e0*/  LEA.HI.X.SX32 R18, R12, R11.reuse, 0x1, P1 ;  /* 0x0000000b0c127211 */ /* 0x080fe200008f0eff */
[----:B------:R-:W-:Y:S01]  /*53f0*/  IMAD R12, R33, 0x2, R5 ;  /* 0x00000002210c7824 */ /* 0x000fe200078e0205 */
[----:B----4-:R-:W-:Y:S01]  /*5400*/  LEA.HI.X.SX32 R17, R10, R11, 0x1, P2 ;  /* 0x0000000b0a117211 */ /* 0x010fe200010f0eff */
[----:B------:R-:W-:Y:S01]  /*5410*/  STL [R1+0xbcc], R19 ;  /* 0x000bcc1301007387 */ /* 0x000fe20000100800 */
[----:B------:R-:W-:Y:S02]  /*5420*/  IADD3 R10, P2, PT, R16, R21, RZ ;  /* 0x00000015100a7210 */ /* 0x000fe40007f5e0ff */
[----:B--2---:R-:W-:Y:S01]  /*5430*/  IADD3 R6, P0, P1, R0, UR4, R6 ;  /* 0x0000000400067c10 */ /* 0x004fe2000f91e006 */
[----:B------:R1:W-:Y:S01]  /*5440*/  STL [R1+0xbd4], R18 ;  /* 0x000bd41201007387 */ /* 0x0003e20000100800 */
[----:B------:R-:W-:Y:S01]  /*5450*/  SHF.R.S32.HI R0, RZ, 0x1f, R0 ;  /* 0x0000001fff007819 */ /* 0x000fe20000011400 */
[----:B------:R-:W-:Y:S02]  /*5460*/  UMOV UR4, URZ ;  /* 0x000000ff00047c82 */ /* 0x000fe40008000000 */
[----:B------:R2:W-:Y:S01]  /*5470*/  STL [R1+0xbdc], R17 ;  /* 0x000bdc1101007387 */ /* 0x0005e20000100800 */
[----:B------:R-:W-:Y:S01]  /*5480*/  IADD3.X R0, PT, PT, R0, UR5, R7, P0, P1 ;  /* 0x0000000500007c10 */ /* 0x000fe200087e2407 */
[----:B------:R-:W-:-:S02]  /*5490*/  UMOV UR5, URZ ;  /* 0x000000ff00057c82 */ /* 0x000fc40008000000 */
[----:B------:R3:W-:Y:S01]  /*54a0*/  STL [R1+0xbe4], R10 ;  /* 0x000be40a01007387 */ /* 0x0007e20000100800 */
[----:B-1----:R-:W-:Y:S02]  /*54b0*/  LEA.HI.X.SX32 R18, R16, R11, 0x1, P2 ;  /* 0x0000000b10127211 */ /* 0x002fe400010f0eff */
[----:B--2---:R-:W-:-:S04]  /*54c0*/  IADD3 R17, P6, PT, R8, R21, RZ ;  /* 0x0000001508117210 */ /* 0x004fc80007fde0ff */
[----:B------:R-:W-:Y:S01]  /*54d0*/  LEA.HI.X.SX32 R16, R8, R11, 0x1, P6 ;  /* 0x0000000b08107211 */ /* 0x000fe200030f0eff */
[----:B------:R1:W-:Y:S01]  /*54e0*/  STL [R1+0xbe8], R17 ;  /* 0x000be81101007387 */ /* 0x0003e20000100800 */
[----:B---3--:R-:W-:-:S03]  /*54f0*/  IMAD R10, R33, 0x2, R12 ;  /* 0x00000002210a7824 */ /* 0x008fc600078e020c */
[----:B------:R-:W-:Y:S01]  /*5500*/  STL [R1+0x7ec], R18 ;  /* 0x0007ec1201007387 */ /* 0x000fe20000100800 */
[----:B------:R-:W-:-:S03]  /*5510*/  IMAD R8, R33, 0x2, R10 ;  /* 0x0000000221087824 */ /* 0x000fc600078e020a */
[----:B------:R2:W-:Y:S01]  /*5520*/  STL [R1+0x7f0], R16 ;  /* 0x0007f01001007387 */ /* 0x0005e20000100800 */
[----:B-1----:R-:W-:-:S04]  /*5530*/  IADD3 R17, P2, PT, R14, R21, RZ ;  /* 0x000000150e117210 */ /* 0x002fc80007f5e0ff */
[----:B------:R-:W-:Y:S01]  /*5540*/  LEA.HI.X.SX32 R14, R14, R11, 0x1, P2 ;  /* 0x0000000b0e0e7211 */ /* 0x000fe200010f0eff */
[----:B------:R1:W-:Y:S01]  /*5550*/  STL [R1+0x7f8], R17 ;  /* 0x0007f81101007387 */ /* 0x0003e20000100800 */
[----:B--2---:R-:W-:-:S04]  /*5560*/  IADD3 R16, P6, PT, R9, R21, RZ ;  /* 0x0000001509107210 */ /* 0x004fc80007fde0ff */
[----:B------:R-:W-:Y:S01]  /*5570*/  LEA.HI.X.SX32 R9, R9, R11, 0x1, P6 ;  /* 0x0000000b09097211 */ /* 0x000fe200030f0eff */
[----:B------:R2:W-:Y:S01]  /*5580*/  STL [R1+0x800], R16 ;  /* 0x0008001001007387 */ /* 0x0005e20000100800 */
[----:B-1----:R-:W-:-:S03]  /*5590*/  IADD3 R17, P2, PT, R4, R21, RZ ;  /* 0x0000001504117210 */ /* 0x002fc60007f5e0ff */
[----:B------:R1:W-:Y:S04]  /*55a0*/  STL [R1+0x7f4], R14 ;  /* 0x0007f40e01007387 */ /* 0x0003e80000100800 */
[----:B------:R3:W-:Y:S01]  /*55b0*/  STL [R1+0x7fc], R9 ;  /* 0x0007fc0901007387 */ /* 0x0007e20000100800 */
[----:B--2---:R-:W-:-:S03]  /*55c0*/  IMAD R16, R33, 0x2, R8 ;  /* 0x0000000221107824 */ /* 0x004fc600078e0208 */
[----:B------:R2:W-:Y:S01]  /*55d0*/  STL [R1+0x808], R17 ;  /* 0x0008081101007387 */ /* 0x0005e20000100800 */
[----:B-1----:R-:W-:Y:S01]  /*55e0*/  IADD3 R14, P6, PT, R3, R21, RZ ;  /* 0x00000015030e7210 */ /* 0x002fe20007fde0ff */
[----:B---3--:R-:W-:-:S04]  /*55f0*/  IMAD R9, R33, 0x2, R16 ;  /* 0x0000000221097824 */ /* 0x008fc800078e0210 */
[----:B------:R1:W-:Y:S01]  /*5600*/  STL [R1+0x810], R14 ;  /* 0x0008100e01007387 */ /* 0x0003e20000100800 */
[----:B--2---:R-:W-:Y:S01]  /*5610*/  LEA.HI.X.SX32 R17, R4, R11, 0x1, P2 ;  /* 0x0000000b04117211 */ /* 0x004fe200010f0eff */
[----:B------:R-:W-:-:S04]  /*5620*/  IMAD R4, R33, 0x2, R9 ;  /* 0x0000000221047824 */ /* 0x000fc800078e0209 */
[----:B------:R2:W-:Y:S01]  /*5630*/  STL [R1+0x804], R17 ;  /* 0x0008041101007387 */ /* 0x0005e20000100800 */
[----:B-1----:R-:W-:Y:S02]  /*5640*/  LEA.HI.X.SX32 R14, R3, R11, 0x1, P6 ;  /* 0x0000000b030e7211 */ /* 0x002fe400030f0eff */
[----:B------:R-:W-:-:S03]  /*5650*/  IADD3 R3, P2, PT, R15, R21, RZ ;  /* 0x000000150f037210 */ /* 0x000fc60007f5e0ff */
[----:B------:R1:W-:Y:S01]  /*5660*/  STL [R1+0x80c], R14 ;  /* 0x00080c0e01007387 */ /* 0x0003e20000100800 */
[----:B------:R-:W-:Y:S02]  /*5670*/  LEA.HI.X.SX32 R15, R15, R11, 0x1, P2 ;  /* 0x0000000b0f0f7211 */ /* 0x000fe400010f0eff */
[C---:B--2---:R-:W-:Y:S01]  /*5680*/  IADD3 R17, P6, PT, R13.reuse, R21, RZ ;  /* 0x000000150d117210 */ /* 0x044fe20007fde0ff */
[----:B------:R2:W-:Y:S03]  /*5690*/  STL [R1+0x818], R3 ;  /* 0x0008180301007387 */ /* 0x0005e60000100800 */
[----:B------:R-:W-:Y:S01]  /*56a0*/  LEA.HI.X.SX32 R13, R13, R11, 0x1, P6 ;  /* 0x0000000b0d0d7211 */ /* 0x000fe200030f0eff */
[----:B------:R3:W-:Y:S01]  /*56b0*/  STL [R1+0xa20], R17 ;  /* 0x000a201101007387 */ /* 0x0007e20000100800 */
[----:B-1----:R-:W-:-:S03]  /*56c0*/  IMAD R14, R2, 0x4, R28 ;  /* 0x00000004020e7824 */ /* 0x002fc600078e021c */
[----:B------:R1:W-:Y:S01]  /*56d0*/  STL [R1+0x814], R15 ;  /* 0x0008140f01007387 */ /* 0x0003e20000100800 */
[----:B--2---:R-:W-:-:S03]  /*56e0*/  IMAD R3, R33, 0x2, R4 ;  /* 0x0000000221037824 */ /* 0x004fc600078e0204 */
[----:B------:R2:W-:Y:S01]  /*56f0*/  STL [R1+0xa1c], R13 ;  /* 0x000a1c0d01007387 */ /* 0x0005e20000100800 */
[----:B------:R-:W-:Y:S01]  /*5700*/  IMAD R27, R2, 0x4, R14 ;  /* 0x00000004021b7824 */ /* 0x000fe200078e020e */
[----:B---3--:R-:W-:-:S03]  /*5710*/  IADD3 R17, P2, PT, R5, R21, RZ ;  /* 0x0000001505117210 */ /* 0x008fc60007f5e0ff */
[----:B------:R-:W-:Y:S02]  /*5720*/  IMAD R19, R2, 0x4, R27 ;  /* 0x0000000402137824 */ /* 0x000fe400078e021b */
[----:B------:R3:W-:Y:S01]  /*5730*/  STL [R1+0xa28], R17 ;  /* 0x000a281101007387 */ /* 0x0007e20000100800 */
[----:B-1----:R-:W-:Y:S01]  /*5740*/  IMAD R15, R33, 0x2, R3 ;  /* 0x00000002210f7824 */ /* 0x002fe200078e0203 */
[----:B--2---:R-:W-:-:S05]  /*5750*/  IADD3 R13, P6, PT, R12, R21, RZ ;  /* 0x000000150c0d7210 */ /* 0x004fca0007fde0ff */
[----:B------:R1:W-:Y:S01]  /*5760*/  STL [R1+0xa30], R13 ;  /* 0x000a300d01007387 */ /* 0x0003e20000100800 */
[----:B---3--:R-:W-:Y:S01]  /*5770*/  LEA.HI.X.SX32 R17, R5, R11, 0x1, P2 ;  /* 0x0000000b05117211 */ /* 0x008fe200010f0eff */
[----:B------:R-:W-:-:S04]  /*5780*/  IMAD R5, R33, 0x2, R15 ;  /* 0x0000000221057824 */ /* 0x000fc800078e020f */
[----:B------:R2:W-:Y:S01]  /*5790*/  STL [R1+0xa24], R17 ;  /* 0x000a241101007387 */ /* 0x0005e20000100800 */
[----:B-1----:R-:W-:Y:S02]  /*57a0*/  LEA.HI.X.SX32 R13, R12, R11, 0x1, P6 ;  /* 0x0000000b0c0d7211 */ /* 0x002fe400030f0eff */
[----:B------:R-:W-:-:S03]  /*57b0*/  IADD3 R12, P6, PT, R8, R21, RZ ;  /* 0x00000015080c7210 */ /* 0x000fc60007fde0ff */
[----:B------:R1:W-:Y:S01]  /*57c0*/  STL [R1+0xa2c], R13 ;  /* 0x000a2c0d01007387 */ /* 0x0003e20000100800 */
[----:B--2---:R-:W-:-:S05]  /*57d0*/  IADD3 R17, P2, PT, R10, R21, RZ ;  /* 0x000000150a117210 */ /* 0x004fca0007f5e0ff */
[----:B------:R-:W-:Y:S01]  /*57e0*/  STL [R1+0xa38], R17 ;  /* 0x000a381101007387 */ /* 0x000fe20000100800 */
[----:B-1----:R-:W-:-:S03]  /*57f0*/  IMAD R13, R33, 0x2, R5 ;  /* 0x00000002210d7824 */ /* 0x002fc600078e0205 */
[----:B------:R1:W-:Y:S02]  /*5800*/  STL [R1+0xa40], R12 ;  /* 0x000a400c01007387 */ /* 0x0003e40000100800 */
[-C--:B-1----:R-:W-:Y:S02]  /*5810*/  LEA.HI.X.SX32 R12, R10, R11.reuse, 0x1, P2 ;  /* 0x0000000b0a0c7211 */ /* 0x082fe400010f0eff */
[----:B------:R-:W-:Y:S01]  /*5820*/  LEA.HI.X.SX32 R10, R8, R11, 0x1, P6 ;  /* 0x0000000b080a7211 */ /* 0x000fe200030f0eff */
[----:B------:R-:W-:Y:S01]  /*5830*/  IMAD R8, R33, 0x2, R13 ;  /* 0x0000000221087824 */ /* 0x000fe200078e020d */
[-C--:B------:R-:W-:Y:S01]  /*5840*/  IADD3 R17, P6, PT, R9, R21.reuse, RZ ;  /* 0x0000001509117210 */ /* 0x080fe20007fde0ff */
[----:B------:R1:W-:Y:S04]  /*5850*/  STL [R1+0xa34], R12 ;  /* 0x000a340c01007387 */ /* 0x0003e80000100800 */
[----:B------:R2:W-:Y:S01]  /*5860*/  STL [R1+0xa3c], R10 ;  /* 0x000a3c0a01007387 */ /* 0x0005e20000100800 */
[----:B-1----:R-:W-:-:S04]  /*5870*/  IADD3 R12, P2, PT, R16, R21, RZ ;  /* 0x00000015100c7210 */ /* 0x002fc80007f5e0ff */
[----:B------:R-:W-:Y:S01]  /*5880*/  LEA.HI.X.SX32 R18, R16, R11, 0x1, P2 ;  /* 0x0000000b10127211 */ /* 0x000fe200010f0eff */
[----:B------:R1:W-:Y:S01]  /*5890*/  STL [R1+0xa48], R12 ;  /* 0x000a480c01007387 */ /* 0x0003e20000100800 */
[----:B------:R-:W-:Y:S01]  /*58a0*/  IADD3 R16, P2, PT, R4, R21, RZ ;  /* 0x0000001504107210 */ /* 0x000fe20007f5e0ff */
[C---:B--2---:R-:W-:Y:S02]  /*58b0*/  IMAD R10, R2.reuse, 0x4, R19 ;  /* 0x00000004020a7824 */ /* 0x044fe400078e0213 */
[----:B------:R2:W-:Y:S02]  /*58c0*/  STL [R1+0xa50], R17 ;  /* 0x000a501101007387 */ /* 0x0005e40000100800 */
[----:B------:R-:W-:Y:S02]  /*58d0*/  IMAD R26, R2, 0x4, R10 ;  /* 0x00000004021a7824 */ /* 0x000fe400078e020a */
[----:B------:R3:W-:Y:S01]  /*58e0*/  STL [R1+0xa44], R18 ;  /* 0x000a441201007387 */ /* 0x0007e20000100800 */
[----:B-1----:R-:W-:Y:S01]  /*58f0*/  IMAD R12, R33, 0x2, R8 ;  /* 0x00000002210c7824 */ /* 0x002fe200078e0208 */
[----:B--2---:R-:W-:-:S03]  /*5900*/  LEA.HI.X.SX32 R17, R9, R11, 0x1, P6 ;  /* 0x0000000b09117211 */ /* 0x004fc600030f0eff */
[----:B------:R-:W-:Y:S02]  /*5910*/  IMAD R9, R33, 0x2, R12 ;  /* 0x0000000221097824 */ /* 0x000fe400078e020c */
[----:B---3--:R-:W-:Y:S01]  /*5920*/  IMAD R18, R2, 0x4, R26 ;  /* 0x0000000402127824 */ /* 0x008fe200078e021a */
[----:B------:R1:W-:Y:S04]  /*5930*/  STL [R1+0xa4c], R17 ;  /* 0x000a4c1101007387 */ /* 0x0003e80000100800 */
[----:B------:R2:W-:Y:S01]  /*5940*/  STL [R1+0xa58], R16 ;  /* 0x000a581001007387 */ /* 0x0005e20000100800 */
[----:B-1----:R-:W-:Y:S02]  /*5950*/  IADD3 R17, P6, PT, R3, R21, RZ ;  /* 0x0000001503117210 */ /* 0x002fe40007fde0ff */
[----:B--2---:R-:W-:-:S03]  /*5960*/  LEA.HI.X.SX32 R16, R4, R11, 0x1, P2 ;  /* 0x0000000b04107211 */ /* 0x004fc600010f0eff */
[----:B------:R1:W-:Y:S01]  /*5970*/  STL [R1+0xa88], R17 ;  /* 0x000a881101007387 */ /* 0x0003e20000100800 */
[----:B------:R-:W-:Y:S01]  /*5980*/  LEA.HI.X.SX32 R3, R3, R11, 0x1, P6 ;  /* 0x0000000b03037211 */ /* 0x000fe200030f0eff */
[----:B------:R-:W-:Y:S02]  /*5990*/  IMAD R4, R33, 0x2, R9 ;  /* 0x0000000221047824 */ /* 0x000fe400078e0209 */
[----:B------:R2:W-:Y:S04]  /*59a0*/  STL [R1+0xa54], R16 ;  /* 0x000a541001007387 */ /* 0x0005e80000100800 */
[----:B------:R3:W-:Y:S01]  /*59b0*/  STL [R1+0xa74], R3 ;  /* 0x000a740301007387 */ /* 0x0007e20000100800 */
[-C--:B-1----:R-:W-:Y:S02]  /*59c0*/  IADD3 R17, P2, PT, R15, R21.reuse, RZ ;  /* 0x000000150f117210 */ /* 0x082fe40007f5e0ff */
[----:B--2---:R-:W-:-:S03]  /*59d0*/  IADD3 R16, P6, PT, R5, R21, RZ ;  /* 0x0000001505107210 */ /* 0x004fc60007fde0ff */
[----:B------:R1:W-:Y:S01]  /*59e0*/  STL [R1+0xac0], R17 ;  /* 0x000ac01101007387 */ /* 0x0003e20000100800 */
[-C--:B------:R-:W-:Y:S02]  /*59f0*/  LEA.HI.X.SX32 R15, R15, R11.reuse, 0x1, P2 ;  /* 0x0000000b0f0f7211 */ /* 0x080fe400010f0eff */
[----:B------:R-:W-:Y:S01]  /*5a00*/  LEA.HI.X.SX32 R5, R5, R11, 0x1, P6 ;  /* 0x0000000b05057211 */ /* 0x000fe200030f0eff */
[----:B------:R2:W-:Y:S01]  /*5a10*/  STL [R1+0xaf8], R16 ;  /* 0x000af81001007387 */ /* 0x0005e20000100800 */
[----:B---3--:R-:W-:-:S03]  /*5a20*/  IMAD R3, R33, 0x2, R4 ;  /* 0x0000000221037824 */ /* 0x008fc600078e0204 */
[----:B------:R3:W-:Y:S01]  /*5a30*/  STL [R1+0xaac], R15 ;  /* 0x000aac0f01007387 */ /* 0x0007e20000100800 */
[----:B-1----:R-:W-:-:S03]  /*5a40*/  IADD3 R17, P6, PT, R8, R21, RZ ;  /* 0x0000001508117210 */ /* 0x002fc60007fde0ff */
[----:B------:R1:W-:Y:S01]  /*5a50*/  STL [R1+0xae4], R5 ;  /* 0x000ae40501007387 */ /* 0x0003e20000100800 */
[----:B--2---:R-:W-:Y:S01]  /*5a60*/  IMAD R16, R33, 0x2, R3 ;  /* 0x0000000221107824 */ /* 0x004fe200078e0203 */
[----:B---3--:R-:W-:-:S04]  /*5a70*/  IADD3 R15, P2, PT, R13, R21, RZ ;  /* 0x000000150d0f7210 */ /* 0x008fc80007f5e0ff */
[----:B------:R-:W-:Y:S01]  /*5a80*/  LEA.HI.X.SX32 R20, R13, R11, 0x1, P2 ;  /* 0x0000000b0d147211 */ /* 0x000fe200010f0eff */
[----:B------:R2:W-:Y:S01]  /*5a90*/  STL [R1+0xb30], R15 ;  /* 0x000b300f01007387 */ /* 0x0005e20000100800 */
[----:B------:R-:W-:Y:S01]  /*5aa0*/  IADD3 R13, P2, PT, R12, R21, RZ ;  /* 0x000000150c0d7210 */ /* 0x000fe20007f5e0ff */
[C---:B-1----:R-:W-:Y:S02]  /*5ab0*/  IMAD R5, R2.reuse, 0x4, R18 ;  /* 0x0000000402057824 */ /* 0x042fe400078e0212 */
[----:B------:R1:W-:Y:S02]  /*5ac0*/  STL [R1+0xb48], R17 ;  /* 0x000b481101007387 */ /* 0x0003e40000100800 */
[----:B------:R-:W-:Y:S02]  /*5ad0*/  IMAD R25, R2, 0x4, R5 ;  /* 0x0000000402197824 */ /* 0x000fe400078e0205 */
[----:B------:R-:W-:Y:S01]  /*5ae0*/  STL [R1+0xb1c], R20 ;  /* 0x000b1c1401007387 */ /* 0x000fe20000100800 */
[----:B--2---:R-:W-:Y:S01]  /*5af0*/  IMAD R15, R33, 0x2, R16 ;  /* 0x00000002210f7824 */ /* 0x004fe200078e0210 */
[----:B-1----:R-:W-:-:S03]  /*5b00*/  LEA.HI.X.SX32 R17, R8, R11, 0x1, P6 ;  /* 0x0000000b08117211 */ /* 0x002fc600030f0eff */
[----:B------:R-:W-:Y:S02]  /*5b10*/  IMAD R8, R33, 0x2, R15 ;  /* 0x0000000221087824 */ /* 0x000fe400078e020f */
        /* <DEDUP_REMOVED lines=10> */
[----:B--2---:R-:W-:Y:S01]  /*5bc0*/  IADD3 R13, P2, PT, R4, R21, RZ ;  /* 0x00000015040d7210 */ /* 0x004fe20007f5e0ff */
[----:B---3--:R-:W-:-:S04]  /*5bd0*/  IMAD R9, R33, 0x2, R12 ;  /* 0x0000000221097824 */ /* 0x008fc800078e020c */
[----:B------:R1:W-:Y:S04]  /*5be0*/  STL [R1+0xb38], R13 ;  /* 0x000b380d01007387 */ /* 0x0003e80000100800 */
[----:B------:R2:W-:Y:S01]  /*5bf0*/  STL [R1+0xb3c], R17 ;  /* 0x000b3c1101007387 */ /* 0x0005e20000100800 */
[----:B-1----:R-:W-:Y:S01]  /*5c00*/  IMAD R13, R2, 0x4, R25 ;  /* 0x00000004020d7824 */ /* 0x002fe200078e0219 */
[-C--:B--2---:R-:W-:Y:S02]  /*5c10*/  LEA.HI.X.SX32 R17, R4, R11.reuse, 0x1, P2 ;  /* 0x0000000b04117211 */ /* 0x084fe400010f0eff */
[----:B------:R-:W-:Y:S01]  /*5c20*/  LEA.HI.X.SX32 R4, R3, R11, 0x1, P6 ;  /* 0x0000000b03047211 */ /* 0x000fe200030f0eff */
[----:B------:R-:W-:Y:S01]  /*5c30*/  IMAD R3, R33, 0x2, R9 ;  /* 0x0000000221037824 */ /* 0x000fe200078e0209 */
[C---:B------:R-:W-:Y:S01]  /*5c40*/  IADD3 R20, P2, PT, R16.reuse, R21, RZ ;  /* 0x0000001510147210 */ /* 0x040fe20007f5e0ff */
[----:B------:R1:W-:Y:S03]  /*5c50*/  STL [R1+0xb20], R17 ;  /* 0x000b201101007387 */ /* 0x0003e60000100800 */
[----:B------:R-:W-:Y:S01]  /*5c60*/  LEA.HI.X.SX32 R16, R16, R11, 0x1, P2 ;  /* 0x0000000b10107211 */ /* 0x000fe200010f0eff */
[----:B------:R2:W-:Y:S04]  /*5c70*/  STL [R1+0xb24], R4 ;  /* 0x000b240401007387 */ /* 0x0005e80000100800 */
[----:B------:R3:W-:Y:S01]  /*5c80*/  STL [R1+0xb28], R20 ;  /* 0x000b281401007387 */ /* 0x0007e20000100800 */
[----:B-1----:R-:W-:-:S04]  /*5c90*/  IADD3 R17, P6, PT, R15, R21, RZ ;  /* 0x000000150f117210 */ /* 0x002fc80007fde0ff */
[----:B------:R-:W-:Y:S01]  /*5ca0*/  LEA.HI.X.SX32 R15, R15, R11, 0x1, P6 ;  /* 0x0000000b0f0f7211 */ /* 0x000fe200030f0eff */
[----:B------:R1:W-:Y:S01]  /*5cb0*/  STL [R1+0xb2c], R17 ;  /* 0x000b2c1101007387 */ /* 0x0003e20000100800 */
[C---:B--2---:R-:W-:Y:S02]  /*5cc0*/  IMAD R4, R2.reuse, 0x4, R13 ;  /* 0x0000000402047824 */ /* 0x044fe400078e020d */
[----:B---3--:R-:W-:Y:S01]  /*5cd0*/  IMAD R20, R33, 0x2, R3 ;  /* 0x0000000221147824 */ /* 0x008fe200078e0203 */
[----:B------:R2:W-:Y:S01]  /*5ce0*/  STL [R1+0xb0c], R16 ;  /* 0x000b0c1001007387 */ /* 0x0005e20000100800 */
[----:B------:R-:W-:-:S03]  /*5cf0*/  IMAD R24, R2, 0x4, R4 ;  /* 0x0000000402187824 */ /* 0x000fc600078e0204 */
[----:B------:R3:W-:Y:S01]  /*5d00*/  STL [R1+0xb10], R15 ;  /* 0x000b100f01007387 */ /* 0x0007e20000100800 */
[----:B-1----:R-:W-:Y:S01]  /*5d10*/  IADD3 R17, P2, PT, R8, R21, RZ ;  /* 0x0000001508117210 */ /* 0x002fe20007f5e0ff */
[----:B--2---:R-:W-:-:S04]  /*5d20*/  IMAD R16, R33, 0x2, R20 ;  /* 0x0000000221107824 */ /* 0x004fc800078e0214 */
[----:B------:R1:W-:Y:S01]  /*5d30*/  STL [R1+0xb14], R17 ;  /* 0x000b141101007387 */ /* 0x0003e20000100800 */
[----:B---3--:R-:W-:-:S05]  /*5d40*/  IADD3 R15, P6, PT, R12, R21, RZ ;  /* 0x000000150c0f7210 */ /* 0x008fca0007fde0ff */
[----:B------:R2:W-:Y:S01]  /*5d50*/  STL [R1+0xb18], R15 ;  /* 0x000b180f01007387 */ /* 0x0005e20000100800 */
[----:B-1----:R-:W-:Y:S01]  /*5d60*/  LEA.HI.X.SX32 R17, R8, R11, 0x1, P2 ;  /* 0x0000000b08117211 */ /* 0x002fe200010f0eff */
[----:B------:R-:W-:-:S04]  /*5d70*/  IMAD R8, R33, 0x2, R16 ;  /* 0x0000000221087824 */ /* 0x000fc800078e0210 */
[----:B------:R1:W-:Y:S01]  /*5d80*/  STL [R1+0xb08], R17 ;  /* 0x000b081101007387 */ /* 0x0003e20000100800 */
[----:B--2---:R-:W-:Y:S02]  /*5d90*/  LEA.HI.X.SX32 R15, R12, R11, 0x1, P6 ;  /* 0x0000000b0c0f7211 */ /* 0x004fe400030f0eff */
[----:B------:R-:W-:-:S03]  /*5da0*/  IADD3 R12, P6, PT, R3, R21, RZ ;  /* 0x00000015030c7210 */ /* 0x000fc60007fde0ff */
[----:B------:R2:W-:Y:S01]  /*5db0*/  STL [R1+0xafc], R15 ;  /* 0x000afc0f01007387 */ /* 0x0005e20000100800 */
[----:B-1----:R-:W-:-:S04]  /*5dc0*/  IADD3 R17, P2, PT, R9, R21, RZ ;  /* 0x0000001509117210 */ /* 0x002fc80007f5e0ff */
[----:B------:R-:W-:Y:S01]  /*5dd0*/  LEA.HI.X.SX32 R22, R9, R11, 0x1, P2 ;  /* 0x0000000b09167211 */ /* 0x000fe200010f0eff */
[----:B------:R1:W-:Y:S01]  /*5de0*/  STL [R1+0xb00], R17 ;  /* 0x000b001101007387 */ /* 0x0003e20000100800 */
[----:B--2---:R-:W-:-:S03]  /*5df0*/  IMAD R15, R33, 0x2, R8 ;  /* 0x00000002210f7824 */ /* 0x004fc600078e0208 */
[----:B------:R2:W-:Y:S01]  /*5e00*/  STL [R1+0xb04], R12 ;  /* 0x000b040c01007387 */ /* 0x0005e20000100800 */
[----:B------:R-:W-:-:S03]  /*5e10*/  IMAD R9, R33, 0x2, R15 ;  /* 0x0000000221097824 */ /* 0x000fc600078e020f */
[----:B------:R3:W-:Y:S01]  /*5e20*/  STL [R1+0xae8], R22 ;  /* 0x000ae81601007387 */ /* 0x0007e20000100800 */
[----:B-1----:R-:W-:Y:S01]  /*5e30*/  IMAD R17, R2, 0x4, R24 ;  /* 0x0000000402117824 */ /* 0x002fe200078e0218 */
[----:B--2---:R-:W-:Y:S02]  /*5e40*/  LEA.HI.X.SX32 R12, R3, R11, 0x1, P6 ;  /* 0x0000000b030c7211 */ /* 0x004fe400030f0eff */
[-C--:B------:R-:W-:Y:S02]  /*5e50*/  IADD3 R3, P2, PT, R20, R21.reuse, RZ ;  /* 0x0000001514037210 */ /* 0x080fe40007f5e0ff */
[----:B---3--:R-:W-:Y:S01]  /*5e60*/  IADD3 R22, P6, PT, R16, R21, RZ ;  /* 0x0000001510167210 */ /* 0x008fe20007fde0ff */
[----:B------:R1:W-:Y:S04]  /*5e70*/  STL [R1+0xaec], R12 ;  /* 0x000aec0c01007387 */ /* 0x0003e80000100800 */
[----:B------:R2:W-:Y:S04]  /*5e80*/  STL [R1+0xaf0], R3 ;  /* 0x000af00301007387 */ /* 0x0005e80000100800 */
[----:B------:R3:W-:Y:S01]  /*5e90*/  STL [R1+0xaf4], R22 ;  /* 0x000af41601007387 */ /* 0x0007e20000100800 */
[----:B-1----:R-:W-:-:S02]  /*5ea0*/  IMAD R12, R2, 0x4, R17 ;  /* 0x00000004020c7824 */ /* 0x002fc400078e0211 */
[C---:B--2---:R-:W-:Y:S02]  /*5eb0*/  IMAD R3, R33.reuse, 0x2, R9 ;  /* 0x0000000221037824 */ /* 0x044fe400078e0209 */
[----:B------:R-:W-:Y:S01]  /*5ec0*/  IMAD R23, R2, 0x4, R12 ;  /* 0x0000000402177824 */ /* 0x000fe200078e020c */
[-C--:B---3--:R-:W-:Y:S02]  /*5ed0*/  LEA.HI.X.SX32 R22, R20, R11.reuse, 0x1, P2 ;  /* 0x0000000b14167211 */ /* 0x088fe400010f0eff */
[----:B------:R-:W-:Y:S02]  /*5ee0*/  LEA.HI.X.SX32 R20, R16, R11, 0x1, P6 ;  /* 0x0000000b10147211 */ /* 0x000fe400030f0eff */
[-C--:B------:R-:W-:Y:S01]  /*5ef0*/  IADD3 R16, P2, PT, R8, R21.reuse, RZ ;  /* 0x0000001508107210 */ /* 0x080fe20007f5e0ff */
[----:B------:R1:W-:Y:S04]  /*5f00*/  STL [R1+0xad4], R22 ;  /* 0x000ad41601007387 */ /* 0x0003e80000100800 */
[----:B------:R2:W-:Y:S04]  /*5f10*/  STL [R1+0xad8], R20 ;  /* 0x000ad81401007387 */ /* 0x0005e80000100800 */
[----:B------:R3:W-:Y:S01]  /*5f20*/  STL [R1+0xadc], R16 ;  /* 0x000adc1001007387 */ /* 0x0007e20000100800 */
[----:B-1----:R-:W-:Y:S01]  /*5f30*/  IMAD R22, R33, 0x2, R3 ;  /* 0x0000000221167824 */ /* 0x002fe200078e0203 */
[----:B--2---:R-:W-:-:S02]  /*5f40*/  IADD3 R20, P6, PT, R15, R21, RZ ;  /* 0x000000150f147210 */ /* 0x004fc40007fde0ff */
[----:B---3--:R-:W-:-:S03]  /*5f50*/  LEA.HI.X.SX32 R16, R8, R11, 0x1, P2 ;  /* 0x0000000b08107211 */ /* 0x008fc600010f0eff */
[----:B------:R1:W-:Y:S01]  /*5f60*/  STL [R1+0xae0], R20 ;  /* 0x000ae01401007387 */ /* 0x0003e20000100800 */
[----:B------:R-:W-:-:S03]  /*5f70*/  IMAD R8, R33, 0x2, R22 ;  /* 0x0000000221087824 */ /* 0x000fc600078e0216 */
[----:B------:R2:W-:Y:S01]  /*5f80*/  STL [R1+0xad0], R16 ;  /* 0x000ad01001007387 */ /* 0x0005e20000100800 */
[----:B-1----:R-:W-:Y:S02]  /*5f90*/  LEA.HI.X.SX32 R20, R15, R11, 0x1, P6 ;  /* 0x0000000b0f147211 */ /* 0x002fe400030f0eff */
[-C--:B------:R-:W-:Y:S02]  /*5fa0*/  IADD3 R15, P6, PT, R3, R21.reuse, RZ ;  /* 0x00000015030f7210 */ /* 0x080fe40007fde0ff */
[----:B--2---:R-:W-:Y:S01]  /*5fb0*/  IADD3 R16, P2, PT, R9, R21, RZ ;  /* 0x0000001509107210 */ /* 0x004fe20007f5e0ff */
[----:B------:R1:W-:Y:S01]  /*5fc0*/  STL [R1+0xac4], R20 ;  /* 0x000ac41401007387 */ /* 0x0003e20000100800 */
[----:B------:R-:W-:Y:S02]  /*5fd0*/  LEA.HI.X.SX32 R3, R3, R11, 0x1, P6 ;  /* 0x0000000b03037211 */ /* 0x000fe400030f0eff */
[----:B------:R-:W-:Y:S01]  /*5fe0*/  IADD3 R30, P6, PT, R8, R21, RZ ;  /* 0x00000015081e7210 */ /* 0x000fe20007fde0ff */
[----:B------:R2:W-:Y:S04]  /*5ff0*/  STL [R1+0xac8], R16 ;  /* 0x000ac81001007387 */ /* 0x0005e80000100800 */
[----:B------:R3:W-:Y:S01]  /*6000*/  STL [R1+0xacc], R15 ;  /* 0x000acc0f01007387 */ /* 0x0007e20000100800 */
[----:B-1----:R-:W-:-:S02]  /*6010*/  IMAD R20, R33, 0x2, R8 ;  /* 0x0000000221147824 */ /* 0x002fc400078e0208 */
[----:B--2---:R-:W-:Y:S01]  /*6020*/  IMAD R16, R2, 0x4, R23 ;  /* 0x0000000402107824 */ /* 0x004fe200078e0217 */
[----:B---3--:R-:W-:Y:S01]  /*6030*/  LEA.HI.X.SX32 R15, R9, R11, 0x1, P2 ;  /* 0x0000000b090f7211 */ /* 0x008fe200010f0eff */
[----:B------:R-:W-:-:S04]  /*6040*/  IMAD R9, R33, 0x2, R20 ;  /* 0x0000000221097824 */ /* 0x000fc800078e0214 */
[----:B------:R1:W-:Y:S04]  /*6050*/  STL [R1+0xab0], R15 ;  /* 0x000ab00f01007387 */ /* 0x0003e80000100800 */
[----:B------:R2:W-:Y:S01]  /*6060*/  STL [R1+0xab4], R3 ;  /* 0x000ab40301007387 */ /* 0x0005e20000100800 */
[----:B-1----:R-:W-:-:S04]  /*6070*/  IADD3 R15, P2, PT, R22, R21, RZ ;  /* 0x00000015160f7210 */ /* 0x002fc80007f5e0ff */
[----:B------:R-:W-:Y:S01]  /*6080*/  LEA.HI.X.SX32 R31, R22, R11, 0x1, P2 ;  /* 0x0000000b161f7211 */ /* 0x000fe200010f0eff */
[----:B------:R1:W-:Y:S01]  /*6090*/  STL [R1+0xab8], R15 ;  /* 0x000ab80f01007387 */ /* 0x0003e20000100800 */
[----:B------:R-:W-:Y:S01]  /*60a0*/  IADD3 R22, P2, PT, R20, R21, RZ ;  /* 0x0000001514167210 */ /* 0x000fe20007f5e0ff */
[----:B--2---:R-:W-:Y:S02]  /*60b0*/  IMAD R3, R2, 0x4, R16 ;  /* 0x0000000402037824 */ /* 0x004fe400078e0210 */
[----:B------:R2:W-:Y:S01]  /*60c0*/  STL [R1+0xabc], R30 ;  /* 0x000abc1e01007387 */ /* 0x0005e20000100800 */
[----:B------:R-:W-:-:S03]  /*60d0*/  LEA.HI.X.SX32 R20, R20, R11, 0x1, P2 ;  /* 0x0000000b14147211 */ /* 0x000fc600010f0eff */
[----:B------:R3:W-:Y:S01]  /*60e0*/  STL [R1+0xa9c], R31 ;  /* 0x000a9c1f01007387 */ /* 0x0007e20000100800 */
[----:B-1----:R-:W-:Y:S01]  /*60f0*/  IMAD R15, R33, 0x2, R9 ;  /* 0x00000002210f7824 */ /* 0x002fe200078e0209 */
[----:B--2---:R-:W-:-:S03]  /*6100*/  LEA.HI.X.SX32 R30, R8, R11, 0x1, P6 ;  /* 0x0000000b081e7211 */ /* 0x004fc600030f0eff */
[C---:B------:R-:W-:Y:S02]  /*6110*/  IMAD R8, R33.reuse, 0x2, R15 ;  /* 0x0000000221087824 */ /* 0x040fe400078e020f */
[----:B------:R1:W-:Y:S02]  /*6120*/  STL [R1+0xaa0], R30 ;  /* 0x000aa01e01007387 */ /* 0x0003e40000100800 */
[----:B---3--:R-:W-:Y:S02]  /*6130*/  IMAD R31, R33, 0x2, R8 ;  /* 0x00000002211f7824 */ /* 0x008fe400078e0208 */
[----:B------:R2:W-:Y:S01]  /*6140*/  STL [R1+0xaa4], R22 ;  /* 0x000aa41601007387 */ /* 0x0005e20000100800 */
[----:B-1----:R-:W-:Y:S01]  /*6150*/  IADD3 R30, P6, PT, R9, R21, RZ ;  /* 0x00000015091e7210 */ /* 0x002fe20007fde0ff */
[----:B--2---:R-:W-:-:S04]  /*6160*/  IMAD R22, R2, 0x4, R3 ;  /* 0x0000000402167824 */ /* 0x004fc800078e0203 */
[----:B------:R1:W-:Y:S04]  /*6170*/  STL [R1+0xaa8], R30 ;  /* 0x000aa81e01007387 */ /* 0x0003e80000100800 */
[----:B------:R2:W-:Y:S01]  /*6180*/  STL [R1+0xa98], R20 ;  /* 0x000a981401007387 */ /* 0x0005e20000100800 */
[----:B-1----:R-:W-:Y:S02]  /*6190*/  LEA.HI.X.SX32 R30, R9, R11, 0x1, P6 ;  /* 0x0000000b091e7211 */ /* 0x002fe400030f0eff */
[CC--:B------:R-:W-:Y:S02]  /*61a0*/  IADD3 R9, P2, PT, R15.reuse, R21.reuse, RZ ;  /* 0x000000150f097210 */ /* 0x0c0fe40007f5e0ff */
[----:B--2---:R-:W-:Y:S01]  /*61b0*/  IADD3 R20, P6, PT, R8, R21, RZ ;  /* 0x0000001508147210 */ /* 0x004fe20007fde0ff */
[----:B------:R1:W-:Y:S01]  /*61c0*/  STL [R1+0xa8c], R30 ;  /* 0x000a8c1e01007387 */ /* 0x0003e20000100800 */
[----:B------:R-:W-:-:S02]  /*61d0*/  LEA.HI.X.SX32 R15, R15, R11, 0x1, P2 ;  /* 0x0000000b0f0f7211 */ /* 0x000fc400010f0eff */
[----:B------:R-:W-:Y:S01]  /*61e0*/  LEA.HI.X.SX32 R8, R8, R11, 0x1, P6 ;  /* 0x0000000b08087211 */ /* 0x000fe200030f0eff */
[----:B------:R2:W-:Y:S04]  /*61f0*/  STL [R1+0xa90], R9 ;  /* 0x000a900901007387 */ /* 0x0005e80000100800 */
[----:B------:R3:W-:Y:S01]  /*6200*/  STL [R1+0xa94], R20 ;  /* 0x000a941401007387 */ /* 0x0007e20000100800 */
[----:B-1----:R-:W-:-:S03]  /*6210*/  IMAD R30, R33, 0x2, R31 ;  /* 0x00000002211e7824 */ /* 0x002fc600078e021f */
[----:B------:R1:W-:Y:S01]  /*6220*/  STL [R1+0xa78], R15 ;  /* 0x000a780f01007387 */ /* 0x0003e20000100800 */
[----:B--2---:R-:W-:Y:S01]  /*6230*/  IMAD R9, R2, 0x4, R22 ;  /* 0x0000000402097824 */ /* 0x004fe200078e0216 */
[-C--:B------:R-:W-:Y:S02]  /*6240*/  IADD3 R32, P6, PT, R30, R21.reuse, RZ ;  /* 0x000000151e207210 */ /* 0x080fe40007fde0ff */
[----:B------:R2:W-:Y:S01]  /*6250*/  STL [R1+0xa7c], R8 ;  /* 0x000a7c0801007387 */ /* 0x0005e20000100800 */
[----:B---3--:R-:W-:Y:S01]  /*6260*/  IMAD R20, R33, 0x2, R30 ;  /* 0x0000000221147824 */ /* 0x008fe200078e021e */
[----:B-1----:R-:W-:Y:S01]  /*6270*/  IADD3 R15, P2, PT, R31, R21, RZ ;  /* 0x000000151f0f7210 */ /* 0x002fe20007f5e0ff */
[----:B--2---:R-:W-:-:S04]  /*6280*/  IMAD R8, R2, 0x4, R9 ;  /* 0x0000000402087824 */ /* 0x004fc800078e0209 */
[----:B------:R1:W-:Y:S04]  /*6290*/  STL [R1+0xa80], R15 ;  /* 0x000a800f01007387 */ /* 0x0003e80000100800 */
[----:B------:R2:W-:Y:S01]  /*62a0*/  STL [R1+0xa84], R32 ;  /* 0x000a842001007387 */ /* 0x0005e20000100800 */
[----:B-1----:R-:W-:Y:S01]  /*62b0*/  IMAD R15, R33, 0x2, R20 ;  /* 0x00000002210f7824 */ /* 0x002fe200078e0214 */
[----:B------:R-:W-:Y:S02]  /*62c0*/  LEA.HI.X.SX32 R33, R31, R11, 0x1, P2 ;  /* 0x0000000b1f217211 */ /* 0x000fe400010f0eff */
[----:B------:R-:W-:Y:S02]  /*62d0*/  IADD3 R31, P2, PT, R20, R21, RZ ;  /* 0x00000015141f7210 */ /* 0x000fe40007f5e0ff */
[----:B--2---:R-:W-:Y:S01]  /*62e0*/  LEA.HI.X.SX32 R32, R30, R11, 0x1, P6 ;  /* 0x0000000b1e207211 */ /* 0x004fe200030f0eff */
[----:B------:R-:W-:Y:S01]  /*62f0*/  STL [R1+0xa5c], R33 ;  /* 0x000a5c2101007387 */ /* 0x000fe20000100800 */
[C---:B------:R-:W-:Y:S01]  /*6300*/  IADD3 R30, P6, PT, R15.reuse, R21, RZ ;  /* 0x000000150f1e7210 */ /* 0x040fe20007fde0ff */
[----:B------:R-:W-:Y:S01]  /*6310*/  IMAD R21, R2, 0x4, R8 ;  /* 0x0000000402157824 */ /* 0x000fe200078e0208 */
[-C--:B------:R-:W-:Y:S01]  /*6320*/  LEA.HI.X.SX32 R20, R20, R11.reuse, 0x1, P2 ;  /* 0x0000000b14147211 */ /* 0x080fe200010f0eff */
[----:B------:R-:W-:Y:S01]  /*6330*/  STL [R1+0xa6c], R32 ;  /* 0x000a6c2001007387 */ /* 0x000fe20000100800 */
[----:B------:R-:W-:Y:S01]  /*6340*/  LEA.HI.X.SX32 R11, R15, R11, 0x1, P6 ;  /* 0x0000000b0f0b7211 */ /* 0x000fe200030f0eff */
[----:B------:R-:W-:Y:S01]  /*6350*/  IMAD R15, R2, 0x4, R21 ;  /* 0x00000004020f7824 */ /* 0x000fe200078e0215 */
[-C--:B------:R-:W-:Y:S01]  /*6360*/  IADD3 R7, P2, PT, R14, R6.reuse, RZ ;  /* 0x000000060e077210 */ /* 0x080fe20007f5e0ff */
[----:B------:R-:W-:Y:S04]  /*6370*/  STL [R1+0xa70], R31 ;  /* 0x000a701f01007387 */ /* 0x000fe80000100800 */
[----:B------:R1:W-:Y:S04]  /*6380*/  STL [R1+0xa68], R30 ;  /* 0x000a681e01007387 */ /* 0x0003e80000100800 */
[----:B------:R2:W-:Y:S04]  /*6390*/  STL [R1+0xa60], R20 ;  /* 0x000a601401007387 */ /* 0x0005e80000100800 */
[----:B------:R3:W-:Y:S01]  /*63a0*/  STL [R1+0xa64], R11 ;  /* 0x000a640b01007387 */ /* 0x0007e20000100800 */
[----:B-1----:R-:W-:-:S02]  /*63b0*/  IADD3 R30, P1, PT, R28, R6, RZ ;  /* 0x000000061c1e7210 */ /* 0x002fc40007f3e0ff */
[----:B--2---:R-:W-:-:S04]  /*63c0*/  IADD3 R20, P0, PT, R29, R6, RZ ;  /* 0x000000061d147210 */ /* 0x004fc80007f1e0ff */
[----:B------:R-:W-:Y:S01]  /*63d0*/  LEA.HI.X.SX32 R29, R29, R0, 0x1, P0 ;  /* 0x000000001d1d7211 */ /* 0x000fe200000f0eff */
[----:B------:R1:W-:Y:S01]  /*63e0*/  STL [R1+0x820], R20 ;  /* 0x0008201401007387 */ /* 0x0003e20000100800 */
[----:B---3--:R-:W-:-:S03]  /*63f0*/  IMAD R11, R2, 0x4, R15 ;  /* 0x00000004020b7824 */ /* 0x008fc600078e020f */
[----:B------:R-:W-:Y:S04]  /*6400*/  STL [R1+0x828], R30 ;  /* 0x0008281e01007387 */ /* 0x000fe80000100800 */
[----:B------:R2:W-:Y:S01]  /*6410*/  STL [R1+0x830], R7 ;  /* 0x0008300701007387 */ /* 0x0005e20000100800 */
[----:B-1----:R-:W-:-:S03]  /*6420*/  IMAD R20, R2, 0x4, R11 ;  /* 0x0000000402147824 */ /* 0x002fc600078e020b */
[----:B------:R1:W-:Y:S01]  /*6430*/  STL [R1+0x81c], R29 ;  /* 0x00081c1d01007387 */ /* 0x0003e20000100800 */
[-C--:B--2---:R-:W-:Y:S02]  /*6440*/  LEA.HI.X.SX32 R7, R28, R0.reuse, 0x1, P1 ;  /* 0x000000001c077211 */ /* 0x084fe400008f0eff */
[----:B------:R-:W-:Y:S01]  /*6450*/  LEA.HI.X.SX32 R28, R14, R0, 0x1, P2 ;  /* 0x000000000e1c7211 */ /* 0x000fe200010f0eff */
[----:B------:R-:W-:Y:S01]  /*6460*/  IMAD R14, R2, 0x4, R20 ;  /* 0x00000004020e7824 */ /* 0x000fe200078e0214 */
[-C--:B-1----:R-:W-:Y:S01]  /*6470*/  IADD3 R29, P1, PT, R19, R6.reuse, RZ ;  /* 0x00000006131d7210 */ /* 0x082fe20007f3e0ff */
[----:B------:R1:W-:Y:S04]  /*6480*/  STL [R1+0x824], R7 ;  /* 0x0008240701007387 */ /* 0x0003e80000100800 */
[----:B------:R2:W-:Y:S01]  /*6490*/  STL [R1+0x82c], R28 ;  /* 0x00082c1c01007387 */ /* 0x0005e20000100800 */
[----:B-1----:R-:W-:-:S02]  /*64a0*/  IADD3 R7, P0, PT, R27, R6, RZ ;  /* 0x000000061b077210 */ /* 0x002fc40007f1e0ff */
[----:B--2---:R-:W-:-:S03]  /*64b0*/  IADD3 R28, P2, PT, R10, R6, RZ ;  /* 0x000000060a1c7210 */ /* 0x004fc60007f5e0ff */
[----:B------:R1:W-:Y:S04]  /*64c0*/  STL [R1+0x838], R7 ;  /* 0x0008380701007387 */ /* 0x0003e80000100800 */
[----:B------:R2:W-:Y:S04]  /*64d0*/  STL [R1+0x840], R29 ;  /* 0x0008401d01007387 */ /* 0x0005e80000100800 */
[----:B------:R3:W-:Y:S01]  /*64e0*/  STL [R1+0x848], R28 ;  /* 0x0008481c01007387 */ /* 0x0007e20000100800 */
[----:B-1----:R-:W-:Y:S01]  /*64f0*/  IMAD R7, R2, 0x4, R14 ;  /* 0x0000000402077824 */ /* 0x002fe200078e020e */
[----:B--2---:R-:W-:-:S02]  /*6500*/  LEA.HI.X.SX32 R29, R27, R0, 0x1, P0 ;  /* 0x000000001b1d7211 */ /* 0x004fc400000f0eff */
[-C--:B------:R-:W-:Y:S02]  /*6510*/  LEA.HI.X.SX32 R27, R10, R0.reuse, 0x1, P2 ;  /* 0x000000000a1b7211 */ /* 0x080fe400010f0eff */
[----:B---3--:R-:W-:Y:S01]  /*6520*/  LEA.HI.X.SX32 R28, R19, R0, 0x1, P1 ;  /* 0x00000000131c7211 */ /* 0x008fe200008f0eff */
[----:B------:R-:W-:Y:S01]  /*6530*/  STL [R1+0x834], R29 ;  /* 0x0008341d01007387 */ /* 0x000fe20000100800 */
[-C--:B------:R-:W-:Y:S01]  /*6540*/  IADD3 R10, P0, PT, R26, R6.reuse, RZ ;  /* 0x000000061a0a7210 */ /* 0x080fe20007f1e0ff */
[----:B------:R-:W-:Y:S02]  /*6550*/  IMAD R19, R2, 0x4, R7 ;  /* 0x0000000402137824 */ /* 0x000fe400078e0207 */
        /* <DEDUP_REMOVED lines=8> */
[----:B------:R-:W-:Y:S01]  /*65e0*/  STL [R1+0x860], R28 ;  /* 0x0008601c01007387 */ /* 0x000fe20000100800 */
[-C--:B-1----:R-:W-:Y:S02]  /*65f0*/  LEA.HI.X.SX32 R27, R26, R0.reuse, 0x1, P0 ;  /* 0x000000001a1b7211 */ /* 0x082fe400000f0eff */
[----:B------:R-:W-:Y:S01]  /*6600*/  LEA.HI.X.SX32 R26, R5, R0, 0x1, P2 ;  /* 0x00000000051a7211 */ /* 0x000fe200010f0eff */
[----:B------:R-:W-:Y:S02]  /*6610*/  IMAD R5, R2, 0x4, R10 ;  /* 0x0000000402057824 */ /* 0x000fe400078e020a */
[----:B------:R1:W-:Y:S04]  /*6620*/  STL [R1+0x84c], R27 ;  /* 0x00084c1b01007387 */ /* 0x0003e80000100800 */
[----:B------:R2:W-:Y:S04]  /*6630*/  STL [R1+0x854], R18 ;  /* 0x0008541201007387 */ /* 0x0005e80000100800 */
[----:B------:R3:W-:Y:S01]  /*6640*/  STL [R1+0x85c], R26 ;  /* 0x00085c1a01007387 */ /* 0x0007e20000100800 */
[----:B-1----:R-:W-:-:S02]  /*6650*/  IADD3 R27, P1, PT, R13, R6, RZ ;  /* 0x000000060d1b7210 */ /* 0x002fc40007f3e0ff */
[-C--:B--2---:R-:W-:Y:S02]  /*6660*/  IADD3 R18, P0, PT, R25, R6.reuse, RZ ;  /* 0x0000000619127210 */ /* 0x084fe40007f1e0ff */
[----:B---3--:R-:W-:-:S03]  /*6670*/  IADD3 R26, P2, PT, R4, R6, RZ ;  /* 0x00000006041a7210 */ /* 0x008fc60007f5e0ff */
        /* <DEDUP_REMOVED lines=14> */
[----:B--2---:R-:W-:-:S03]  /*6760*/  IADD3 R25, P2, PT, R12, R6, RZ ;  /* 0x000000060c197210 */ /* 0x004fc60007f5e0ff */
[----:B------:R1:W-:Y:S01]  /*6770*/  STL [R1+0xa14], R26 ;  /* 0x000a141a01007387 */ /* 0x0003e20000100800 */
[----:B---3--:R-:W-:-:S03]  /*6780*/  IMAD R4, R2, 0x4, R13 ;  /* 0x0000000402047824 */ /* 0x008fc600078e020d */
[----:B------:R2:W-:Y:S01]  /*6790*/  STL [R1+0xa18], R25 ;  /* 0x000a181901007387 */ /* 0x0005e20000100800 */
[-C--:B-1----:R-:W-:Y:S02]  /*67a0*/  LEA.HI.X.SX32 R26, R24, R0.reuse, 0x1, P0 ;  /* 0x00000000181a7211 */ /* 0x082fe400000f0eff */
[-C--:B------:R-:W-:Y:S02]  /*67b0*/  LEA.HI.X.SX32 R24, R12, R0.reuse, 0x1, P2 ;  /* 0x000000000c187211 */ /* 0x080fe400010f0eff */
[----:B--2---:R-:W-:Y:S01]  /*67c0*/  LEA.HI.X.SX32 R25, R17, R0, 0x1, P1 ;  /* 0x0000000011197211 */ /* 0x004fe200008f0eff */
        /* <DEDUP_REMOVED lines=197> */
[C---:B------:R-:W-:Y:S01]  /*7420*/  IADD3 R3, P0, PT, R9.reuse, R6, RZ ;  /* 0x0000000609037210 */ /* 0x040fe20007f1e0ff */
[----:B------:R-:W-:Y:S02]  /*7430*/  IMAD R4, R2, 0x4, R5 ;  /* 0x0000000402047824 */ /* 0x000fe400078e0205 */
[----:B------:R1:W-:Y:S01]  /*7440*/  STL [R1+0x8e0], R11 ;  /* 0x0008e00b01007387 */ /* 0x0003e20000100800 */
[----:B------:R-:W-:-:S03]  /*7450*/  LEA.HI.X.SX32 R9, R9, R0, 0x1, P0 ;  /* 0x0000000009097211 */ /* 0x000fc600000f0eff */
[----:B------:R2:W-:Y:S04]  /*7460*/  STL [R1+0x8e4], R10 ;  /* 0x0008e40a01007387 */ /* 0x0005e80000100800 */
[----:B------:R3:W-:Y:S01]  /*7470*/  STL [R1+0x8e8], R3 ;  /* 0x0008e80301007387 */ /* 0x0007e20000100800 */
[-C--:B-1----:R-:W-:Y:S02]  /*7480*/  IADD3 R11, P1, PT, R8, R6.reuse, RZ ;  /* 0x00000006080b7210 */ /* 0x082fe40007f3e0ff */
[----:B--2---:R-:W-:-:S03]  /*7490*/  IADD3 R10, P2, PT, R7, R6, RZ ;  /* 0x00000006070a7210 */ /* 0x004fc60007f5e0ff */
[----:B------:R-:W-:Y:S01]  /*74a0*/  STL [R1+0x8ec], R11 ;  /* 0x0008ec0b01007387 */ /* 0x000fe20000100800 */
[-C--:B------:R-:W-:Y:S01]  /*74b0*/  LEA.HI.X.SX32 R8, R8, R0.reuse, 0x1, P1 ;  /* 0x0000000008087211 */ /* 0x080fe200008f0eff */
[C---:B---3--:R-:W-:Y:S01]  /*74c0*/  IMAD R3, R2.reuse, 0x4, R4 ;  /* 0x0000000402037824 */ /* 0x048fe200078e0204 */
[----:B------:R-:W-:Y:S01]  /*74d0*/  LEA.HI.X.SX32 R7, R7, R0, 0x1, P2 ;  /* 0x0000000007077211 */ /* 0x000fe200010f0eff */
[----:B------:R-:W-:Y:S02]  /*74e0*/  STL [R1+0x8f0], R10 ;  /* 0x0008f00a01007387 */ /* 0x000fe40000100800 */
[----:B------:R-:W-:Y:S02]  /*74f0*/  IMAD R2, R2, 0x4, R3 ;  /* 0x0000000402027824 */ /* 0x000fe400078e0203 */
[----:B------:R1:W-:Y:S04]  /*7500*/  STL [R1+0x8b4], R9 ;  /* 0x0008b40901007387 */ /* 0x0003e80000100800 */
[----:B------:R2:W-:Y:S04]  /*7510*/  STL [R1+0x8b8], R8 ;  /* 0x0008b80801007387 */ /* 0x0005e80000100800 */
[----:B------:R3:W-:Y:S01]  /*7520*/  STL [R1+0x8bc], R7 ;  /* 0x0008bc0701007387 */ /* 0x0007e20000100800 */
[----:B-1----:R-:W-:-:S02]  /*7530*/  IADD3 R9, P0, PT, R5, R6, RZ ;  /* 0x0000000605097210 */ /* 0x002fc40007f1e0ff */
[----:B--2---:R-:W-:-:S03]  /*7540*/  IADD3 R8, P1, PT, R4, R6, RZ ;  /* 0x0000000604087210 */ /* 0x004fc60007f3e0ff */
[----:B------:R-:W-:Y:S01]  /*7550*/  STL [R1+0x8d4], R9 ;  /* 0x0008d40901007387 */ /* 0x000fe20000100800 */
[----:B------:R-:W-:Y:S02]  /*7560*/  LEA.HI.X.SX32 R5, R5, R0, 0x1, P0 ;  /* 0x0000000005057211 */ /* 0x000fe400000f0eff */
[CC--:B---3--:R-:W-:Y:S01]  /*7570*/  IADD3 R7, P2, PT, R3.reuse, R6.reuse, RZ ;  /* 0x0000000603077210 */ /* 0x0c8fe20007f5e0ff */
[----:B------:R-:W-:Y:S01]  /*7580*/  STL [R1+0x8d8], R8 ;  /* 0x0008d80801007387 */ /* 0x000fe20000100800 */
[----:B------:R-:W-:Y:S02]  /*7590*/  IADD3 R6, P6, PT, R2, R6, RZ ;  /* 0x0000000602067210 */ /* 0x000fe40007fde0ff */
[-C--:B------:R-:W-:Y:S01]  /*75a0*/  LEA.HI.X.SX32 R4, R4, R0.reuse, 0x1, P1 ;  /* 0x0000000004047211 */ /* 0x080fe200008f0eff */
[----:B------:R-:W-:Y:S01]  /*75b0*/  STL [R1+0x8dc], R7 ;  /* 0x0008dc0701007387 */ /* 0x000fe20000100800 */
[-C--:B------:R-:W-:Y:S02]  /*75c0*/  LEA.HI.X.SX32 R3, R3, R0.reuse, 0x1, P2 ;  /* 0x0000000003037211 */ /* 0x080fe400010f0eff */
[----:B------:R-:W-:Y:S01]  /*75d0*/  LEA.HI.X.SX32 R0, R2, R0, 0x1, P6 ;  /* 0x0000000002007211 */ /* 0x000fe200030f0eff */
[----:B------:R-:W-:Y:S01]  /*75e0*/  STL [R1+0x8d0], R6 ;  /* 0x0008d00601007387 */ /* 0x000fe20000100800 */
[----:B------:R-:W-:-:S03]  /*75f0*/  IMAD.MOV.U32 R2, RZ, RZ, 0x3f800000 ;  /* 0x3f800000ff027424 */ /* 0x000fc600078e00ff */
[----:B------:R-:W-:Y:S04]  /*7600*/  STL [R1+0x8c0], R5 ;  /* 0x0008c00501007387 */ /* 0x000fe80000100800 */
[----:B------:R-:W-:Y:S04]  /*7610*/  STL [R1+0x8c4], R4 ;  /* 0x0008c40401007387 */ /* 0x000fe80000100800 */
[----:B------:R-:W-:Y:S04]  /*7620*/  STL [R1+0x8c8], R3 ;  /* 0x0008c80301007387 */ /* 0x000fe80000100800 */
[----:B------:R1:W-:Y:S04]  /*7630*/  STL [R1+0x8cc], R0 ;  /* 0x0008cc0001007387 */ /* 0x0003e80000100800 */
[----:B------:R2:W-:Y:S04]  /*7640*/  STL [R1+0x7e4], R2 ;  /* 0x0007e40201007387 */ /* 0x0005e80000100800 */
[----:B------:R-:W-:Y:S01]  /*7650*/  STL [R1+0x2b4], RZ ;  /* 0x0002b4ff01007387 */ /* 0x000fe20000100800 */
[----:B-1----:R-:W-:-:S02]  /*7660*/  IMAD.MOV.U32 R0, RZ, RZ, -0x800000 ;  /* 0xff800000ff007424 */ /* 0x002fc400078e00ff */
[----:B--2---:R-:W-:-:S03]  /*7670*/  IMAD.MOV.U32 R2, RZ, RZ, -0x800000 ;  /* 0xff800000ff027424 */ /* 0x004fc600078e00ff */
[----:B------:R1:W-:Y:S04]  /*7680*/  STL [R1+0x2bc], R0 ;  /* 0x0002bc0001007387 */ /* 0x0003e80000100800 */
[----:B------:R2:W-:Y:S04]  /*7690*/  STL [R1+0x420], R2 ;  /* 0x0004200201007387 */ /* 0x0005e80000100800 */
[----:B------:R2:W-:Y:S01]  /*76a0*/  STL [R1+0x590], RZ ;  /* 0x000590ff01007387 */ /* 0x0005e20000100800 */
[----:B-1----:R-:W-:-:S05]  /*76b0*/  IMAD.MOV.U32 R0, RZ, RZ, 0x3f800000 ;  /* 0x3f800000ff007424 */ /* 0x002fca00078e00ff */
[----:B------:R2:W-:Y:S04]  /*76c0*/  STL [R1+0x7e8], R0 ;  /* 0x0007e80001007387 */ /* 0x0005e80000100800 */
[----:B------:R2:W-:Y:S04]  /*76d0*/  STL [R1+0x594], RZ ;  /* 0x000594ff01007387 */ /* 0x0005e80000100800 */
        /* <DEDUP_REMOVED lines=125> */
[----:B0-----:R2:W-:Y:S02]  /*7eb0*/  STL [R1+0x77c], RZ ;  /* 0x00077cff01007387 */ /* 0x0015e40000100800 */
.L_x_1:
[----:B0-----:R-:W3:Y:S04]  /*7ec0*/  LDL R6, [R1+0xb60] ;  /* 0x000b600001067983 */ /* 0x001ee80000100800 */
[----:B------:R-:W4:Y:S04]  /*7ed0*/  LDL R54, [R1+0x2b4] ;  /* 0x0002b40001367983 */ /* 0x000f280000100800 */
[----:B------:R-:W5:Y:S04]  /*7ee0*/  LDL R12, [R1+0xb5c] ;  /* 0x000b5c00010c7983 */ /* 0x000f680000100800 */
[----:B--2---:R-:W2:Y:S04]  /*7ef0*/  LDL R2, [R1+0xb58] ;  /* 0x000b580001027983 */ /* 0x004ea80000100800 */
[----:B------:R-:W2:Y:S04]  /*7f00*/  LDL R5, [R1+0xb54] ;  /* 0x000b540001057983 */ /* 0x000ea80000100800 */
        /* <DEDUP_REMOVED lines=13> */
[----:B------:R-:W2:Y:S01]  /*7fe0*/  LDL R15, [R1+0xba0] ;  /* 0x000ba000010f7983 */ /* 0x000ea20000100800 */
[----:B----4-:R-:W-:-:S02]  /*7ff0*/  SHF.R.S32.HI R0, RZ, 0x1f, R54 ;  /* 0x0000001fff007819 */ /* 0x010fc40000011436 */
[----:B---3--:R-:W-:-:S05]  /*8000*/  IADD3 R6, P1, PT, R54, R6, RZ ;  /* 0x0000000636067210 */ /* 0x008fca0007f3e0ff */
[----:B-----5:R-:W-:Y:S02]  /*8010*/  IMAD.X R7, R0, 0x1, R12, P1 ;  /* 0x0000000100077824 */ /* 0x020fe400008e060c */
[----:B------:R-:W3:Y:S01]  /*8020*/  LDL R12, [R1+0xb94] ;  /* 0x000b9400010c7983 */ /* 0x000ee20000100800 */
[----:B--2---:R-:W-:-:S03]  /*8030*/  IADD3 R2, P0, PT, R54, R2, RZ ;  /* 0x0000000236027210 */ /* 0x004fc60007f1e0ff */
[----:B------:R-:W2:Y:S02]  /*8040*/  LDG.E.U8 R27, desc[UR12][R6.64] ;  /* 0x0000000c061b7981 */ /* 0x000ea4000c1e1100 */
[----:B------:R-:W-:Y:S01]  /*8050*/  IMAD.X R3, R0, 0x1, R5, P0 ;  /* 0x0000000100037824 */ /* 0x000fe200000e0605 */
[----:B------:R-:W-:-:S04]  /*8060*/  IADD3 R4, P0, PT, R54, R4, RZ ;  /* 0x0000000436047210 */ /* 0x000fc80007f1e0ff */
[----:B------:R0:W4:Y:S01]  /*8070*/  LDG.E.U8 R22, desc[UR12][R2.64] ;  /* 0x0000000c02167981 */ /* 0x000122000c1e1100 */
[----:B------:R-:W-:-:S03]  /*8080*/  IMAD.X R5, R0, 0x1, R9, P0 ;  /* 0x0000000100057824 */ /* 0x000fc600000e0609 */
[----:B------:R-:W5:Y:S01]  /*8090*/  LDL R9, [R1+0xb9c] ;  /* 0x000b9c0001097983 */ /* 0x000f620000100800 */
[----:B0-----:R-:W-:-:S03]  /*80a0*/  IADD3 R2, P1, PT, R54, R14, RZ ;  /* 0x0000000e36027210 */ /* 0x001fc60007f3e0ff */
[----:B------:R0:W2:Y:S01]  /*80b0*/  LDG.E.U8 R26, desc[UR12][R4.64] ;  /* 0x0000000c041a7981 */ /* 0x0000a2000c1e1100 */
[----:B------:R-:W-:Y:S01]  /*80c0*/  IADD3 R6, P0, PT, R54, R21, RZ ;  /* 0x0000001536067210 */ /* 0x000fe20007f1e0ff */
[C---:B------:R-:W-:Y:S02]  /*80d0*/  IMAD.X R3, R0.reuse, 0x1, R18, P1 ;  /* 0x0000000100037824 */ /* 0x040fe400008e0612 */
[----:B------:R-:W2:Y:S02]  /*80e0*/  LDL R14, [R1+0xba8] ;  /* 0x000ba800010e7983 */ /* 0x000ea40000100800 */
[----:B------:R-:W-:Y:S01]  /*80f0*/  IMAD.X R7, R0, 0x1, R17, P0 ;  /* 0x0000000100077824 */ /* 0x000fe200000e0611 */
[----:B0-----:R-:W-:Y:S01]  /*8100*/  IADD3 R4, P1, PT, R54, R8, RZ ;  /* 0x0000000836047210 */ /* 0x001fe20007f3e0ff */
[----:B------:R0:W2:Y:S04]  /*8110*/  LDG.E.U8 R25, desc[UR12][R2.64] ;  /* 0x0000000c02197981 */ /* 0x0000a8000c1e1100 */
[----:B------:R-:W2:Y:S01]  /*8120*/  LDL R8, [R1+0xbb0] ;  /* 0x000bb00001087983 */ /* 0x000ea20000100800 */
[----:B------:R-:W-:-:S03]  /*8130*/  IMAD.X R5, R0, 0x1, R11, P1 ;  /* 0x0000000100057824 */ /* 0x000fc600008e060b */
[----:B------:R-:W2:Y:S01]  /*8140*/  LDL R17, [R1+0xba4] ;  /* 0x000ba40001117983 */ /* 0x000ea20000100800 */
[----:B0-----:R-:W-:-:S03]  /*8150*/  IADD3 R2, P0, PT, R54, R16, RZ ;  /* 0x0000001036027210 */ /* 0x001fc60007f1e0ff */
[----:B------:R0:W2:Y:S02]  /*8160*/  LDG.E.U8 R23, desc[UR12][R4.64] ;  /* 0x0000000c04177981 */ /* 0x0000a4000c1e1100 */
[----:B------:R-:W-:Y:S02]  /*8170*/  IMAD.X R3, R0, 0x1, R13, P0 ;  /* 0x0000000100037824 */ /* 0x000fe400000e060d */
[----:B------:R-:W2:Y:S04]  /*8180*/  LDL R16, [R1+0xbb8] ;  /* 0x000bb80001107983 */ /* 0x000ea80000100800 */
[----:B------:R-:W2:Y:S01]  /*8190*/  LDL R11, [R1+0xbac] ;  /* 0x000bac00010b7983 */ /* 0x000ea20000100800 */
[----:B0-----:R-:W-:-:S03]  /*81a0*/  IADD3 R4, P0, PT, R54, R20, RZ ;  /* 0x0000001436047210 */ /* 0x001fc60007f1e0ff */
[----:B------:R0:W2:Y:S04]  /*81b0*/  LDG.E.U8 R24, desc[UR12][R6.64] ;  /* 0x0000000c06187981 */ /* 0x0000a8000c1e1100 */
[----:B------:R-:W2:Y:S04]  /*81c0*/  LDL R18, [R1+0xbb4] ;  /* 0x000bb40001127983 */ /* 0x000ea80000100800 */
[----:B------:R-:W2:Y:S04]  /*81d0*/  LDL R13, [R1+0xbc8] ;  /* 0x000bc800010d7983 */ /* 0x000ea80000100800 */
[----:B------:R-:W2:Y:S04]  /*81e0*/  LDL R20, [R1+0xbbc] ;  /* 0x000bbc0001147983 */ /* 0x000ea80000100800 */
[----:B------:R1:W2:Y:S01]  /*81f0*/  LDG.E.U8 R21, desc[UR12][R2.64] ;  /* 0x0000000c02157981 */ /* 0x0002a2000c1e1100 */
[----:B---3--:R-:W-:-:S05]  /*8200*/  IMAD.X R5, R0, 0x1, R12, P0 ;  /* 0x0000000100057824 */ /* 0x008fca00000e060c */
[----:B------:R-:W3:Y:S01]  /*8210*/  LDG.E.U8 R61, desc[UR12][R4.64] ;  /* 0x0000000c043d7981 */ /* 0x000ee2000c1e1100 */
[----:B0-----:R-:W-:-:S03]  /*8220*/  IADD3 R6, P1, PT, R54, R10, RZ ;  /* 0x0000000a36067210 */ /* 0x001fc60007f3e0ff */
[----:B------:R-:W3:Y:S02]  /*8230*/  LDL R10, [R1+0xbc0] ;  /* 0x000bc000010a7983 */ /* 0x000ee40000100800 */
[----:B------:R-:W-:Y:S01]  /*8240*/  IMAD.X R7, R0, 0x1, R19, P1 ;  /* 0x0000000100077824 */ /* 0x000fe200008e0613 */
[----:B-1----:R-:W-:Y:S01]  /*8250*/  IADD3 R2, P1, PT, R54, R15, RZ ;  /* 0x0000000f36027210 */ /* 0x002fe20007f3e0ff */
[----:B----4-:R0:W-:Y:S04]  /*8260*/  STL [R1+0x1c], R22 ;  /* 0x00001c1601007387 */ /* 0x0101e80000100800 */
[----:B------:R-:W4:Y:S04]  /*8270*/  LDL R19, [R1+0xbd0] ;  /* 0x000bd00001137983 */ /* 0x000f280000100800 */
[----:B------:R-:W4:Y:S04]  /*8280*/  LDL R12, [R1+0xbc4] ;  /* 0x000bc400010c7983 */ /* 0x000f280000100800 */
[----:B0-----:R0:W4:Y:S01]  /*8290*/  LDG.E.U8 R22, desc[UR12][R6.64] ;  /* 0x0000000c06167981 */ /* 0x001122000c1e1100 */
[----:B-----5:R-:W-:-:S03]  /*82a0*/  IMAD.X R3, R0, 0x1, R9, P1 ;  /* 0x0000000100037824 */ /* 0x020fc600008e0609 */
[----:B--2---:R-:W-:Y:S04]  /*82b0*/  STL [R1+0x18], R27 ;  /* 0x0000181b01007387 */ /* 0x004fe80000100800 */
[----:B------:R-:W2:Y:S01]  /*82c0*/  LDL R15, [R1+0xbd8] ;  /* 0x000bd800010f7983 */ /* 0x000ea20000100800 */
[----:B0-----:R-:W-:-:S03]  /*82d0*/  IADD3 R6, P0, PT, R54, R14, RZ ;  /* 0x0000000e36067210 */ /* 0x001fc60007f1e0ff */
[----:B------:R-:W5:Y:S01]  /*82e0*/  LDL R14, [R1+0xbcc] ;  /* 0x000bcc00010e7983 */ /* 0x000f620000100800 */
[----:B------:R-:W-:-:S03]  /*82f0*/  IADD3 R4, P1, PT, R54, R8, RZ ;  /* 0x0000000836047210 */ /* 0x000fc60007f3e0ff */
[----:B------:R-:W2:Y:S01]  /*8300*/  LDL R9, [R1+0xbe0] ;  /* 0x000be00001097983 */ /* 0x000ea20000100800 */
[----:B------:R-:W-:-:S03]  /*8310*/  IMAD.X R7, R0, 0x1, R17, P0 ;  /* 0x0000000100077824 */ /* 0x000fc600000e0611 */
[----:B------:R-:W-:Y:S04]  /*8320*/  STL [R1+0x14], R26 ;  /* 0x0000141a01007387 */ /* 0x000fe80000100800 */
[----:B------:R0:W2:Y:S01]  /*8330*/  LDG.E.U8 R59, desc[UR12][R2.64] ;  /* 0x0000000c023b7981 */ /* 0x0000a2000c1e1100 */
[----:B------:R-:W-:-:S03]  /*8340*/  IMAD.X R5, R0, 0x1, R11, P1 ;  /* 0x0000000100057824 */ /* 0x000fc600008e060b */
[----:B------:R1:W2:Y:S04]  /*8350*/  LDG.E.U8 R57, desc[UR12][R6.64] ;  /* 0x0000000c06397981 */ /* 0x0002a8000c1e1100 */
[----:B------:R0:W2:Y:S04]  /*8360*/  LDG.E.U8 R55, desc[UR12][R4.64] ;  /* 0x0000000c04377981 */ /* 0x0000a8000c1e1100 */
[----:B---3--:R-:W-:Y:S04]  /*8370*/  STL [R1+0x1190], R61 ;  /* 0x0011903d01007387 */ /* 0x008fe80000100800 */
[----:B------:R-:W3:Y:S04]  /*8380*/  LDL R8, [R1+0xbd4] ;  /* 0x000bd40001087983 */ /* 0x000ee80000100800 */
[----:B------:R-:W-:Y:S04]  /*8390*/  STL [R1+0x10], R25 ;  /* 0x0000101901007387 */ /* 0x000fe80000100800 */
[----:B------:R-:W3:Y:S01]  /*83a0*/  LDL R17, [R1+0xbe4] ;  /* 0x000be40001117983 */ /* 0x000ee20000100800 */
[----:B0-----:R-:W-:-:S03]  /*83b0*/  IADD3 R2, P0, PT, R54, R16, RZ ;  /* 0x0000001036027210 */ /* 0x001fc60007f1e0ff */
[----:B------:R-:W3:Y:S01]  /*83c0*/  LDL R16, [R1+0xbdc] ;  /* 0x000bdc0001107983 */ /* 0x000ee20000100800 */
[----:B-1----:R-:W-:-:S03]  /*83d0*/  IADD3 R6, P1, PT, R54, R10, RZ ;  /* 0x0000000a36067210 */ /* 0x002fc60007f3e0ff */
[----:B------:R-:W-:Y:S01]  /*83e0*/  STL [R1+0xc], R24 ;  /* 0x00000c1801007387 */ /* 0x000fe20000100800 */
[----:B------:R-:W-:-:S03]  /*83f0*/  IMAD.X R3, R0, 0x1, R18, P0 ;  /* 0x0000000100037824 */ /* 0x000fc600000e0612 */
[----:B------:R-:W3:Y:S01]  /*8400*/  LDL R11, [R1+0xbe8] ;  /* 0x000be800010b7983 */ /* 0x000ee20000100800 */
[----:B------:R-:W-:-:S03]  /*8410*/  IADD3 R4, P0, PT, R54, R13, RZ ;  /* 0x0000000d36047210 */ /* 0x000fc60007f1e0ff */
[----:B------:R-:W3:Y:S04]  /*8420*/  LDL R10, [R1+0x7ec] ;  /* 0x0007ec00010a7983 */ /* 0x000ee80000100800 */
[----:B------:R-:W-:Y:S01]  /*8430*/  STL [R1+0x8], R23 ;  /* 0x0000081701007387 */ /* 0x000fe20000100800 */
[----:B------:R-:W-:-:S03]  /*8440*/  IMAD.X R7, R0, 0x1, R20, P1 ;  /* 0x0000000100077824 */ /* 0x000fc600008e0614 */
[----:B------:R-:W3:Y:S04]  /*8450*/  LDL R18, [R1+0x7f8] ;  /* 0x0007f80001127983 */ /* 0x000ee80000100800 */
[----:B------:R-:W3:Y:S01]  /*8460*/  LDL R13, [R1+0x7f0] ;  /* 0x0007f000010d7983 */ /* 0x000ee20000100800 */
[----:B----4-:R-:W-:-:S03]  /*8470*/  IMAD.X R5, R0, 0x1, R12, P0 ;  /* 0x0000000100057824 */ /* 0x010fc600000e060c */
[----:B------:R0:W-:Y:S04]  /*8480*/  STL [R1+0x4], R21 ;  /* 0x0000041501007387 */ /* 0x0001e80000100800 */
[----:B------:R1:W4:Y:S04]  /*8490*/  LDG.E.U8 R53, desc[UR12][R2.64] ;  /* 0x0000000c02357981 */ /* 0x000328000c1e1100 */
[----:B------:R-:W4:Y:S04]  /*84a0*/  LDL R20, [R1+0x7f4] ;  /* 0x0007f40001147983 */ /* 0x000f280000100800 */
[----:B0-----:R-:W4:Y:S01]  /*84b0*/  LDL R21, [R1+0x800] ;  /* 0x0008000001157983 */ /* 0x001f220000100800 */
[----:B-1----:R-:W-:-:S03]  /*84c0*/  IADD3 R2, P1, PT, R54, R19, RZ ;  /* 0x0000001336027210 */ /* 0x002fc60007f3e0ff */
[----:B------:R0:W-:Y:S04]  /*84d0*/  STL [R1], R22 ;  /* 0x0000001601007387 */ /* 0x0001e80000100800 */
[----:B------:R-:W4:Y:S01]  /*84e0*/  LDL R12, [R1+0x808] ;  /* 0x00080800010c7983 */ /* 0x000f220000100800 */
[----:B-----5:R-:W-:-:S03]  /*84f0*/  IMAD.X R3, R0, 0x1, R14, P1 ;  /* 0x0000000100037824 */ /* 0x020fc600008e060e */
[----:B------:R2:W5:Y:S04]  /*8500*/  LDG.E.U8 R51, desc[UR12][R6.64] ;  /* 0x0000000c06337981 */ /* 0x000568000c1e1100 */
[----:B------:R-:W5:Y:S04]  /*8510*/  LDL R14, [R1+0x810] ;  /* 0x00081000010e7983 */ /* 0x000f680000100800 */
[----:B------:R-:W5:Y:S01]  /*8520*/  LDG.E.U8 R46, desc[UR12][R2.64] ;  /* 0x0000000c022e7981 */ /* 0x000f62000c1e1100 */
[----:B--2---:R-:W-:-:S03]  /*8530*/  IADD3 R6, P0, PT, R54, R15, RZ ;  /* 0x0000000f36067210 */ /* 0x004fc60007f1e0ff */
[----:B------:R-:W2:Y:S04]  /*8540*/  LDL R15, [R1+0x7fc] ;  /* 0x0007fc00010f7983 */ /* 0x000ea80000100800 */
[----:B------:R1:W5:Y:S04]  /*8550*/  LDG.E.U8 R49, desc[UR12][R4.64] ;  /* 0x0000000c04317981 */ /* 0x000368000c1e1100 */
[----:B------:R-:W5:Y:S04]  /*8560*/  LDL R19, [R1+0xa1c] ;  /* 0x000a1c0001137983 */ /* 0x000f680000100800 */
[----:B------:R-:W5:Y:S04]  /*8570*/  LDL R23, [R1+0xa3c] ;  /* 0x000a3c0001177983 */ /* 0x000f680000100800 */
[----:B0-----:R-:W5:Y:S04]  /*8580*/  LDL R22, [R1+0xa50] ;  /* 0x000a500001167983 */ /* 0x001f680000100800 */
[----:B------:R-:W5:Y:S04]  /*8590*/  LDL R25, [R1+0xa4c] ;  /* 0x000a4c0001197983 */ /* 0x000f680000100800 */
        /* <DEDUP_REMOVED lines=23> */
[----:B------:R-:W5:Y:S01]  /*8710*/  LDL R61, [R1+0xa7c] ;  /* 0x000a7c00013d7983 */ /* 0x000f620000100800 */
[----:B---3--:R-:W-:Y:S01]  /*8720*/  IMAD.X R7, R0, 0x1, R8, P0 ;  /* 0x0000000100077824 */ /* 0x008fe200000e0608 */
[----:B-1----:R-:W-:-:S02]  /*8730*/  IADD3 R4, P1, PT, R54, R9, RZ ;  /* 0x0000000936047210 */ /* 0x002fc40007f3e0ff */
[----:B------:R-:W3:Y:S04]  /*8740*/  LDL R8, [R1+0x818] ;  /* 0x0008180001087983 */ /* 0x000ee80000100800 */
[----:B------:R-:W3:Y:S01]  /*8750*/  LDL R9, [R1+0x804] ;  /* 0x0008040001097983 */ /* 0x000ee20000100800 */
[----:B------:R-:W-:-:S03]  /*8760*/  IADD3 R2, P0, PT, R54, R17, RZ ;  /* 0x0000001136027210 */ /* 0x000fc60007f1e0ff */
[----:B------:R-:W3:Y:S01]  /*8770*/  LDL R17, [R1+0x80c] ;  /* 0x00080c0001117983 */ /* 0x000ee20000100800 */
[----:B------:R-:W-:-:S03]  /*8780*/  IMAD.X R5, R0, 0x1, R16, P1 ;  /* 0x0000000100057824 */ /* 0x000fc600008e0610 */
[----:B------:R0:W3:Y:S04]  /*8790*/  LDG.E.U8 R44, desc[UR12][R6.64] ;  /* 0x0000000c062c7981 */ /* 0x0000e8000c1e1100 */
[----:B------:R1:W3:Y:S04]  /*87a0*/  LDG.E.U8 R42, desc[UR12][R4.64] ;  /* 0x0000000c042a7981 */ /* 0x0002e8000c1e1100 */
[----:B------:R-:W3:Y:S01]  /*87b0*/  LDL R16, [R1+0xa20] ;  /* 0x000a200001107983 */ /* 0x000ee20000100800 */
[----:B0-----:R-:W-:Y:S01]  /*87c0*/  IADD3 R6, P1, PT, R54, R11, RZ ;  /* 0x0000000b36067210 */ /* 0x001fe20007f3e0ff */
[----:B------:R-:W-:-:S02]  /*87d0*/  IMAD.X R3, R0, 0x1, R10, P0 ;  /* 0x0000000100037824 */ /* 0x000fc400000e060a */
[----:B------:R-:W3:Y:S04]  /*87e0*/  LDL R11, [R1+0x814] ;  /* 0x00081400010b7983 */ /* 0x000ee80000100800 */
[----:B------:R-:W3:Y:S01]  /*87f0*/  LDL R10, [R1+0xa28] ;  /* 0x000a2800010a7983 */ /* 0x000ee20000100800 */
[----:B-1----:R-:W-:-:S03]  /*8800*/  IADD3 R4, P0, PT, R54, R18, RZ ;  /* 0x0000001236047210 */ /* 0x002fc60007f1e0ff */
[----:B------:R0:W3:Y:S01]  /*8810*/  LDG.E.U8 R40, desc[UR12][R2.64] ;  /* 0x0000000c02287981 */ /* 0x0000e2000c1e1100 */
[----:B------:R-:W-:-:S03]  /*8820*/  IMAD.X R7, R0, 0x1, R13, P1 ;  /* 0x0000000100077824 */ /* 0x000fc600008e060d */
[----:B------:R-:W3:Y:S04]  /*8830*/  LDL R18, [R1+0xa30] ;  /* 0x000a300001127983 */ /* 0x000ee80000100800 */
[----:B------:R1:W3:Y:S04]  /*8840*/  LDG.E.U8 R38, desc[UR12][R6.64] ;  /* 0x0000000c06267981 */ /* 0x0002e8000c1e1100 */
[----:B------:R-:W3:Y:S01]  /*8850*/  LDL R13, [R1+0xa24] ;  /* 0x000a2400010d7983 */ /* 0x000ee20000100800 */
[----:B----4-:R-:W-:-:S03]  /*8860*/  IMAD.X R5, R0, 0x1, R20, P0 ;  /* 0x0000000100057824 */ /* 0x010fc600000e0614 */
[----:B------:R-:W4:Y:S01]  /*8870*/  LDL R20, [R1+0xa40] ;  /* 0x000a400001147983 */ /* 0x000f220000100800 */
[----:B0-----:R-:W-:-:S03]  /*8880*/  IADD3 R2, P1, PT, R54, R21, RZ ;  /* 0x0000001536027210 */ /* 0x001fc60007f3e0ff */
[----:B------:R-:W4:Y:S04]  /*8890*/  LDL R21, [R1+0xa2c] ;  /* 0x000a2c0001157983 */ /* 0x000f280000100800 */
[----:B------:R5:W4:Y:S01]  /*88a0*/  LDG.E.U8 R36, desc[UR12][R4.64] ;  /* 0x0000000c04247981 */ /* 0x000b22000c1e1100 */
[----:B-1----:R-:W-:-:S03]  /*88b0*/  IADD3 R6, P0, PT, R54, R12, RZ ;  /* 0x0000000c36067210 */ /* 0x002fc60007f1e0ff */
[----:B------:R-:W4:Y:S01]  /*88c0*/  LDL R12, [R1+0xa38] ;  /* 0x000a3800010c7983 */ /* 0x000f220000100800 */
[----:B--2---:R-:W-:Y:S01]  /*88d0*/  IMAD.X R3, R0, 0x1, R15, P1 ;  /* 0x0000000100037824 */ /* 0x004fe200008e060f */
[----:B-----5:R-:W-:Y:S02]  /*88e0*/  IADD3 R4, P1, PT, R54, R14, RZ ;  /* 0x0000000e36047210 */ /* 0x020fe40007f3e0ff */
[----:B------:R-:W2:Y:S04]  /*88f0*/  LDL R15, [R1+0xa34] ;  /* 0x000a3400010f7983 */ /* 0x000ea80000100800 */
[----:B------:R-:W5:Y:S04]  /*8900*/  LDL R14, [R1+0xa48] ;  /* 0x000a4800010e7983 */ /* 0x000f680000100800 */
[----:B------:R-:W5:Y:S01]  /*8910*/  LDG.E.U8 R2, desc[UR12][R2.64] ;  /* 0x0000000c02027981 */ /* 0x000f62000c1e1100 */
[----:B---3--:R-:W-:-:S03]  /*8920*/  IMAD.X R5, R0, 0x1, R17, P1 ;  /* 0x0000000100057824 */ /* 0x008fc600008e0611 */
[----:B------:R-:W3:Y:S01]  /*8930*/  LDL R17, [R1+0xa44] ;  /* 0x000a440001117983 */ /* 0x000ee20000100800 */
[----:B------:R-:W-:Y:S01]  /*8940*/  IMAD.X R7, R0, 0x1, R9, P0 ;  /* 0x0000000100077824 */ /* 0x000fe200000e0609 */
[----:B------:R-:W-:Y:S02]  /*8950*/  IADD3 R8, P0, PT, R54, R8, RZ ;  /* 0x0000000836087210 */ /* 0x000fe40007f1e0ff */
[----:B------:R-:W3:Y:S04]  /*8960*/  LDG.E.U8 R4, desc[UR12][R4.64] ;  /* 0x0000000c04047981 */ /* 0x000ee8000c1e1100 */
[----:B------:R0:W3:Y:S01]  /*8970*/  LDG.E.U8 R3, desc[UR12][R6.64] ;  /* 0x0000000c06037981 */ /* 0x0000e2000c1e1100 */
[----:B------:R-:W-:Y:S01]  /*8980*/  IMAD.X R9, R0, 0x1, R11, P0 ;  /* 0x0000000100097824 */ /* 0x000fe200000e060b */
[----:B0-----:R-:W-:-:S04]  /*8990*/  IADD3 R6, P1, PT, R54, R16, RZ ;  /* 0x0000001036067210 */ /* 0x001fc80007f3e0ff */
[----:B------:R0:W3:Y:S01]  /*89a0*/  LDG.E.U8 R5, desc[UR12][R8.64] ;  /* 0x0000000c08057981 */ /* 0x0000e2000c1e1100 */
[----:B------:R-:W-:-:S03]  /*89b0*/  IADD3 R10, P0, PT, R54, R10, RZ ;  /* 0x0000000a360a7210 */ /* 0x000fc60007f1e0ff */
[----:B------:R-:W3:Y:S01]  /*89c0*/  LDL R16, [R1+0xa58] ;  /* 0x000a580001107983 */ /* 0x000ee20000100800 */
[----:B------:R-:W-:-:S03]  /*89d0*/  IMAD.X R7, R0, 0x1, R19, P1 ;  /* 0x0000000100077824 */ /* 0x000fc600008e0613 */
[----:B------:R-:W3:Y:S01]  /*89e0*/  LDL R19, [R1+0xa54] ;  /* 0x000a540001137983 */ /* 0x000ee20000100800 */
[----:B0-----:R-:W-:-:S03]  /*89f0*/  IADD3 R8, P1, PT, R54, R18, RZ ;  /* 0x0000001236087210 */ /* 0x001fc60007f3e0ff */
[----:B------:R-:W3:Y:S01]  /*8a00*/  LDL R18, [R1+0xac0] ;  /* 0x000ac00001127983 */ /* 0x000ee20000100800 */
[----:B------:R-:W-:-:S03]  /*8a10*/  IMAD.X R11, R0, 0x1, R13, P0 ;  /* 0x00000001000b7824 */ /* 0x000fc600000e060d */
[----:B------:R-:W3:Y:S01]  /*8a20*/  LDG.E.U8 R6, desc[UR12][R6.64] ;  /* 0x0000000c06067981 */ /* 0x000ee2000c1e1100 */
[----:B----4-:R-:W-:-:S03]  /*8a30*/  IMAD.X R9, R0, 0x1, R21, P1 ;  /* 0x0000000100097824 */ /* 0x010fc600008e0615 */
[----:B------:R-:W4:Y:S04]  /*8a40*/  LDL R21, [R1+0xaac] ;  /* 0x000aac0001157983 */ /* 0x000f280000100800 */
[----:B------:R0:W4:Y:S01]  /*8a50*/  LDG.E.U8 R7, desc[UR12][R10.64] ;  /* 0x0000000c0a077981 */ /* 0x000122000c1e1100 */
[----:B------:R-:W-:-:S03]  /*8a60*/  IADD3 R12, P0, PT, R54, R12, RZ ;  /* 0x0000000c360c7210 */ /* 0x000fc60007f1e0ff */
[----:B------:R-:W4:Y:S01]  /*8a70*/  LDG.E.U8 R8, desc[UR12][R8.64] ;  /* 0x0000000c08087981 */ /* 0x000f22000c1e1100 */
[----:B0-----:R-:W-:-:S03]  /*8a80*/  IADD3 R10, P1, PT, R54, R20, RZ ;  /* 0x00000014360a7210 */ /* 0x001fc60007f3e0ff */
[----:B------:R-:W4:Y:S01]  /*8a90*/  LDL R20, [R1+0xb30] ;  /* 0x000b300001147983 */ /* 0x000f220000100800 */
[----:B--2---:R-:W-:Y:S01]  /*8aa0*/  IMAD.X R13, R0, 0x1, R15, P0 ;  /* 0x00000001000d7824 */ /* 0x004fe200000e060f */
[----:B-----5:R-:W-:Y:S01]  /*8ab0*/  IADD3 R14, P0, PT, R54, R14, RZ ;  /* 0x0000000e360e7210 */ /* 0x020fe20007f1e0ff */
[----:B------:R-:W-:-:S03]  /*8ac0*/  IMAD.X R11, R0, 0x1, R23, P1 ;  /* 0x00000001000b7824 */ /* 0x000fc600008e0617 */
[----:B------:R0:W2:Y:S04]  /*8ad0*/  LDG.E.U8 R9, desc[UR12][R12.64] ;  /* 0x0000000c0c097981 */ /* 0x0000a8000c1e1100 */
[----:B------:R-:W5:Y:S04]  /*8ae0*/  LDL R23, [R1+0xb1c] ;  /* 0x000b1c0001177983 */ /* 0x000f680000100800 */
[----:B------:R-:W2:Y:S01]  /*8af0*/  LDG.E.U8 R10, desc[UR12][R10.64] ;  /* 0x0000000c0a0a7981 */ /* 0x000ea2000c1e1100 */
[----:B0-----:R-:W-:-:S03]  /*8b00*/  IADD3 R12, P1, PT, R54, R22, RZ ;  /* 0x00000016360c7210 */ /* 0x001fc60007f3e0ff */
[----:B------:R-:W2:Y:S02]  /*8b10*/  LDL R22, [R1+0xb4c] ;  /* 0x000b4c0001167983 */ /* 0x000ea40000100800 */
[C---:B------:R-:W-:Y:S02]  /*8b20*/  IMAD.X R13, R0.reuse, 0x1, R25, P1 ;  /* 0x00000001000d7824 */ /* 0x040fe400008e0619 */
[----:B------:R-:W2:Y:S04]  /*8b30*/  LDL R25, [R1+0xb40] ;  /* 0x000b400001197983 */ /* 0x000ea80000100800 */
[----:B------:R-:W2:Y:S01]  /*8b40*/  LDG.E.U8 R12, desc[UR12][R12.64] ;  /* 0x0000000c0c0c7981 */ /* 0x000ea2000c1e1100 */
[----:B---3--:R-:W-:-:S05]  /*8b50*/  IMAD.X R15, R0, 0x1, R17, P0 ;  /* 0x00000001000f7824 */ /* 0x008fca00000e0611 */
[----:B------:R0:W3:Y:S02]  /*8b60*/  LDG.E.U8 R11, desc[UR12][R14.64] ;  /* 0x0000000c0e0b7981 */ /* 0x0000e4000c1e1100 */
[----:B0-----:R-:W-:Y:S02]  /*8b70*/  IADD3 R14, P1, PT, R54, R24, RZ ;  /* 0x00000018360e7210 */ /* 0x001fe40007f3e0ff */
[----:B------:R-:W3:Y:S03]  /*8b80*/  LDL R24, [R1+0xb38] ;  /* 0x000b380001187983 */ /* 0x000ee60000100800 */
[----:B------:R-:W-:Y:S02]  /*8b90*/  IMAD.X R15, R0, 0x1, R27, P1 ;  /* 0x00000001000f7824 */ /* 0x000fe400008e061b */
[----:B------:R-:W3:Y:S01]  /*8ba0*/  LDL R27, [R1+0xb20] ;  /* 0x000b2000011b7983 */ /* 0x000ee20000100800 */
[----:B------:R-:W-:-:S03]  /*8bb0*/  IADD3 R16, P0, PT, R54, R16, RZ ;  /* 0x0000001036107210 */ /* 0x000fc60007f1e0ff */
[----:B------:R-:W3:Y:S02]  /*8bc0*/  LDG.E.U8 R14, desc[UR12][R14.64] ;  /* 0x0000000c0e0e7981 */ /* 0x000ee4000c1e1100 */
[----:B------:R-:W-:Y:S01]  /*8bd0*/  IMAD.X R17, R0, 0x1, R19, P0 ;  /* 0x0000000100117824 */ /* 0x000fe200000e0613 */
[----:B------:R-:W-:-:S04]  /*8be0*/  IADD3 R18, P0, PT, R54, R18, RZ ;  /* 0x0000001236127210 */ /* 0x000fc80007f1e0ff */
[----:B------:R0:W3:Y:S02]  /*8bf0*/  LDG.E.U8 R13, desc[UR12][R16.64] ;  /* 0x0000000c100d7981 */ /* 0x0000e4000c1e1100 */
[----:B0-----:R-:W-:Y:S01]  /*8c00*/  IADD3 R16, P1, PT, R54, R26, RZ ;  /* 0x0000001a36107210 */ /* 0x001fe20007f3e0ff */
[C---:B----4-:R-:W-:Y:S01]  /*8c10*/  IMAD.X R19, R0.reuse, 0x1, R21, P0 ;  /* 0x0000000100137824 */ /* 0x050fe200000e0615 */
[----:B------:R-:W4:Y:S03]  /*8c20*/  LDL R26, [R1+0xb28] ;  /* 0x000b2800011a7983 */ /* 0x000f260000100800 */
[----:B------:R-:W-:Y:S01]  /*8c30*/  IMAD.X R17, R0, 0x1, R31, P1 ;  /* 0x0000000100117824 */ /* 0x000fe200008e061f */
[----:B------:R0:W4:Y:S04]  /*8c40*/  LDG.E.U8 R15, desc[UR12][R18.64] ;  /* 0x0000000c120f7981 */ /* 0x000128000c1e1100 */
[----:B------:R-:W4:Y:S04]  /*8c50*/  LDG.E.U8 R16, desc[UR12][R16.64] ;  /* 0x0000000c10107981 */ /* 0x000f28000c1e1100 */
[----:B------:R-:W4:Y:S01]  /*8c60*/  LDL R31, [R1+0xb0c] ;  /* 0x000b0c00011f7983 */ /* 0x000f220000100800 */
[----:B------:R-:W-:-:S02]  /*8c70*/  IADD3 R20, P0, PT, R54, R20, RZ ;  /* 0x0000001436147210 */ /* 0x000fc40007f1e0ff */
[----:B0-----:R-:W-:Y:S02]  /*8c80*/  IADD3 R18, P1, PT, R54, R30, RZ ;  /* 0x0000001e36127210 */ /* 0x001fe40007f3e0ff */
[----:B------:R-:W4:Y:S03]  /*8c90*/  LDL R30, [R1+0xb14] ;  /* 0x000b1400011e7983 */ /* 0x000f260000100800 */
[C---:B------:R-:W-:Y:S02]  /*8ca0*/  IMAD.X R19, R0.reuse, 0x1, R29, P1 ;  /* 0x0000000100137824 */ /* 0x040fe400008e061d */
[----:B------:R-:W4:Y:S04]  /*8cb0*/  LDL R29, [R1+0xb08] ;  /* 0x000b0800011d7983 */ /* 0x000f280000100800 */
[----:B------:R-:W4:Y:S01]  /*8cc0*/  LDG.E.U8 R18, desc[UR12][R18.64] ;  /* 0x0000000c12127981 */ /* 0x000f22000c1e1100 */
[----:B-----5:R-:W-:-:S05]  /*8cd0*/  IMAD.X R21, R0, 0x1, R23, P0 ;  /* 0x0000000100157824 */ /* 0x020fca00000e0617 */
[----:B------:R0:W5:Y:S01]  /*8ce0*/  LDG.E.U8 R17, desc[UR12][R20.64] ;  /* 0x0000000c14117981 */ /* 0x000162000c1e1100 */
[----:B--2---:R-:W-:-:S05]  /*8cf0*/  IADD3 R22, P0, PT, R54, R22, RZ ;  /* 0x0000001636167210 */ /* 0x004fca0007f1e0ff */
[----:B------:R-:W-:Y:S01]  /*8d00*/  IMAD.X R23, R0, 0x1, R25, P0 ;  /* 0x0000000100177824 */ /* 0x000fe200000e0619 */
[----:B0-----:R-:W-:Y:S02]  /*8d10*/  IADD3 R20, P1, PT, R54, R28, RZ ;  /* 0x0000001c36147210 */ /* 0x001fe40007f3e0ff */
[----:B------:R-:W2:Y:S03]  /*8d20*/  LDL R28, [R1+0xaf0] ;  /* 0x000af000011c7983 */ /* 0x000ea60000100800 */
[----:B------:R-:W-:Y:S01]  /*8d30*/  IMAD.X R21, R0, 0x1, R33, P1 ;  /* 0x0000000100157824 */ /* 0x000fe200008e0621 */
[----:B------:R0:W5:Y:S04]  /*8d40*/  LDG.E.U8 R19, desc[UR12][R22.64] ;  /* 0x0000000c16137981 */ /* 0x000168000c1e1100 */
[----:B------:R-:W5:Y:S04]  /*8d50*/  LDG.E.U8 R20, desc[UR12][R20.64] ;  /* 0x0000000c14147981 */ /* 0x000f68000c1e1100 */
[----:B------:R-:W5:Y:S01]  /*8d60*/  LDL R33, [R1+0xafc] ;  /* 0x000afc0001217983 */ /* 0x000f620000100800 */
[----:B0-----:R-:W-:-:S03]  /*8d70*/  IADD3 R22, P1, PT, R54, R32, RZ ;  /* 0x0000002036167210 */ /* 0x001fc60007f3e0ff */
[----:B------:R-:W5:Y:S02]  /*8d80*/  LDL R32, [R1+0xac8] ;  /* 0x000ac80001207983 */ /* 0x000f640000100800 */
[----:B------:R-:W-:Y:S02]  /*8d90*/  IMAD.X R23, R0, 0x1, R39, P1 ;  /* 0x0000000100177824 */ /* 0x000fe400008e0627 */
[----:B------:R-:W5:Y:S04]  /*8da0*/  LDL R39, [R1+0xb00] ;  /* 0x000b000001277983 */ /* 0x000f680000100800 */
[----:B------:R-:W5:Y:S01]  /*8db0*/  LDG.E.U8 R22, desc[UR12][R22.64] ;  /* 0x0000000c16167981 */ /* 0x000f62000c1e1100 */
[----:B---3--:R-:W-:-:S05]  /*8dc0*/  IADD3 R24, P0, PT, R54, R24, RZ ;  /* 0x0000001836187210 */ /* 0x008fca0007f1e0ff */
[----:B------:R-:W-:-:S05]  /*8dd0*/  IMAD.X R25, R0, 0x1, R27, P0 ;  /* 0x0000000100197824 */ /* 0x000fca00000e061b */
[----:B------:R0:W3:Y:S02]  /*8de0*/  LDG.E.U8 R21, desc[UR12][R24.64] ;  /* 0x0000000c18157981 */ /* 0x0000e4000c1e1100 */
[C---:B0-----:R-:W-:Y:S02]  /*8df0*/  IADD3 R24, P1, PT, R54.reuse, R34, RZ ;  /* 0x0000002236187210 */ /* 0x041fe40007f3e0ff */
[----:B------:R-:W3:Y:S01]  /*8e00*/  LDL R34, [R1+0xad4] ;  /* 0x000ad40001227983 */ /* 0x000ee20000100800 */
[----:B----4-:R-:W-:Y:S02]  /*8e10*/  IADD3 R26, P0, PT, R54, R26, RZ ;  /* 0x0000001a361a7210 */ /* 0x010fe40007f1e0ff */
[C---:B------:R-:W-:Y:S02]  /*8e20*/  IMAD.X R25, R0.reuse, 0x1, R37, P1 ;  /* 0x0000000100197824 */ /* 0x040fe400008e0625 */
[----:B------:R-:W4:Y:S04]  /*8e30*/  LDL R37, [R1+0xa98] ;  /* 0x000a980001257983 */ /* 0x000f280000100800 */
[----:B------:R-:W4:Y:S01]  /*8e40*/  LDG.E.U8 R24, desc[UR12][R24.64] ;  /* 0x0000000c18187981 */ /* 0x000f22000c1e1100 */
[----:B------:R-:W-:-:S05]  /*8e50*/  IMAD.X R27, R0, 0x1, R31, P0 ;  /* 0x00000001001b7824 */ /* 0x000fca00000e061f */
[----:B------:R0:W4:Y:S01]  /*8e60*/  LDG.E.U8 R23, desc[UR12][R26.64] ;  /* 0x0000000c1a177981 */ /* 0x000122000c1e1100 */
[----:B------:R-:W-:-:S05]  /*8e70*/  IADD3 R30, P0, PT, R54, R30, RZ ;  /* 0x0000001e361e7210 */ /* 0x000fca0007f1e0ff */
[----:B------:R-:W-:Y:S01]  /*8e80*/  IMAD.X R31, R0, 0x1, R29, P0 ;  /* 0x00000001001f7824 */ /* 0x000fe200000e061d */
[C---:B0-----:R-:W-:Y:S02]  /*8e90*/  IADD3 R26, P1, PT, R54.reuse, R35, RZ ;  /* 0x00000023361a7210 */ /* 0x041fe40007f3e0ff */
[----:B------:R-:W4:Y:S04]  /*8ea0*/  LDL R35, [R1+0xa5c] ;  /* 0x000a5c0001237983 */ /* 0x000f280000100800 */
[----:B------:R0:W4:Y:S01]  /*8eb0*/  LDG.E.U8 R25, desc[UR12][R30.64] ;  /* 0x0000000c1e197981 */ /* 0x000122000c1e1100 */
[----:B--2---:R-:W-:-:S05]  /*8ec0*/  IADD3 R28, P0, PT, R54, R28, RZ ;  /* 0x0000001c361c7210 */ /* 0x004fca0007f1e0ff */
[C---:B---3--:R-:W-:Y:S02]  /*8ed0*/  IMAD.X R29, R0.reuse, 0x1, R34, P0 ;  /* 0x00000001001d7824 */ /* 0x048fe400000e0622 */
[----:B------:R-:W2:Y:S01]  /*8ee0*/  LDL R34, [R1+0xae8] ;  /* 0x000ae80001227983 */ /* 0x000ea20000100800 */
[----:B-----5:R-:W-:Y:S01]  /*8ef0*/  IMAD.X R27, R0, 0x1, R33, P1 ;  /* 0x00000001001b7824 */ /* 0x020fe200008e0621 */
[C---:B------:R-:W-:Y:S02]  /*8f00*/  IADD3 R32, P1, PT, R54.reuse, R32, RZ ;  /* 0x0000002036207210 */ /* 0x040fe40007f3e0ff */
[----:B0-----:R-:W-:Y:S02]  /*8f10*/  IADD3 R30, P0, PT, R54, R47, RZ ;  /* 0x0000002f361e7210 */ /* 0x001fe40007f1e0ff */
[----:B------:R-:W3:Y:S01]  /*8f20*/  LDG.E.U8 R26, desc[UR12][R26.64] ;  /* 0x0000000c1a1a7981 */ /* 0x000ee2000c1e1100 */
[----:B------:R-:W-:-:S03]  /*8f30*/  IMAD.X R33, R0, 0x1, R43, P1 ;  /* 0x0000000100217824 */ /* 0x000fc600008e062b */
[----:B------:R-:W5:Y:S01]  /*8f40*/  LDL R43, [R1+0xad8] ;  /* 0x000ad800012b7983 */ /* 0x000f620000100800 */
[----:B----4-:R-:W-:-:S03]  /*8f50*/  IMAD.X R31, R0, 0x1, R37, P0 ;  /* 0x00000001001f7824 */ /* 0x010fc600000e0625 */
[----:B------:R0:W4:Y:S04]  /*8f60*/  LDG.E.U8 R37, desc[UR12][R32.64] ;  /* 0x0000000c20257981 */ /* 0x000128000c1e1100 */
[----:B------:R1:W3:Y:S04]  /*8f70*/  LDG.E.U8 R27, desc[UR12][R28.64] ;  /* 0x0000000c1c1b7981 */ /* 0x0002e8000c1e1100 */
[----:B------:R-:W3:Y:S01]  /*8f80*/  LDL R47, [R1+0xa84] ;  /* 0x000a8400012f7983 */ /* 0x000ee20000100800 */
[----:B0-----:R-:W-:-:S03]  /*8f90*/  IADD3 R32, P0, PT, R54, R39, RZ ;  /* 0x0000002736207210 */ /* 0x001fc60007f1e0ff */
[----:B------:R0:W3:Y:S01]  /*8fa0*/  LDG.E.U8 R39, desc[UR12][R30.64] ;  /* 0x0000000c1e277981 */ /* 0x0000e2000c1e1100 */
[----:B-1----:R-:W-:-:S03]  /*8fb0*/  IADD3 R28, P1, PT, R54, R45, RZ ;  /* 0x0000002d361c7210 */ /* 0x002fc60007f3e0ff */
[----:B------:R-:W3:Y:S02]  /*8fc0*/  LDL R45, [R1+0xab4] ;  /* 0x000ab400012d7983 */ /* 0x000ee40000100800 */
[----:B------:R-:W-:Y:S02]  /*8fd0*/  IMAD.X R29, R0, 0x1, R35, P1 ;  /* 0x00000001001d7824 */ /* 0x000fe400008e0623 */
[----:B------:R-:W4:Y:S01]  /*8fe0*/  LDL R35, [R1+0xa8c] ;  /* 0x000a8c0001237983 */ /* 0x000f220000100800 */
[----:B0-----:R-:W-:-:S03]  /*8ff0*/  IADD3 R30, P1, PT, R54, R41, RZ ;  /* 0x00000029361e7210 */ /* 0x001fc60007f3e0ff */
[----:B------:R0:W4:Y:S01]  /*9000*/  LDG.E.U8 R41, desc[UR12][R28.64] ;  /* 0x0000000c1c297981 */ /* 0x000122000c1e1100 */
[----:B--2---:R-:W-:-:S03]  /*9010*/  IMAD.X R33, R0, 0x1, R34, P0 ;  /* 0x0000000100217824 */ /* 0x004fc600000e0622 */
[----:B------:R-:W2:Y:S01]  /*9020*/  LDL R34, [R1+0xa6c] ;  /* 0x000a6c0001227983 */ /* 0x000ea20000100800 */
[----:B0-----:R-:W-:-:S03]  /*9030*/  IADD3 R28, P0, PT, R54, R50, RZ ;  /* 0x00000032361c7210 */ /* 0x001fc60007f1e0ff */
[----:B------:R-:W4:Y:S01]  /*9040*/  LDL R50, [R1+0xad0] ;  /* 0x000ad00001327983 */ /* 0x000f220000100800 */
[----:B-----5:R-:W-:-:S03]  /*9050*/  IMAD.X R31, R0, 0x1, R43, P1 ;  /* 0x00000001001f7824 */ /* 0x020fc600008e062b */
[----:B------:R0:W5:Y:S02]  /*9060*/  LDG.E.U8 R43, desc[UR12][R32.64] ;  /* 0x0000000c202b7981 */ /* 0x000164000c1e1100 */
[----:B0-----:R-:W-:Y:S02]  /*9070*/  IADD3 R32, P1, PT, R54, R52, RZ ;  /* 0x0000003436207210 */ /* 0x001fe40007f3e0ff */
[----:B------:R-:W5:Y:S01]  /*9080*/  LDL R52, [R1+0xa9c] ;  /* 0x000a9c0001347983 */ /* 0x000f620000100800 */
[----:B---3--:R-:W-:-:S03]  /*9090*/  IMAD.X R29, R0, 0x1, R45, P0 ;  /* 0x00000001001d7824 */ /* 0x008fc600000e062d */
[----:B------:R0:W3:Y:S02]  /*90a0*/  LDG.E.U8 R45, desc[UR12][R30.64] ;  /* 0x0000000c1e2d7981 */ /* 0x0000e4000c1e1100 */
[C---:B0-----:R-:W-:Y:S02]  /*90b0*/  IADD3 R30, P2, PT, R54.reuse, R47, RZ ;  /* 0x0000002f361e7210 */ /* 0x041fe40007f5e0ff */
[----:B------:R0:W3:Y:S02]  /*90c0*/  LDG.E.U8 R47, desc[UR12][R28.64] ;  /* 0x0000000c1c2f7981 */ /* 0x0000e4000c1e1100 */
[----:B0-----:R-:W-:Y:S01]  /*90d0*/  IADD3 R28, P0, PT, R54, R48, RZ ;  /* 0x00000030361c7210 */ /* 0x001fe20007f1e0ff */
[C---:B--2---:R-:W-:Y:S02]  /*90e0*/  IMAD.X R31, R0.reuse, 0x1, R34, P2 ;  /* 0x00000001001f7824 */ /* 0x044fe400010e0622 */
[C---:B----4-:R-:W-:Y:S01]  /*90f0*/  IMAD.X R33, R0.reuse, 0x1, R35, P1 ;  /* 0x0000000100217824 */ /* 0x050fe200008e0623 */
[----:B------:R-:W2:Y:S01]  /*9100*/  LDL R34, [R1+0xb04] ;  /* 0x000b040001227983 */ /* 0x000ea20000100800 */
[----:B------:R-:W-:-:S03]  /*9110*/  IMAD.X R29, R0, 0x1, R50, P0 ;  /* 0x00000001001d7824 */ /* 0x000fc600000e0632 */
[----:B------:R-:W4:Y:S04]  /*9120*/  LDG.E.U8 R50, desc[UR12][R30.64] ;  /* 0x0000000c1e327981 */ /* 0x000f28000c1e1100 */
[----:B------:R0:W2:Y:S04]  /*9130*/  LDG.E.U8 R48, desc[UR12][R32.64] ;  /* 0x0000000c20307981 */ /* 0x0000a8000c1e1100 */
[----:B------:R-:W2:Y:S04]  /*9140*/  LDL R35, [R1+0xa78] ;  /* 0x000a780001237983 */ /* 0x000ea80000100800 */
[----:B------:R-:W2:Y:S01]  /*9150*/  LDL R31, [R1+0xa70] ;  /* 0x000a7000011f7983 */ /* 0x000ea20000100800 */
[----:B0-----:R-:W-:-:S02]  /*9160*/  IADD3 R32, P1, PT, R54, R58, RZ ;  /* 0x0000003a36207210 */ /* 0x001fc40007f3e0ff */
[----:B------:R-:W-:Y:S01]  /*9170*/  IADD3 R30, P0, PT, R54, R60, RZ ;  /* 0x0000003c361e7210 */ /* 0x000fe20007f1e0ff */
[----:B------:R-:W3:Y:S02]  /*9180*/  LDL R58, [R1+0xaec] ;  /* 0x000aec00013a7983 */ /* 0x000ee40000100800 */
[----:B-----5:R-:W-:Y:S02]  /*9190*/  IMAD.X R33, R0, 0x1, R52, P1 ;  /* 0x0000000100217824 */ /* 0x020fe400008e0634 */
[----:B------:R0:W5:Y:S04]  /*91a0*/  LDG.E.U8 R52, desc[UR12][R28.64] ;  /* 0x0000000c1c347981 */ /* 0x000168000c1e1100 */
[----:B------:R-:W3:Y:S01]  /*91b0*/  LDL R60, [R1+0xac4] ;  /* 0x000ac400013c7983 */ /* 0x000ee20000100800 */
[----:B0-----:R-:W-:Y:S01]  /*91c0*/  IMAD.MOV.U32 R29, RZ, RZ, R54 ;  /* 0x000000ffff1d7224 */ /* 0x001fe200078e0036 */
[----:B--2---:R-:W-:-:S02]  /*91d0*/  IADD3 R28, P1, PT, R54, R31, RZ ;  /* 0x0000001f361c7210 */ /* 0x004fc40007f3e0ff */
[----:B------:R0:W2:Y:S04]  /*91e0*/  LDG.E.U8 R54, desc[UR12][R32.64] ;  /* 0x0000000c20367981 */ /* 0x0000a8000c1e1100 */
[----:B------:R-:W0:Y:S01]  /*91f0*/  LDL R33, [R1+0xae0] ;  /* 0x000ae00001217983 */ /* 0x000e220000100800 */
[C---:B------:R-:W-:Y:S02]  /*9200*/  IMAD.X R31, R0.reuse, 0x1, R35, P0 ;  /* 0x00000001001f7824 */ /* 0x040fe400000e0623 */
[----:B------:R-:W-:Y:S01]  /*9210*/  IMAD.MOV.U32 R35, RZ, RZ, R29 ;  /* 0x000000ffff237224 */ /* 0x000fe200078e001d */
[----:B------:R-:W-:Y:S01]  /*9220*/  IADD3 R34, P0, PT, R29, R34, RZ ;  /* 0x000000221d227210 */ /* 0x000fe20007f1e0ff */
[----:B------:R-:W-:Y:S02]  /*9230*/  IMAD.X R29, R0, 0x1, R56, P1 ;  /* 0x00000001001d7824 */ /* 0x000fe400008e0638 */
[----:B------:R1:W2:Y:S04]  /*9240*/  LDG.E.U8 R56, desc[UR12][R30.64] ;  /* 0x0000000c1e387981 */ /* 0x0002a8000c1e1100 */
[----:B------:R-:W1:Y:S01]  /*9250*/  LDL R31, [R1+0xabc] ;  /* 0x000abc00011f7983 */ /* 0x000e620000100800 */
[----:B0-----:R-:W-:Y:S01]  /*9260*/  IADD3 R32, P1, PT, R35, R33, RZ ;  /* 0x0000002123207210 */ /* 0x001fe20007f3e0ff */
[----:B------:R-:W-:-:S02]  /*9270*/  IMAD.MOV.U32 R33, RZ, RZ, R35 ;  /* 0x000000ffff217224 */ /* 0x000fc400078e0023 */
[----:B---3--:R-:W-:Y:S02]  /*9280*/  IMAD.X R35, R0, 0x1, R58, P0 ;  /* 0x0000000100237824 */ /* 0x008fe400000e063a */
[----:B------:R0:W3:Y:S04]  /*9290*/  LDG.E.U8 R58, desc[UR12][R28.64] ;  /* 0x0000000c1c3a7981 */ /* 0x0000e8000c1e1100 */
[----:B------:R-:W0:Y:S01]  /*92a0*/  LDL R29, [R1+0xa94] ;  /* 0x000a9400011d7983 */ /* 0x000e220000100800 */
[----:B-1----:R-:W-:-:S03]  /*92b0*/  IADD3 R30, P0, PT, R33, R31, RZ ;  /* 0x0000001f211e7210 */ /* 0x002fc60007f1e0ff */
[----:B------:R-:W2:Y:S01]  /*92c0*/  LDL R31, [R1+0xaa0] ;  /* 0x000aa000011f7983 */ /* 0x000ea20000100800 */
[----:B0-----:R-:W-:Y:S01]  /*92d0*/  IADD3 R28, P2, PT, R33, R29, RZ ;  /* 0x0000001d211c7210 */ /* 0x001fe20007f5e0ff */
[----:B------:R-:W-:Y:S02]  /*92e0*/  IMAD.MOV.U32 R29, RZ, RZ, R33 ;  /* 0x000000ffff1d7224 */ /* 0x000fe400078e0021 */
[C---:B------:R-:W-:Y:S02]  /*92f0*/  IMAD.X R33, R0.reuse, 0x1, R60, P1 ;  /* 0x0000000100217824 */ /* 0x040fe400008e063c */
[----:B------:R0:W3:Y:S01]  /*9300*/  LDG.E.U8 R60, desc[UR12][R34.64] ;  /* 0x0000000c223c7981 */ /* 0x0000e2000c1e1100 */
[----:B--2---:R-:W-:-:S03]  /*9310*/  IMAD.X R31, R0, 0x1, R31, P0 ;  /* 0x00000001001f7824 */ /* 0x004fc600000e061f */
[----:B------:R-:W2:Y:S04]  /*9320*/  LDG.E.U8 R32, desc[UR12][R32.64] ;  /* 0x0000000c20207981 */ /* 0x000ea8000c1e1100 */
[----:B------:R-:W2:Y:S04]  /*9330*/  LDG.E.U8 R30, desc[UR12][R30.64] ;  /* 0x0000000c1e1e7981 */ /* 0x000ea8000c1e1100 */
[----:B------:R-:W0:Y:S02]  /*9340*/  LDL R35, [R1+0xa68] ;  /* 0x000a680001237983 */ /* 0x000e240000100800 */
[----:B0-----:R-:W-:-:S02]  /*9350*/  IADD3 R34, P1, PT, R29, R35, RZ ;  /* 0x000000231d227210 */ /* 0x001fc40007f3e0ff */
[----:B------:R-:W2:Y:S01]  /*9360*/  LDL R35, [R1+0xa64] ;  /* 0x000a640001237983 */ /* 0x000ea20000100800 */
[----:B------:R-:W-:-:S03]  /*9370*/  IMAD.X R29, R0, 0x1, R61, P2 ;  /* 0x00000001001d7824 */ /* 0x000fc600010e063d */
[----:B------:R-:W3:Y:S04]  /*9380*/  LDL.LU R61, [R1+0xc] ;  /* 0x00000c00013d7983 */ /* 0x000ee80000300800 */
[----:B------:R-:W3:Y:S01]  /*9390*/  LDG.E.U8 R28, desc[UR12][R28.64] ;  /* 0x0000000c1c1c7981 */ /* 0x000ee2000c1e1100 */
[----:B--2---:R-:W-:-:S05]  /*93a0*/  IMAD.X R35, R0, 0x1, R35, P1 ;  /* 0x0000000100237824 */ /* 0x004fca00008e0623 */
[----:B------:R0:W2:Y:S02]  /*93b0*/  LDG.E.U8 R29, desc[UR12][R34.64] ;  /* 0x0000000c221d7981 */ /* 0x0000a4000c1e1100 */
[----:B0-----:R-:W0:Y:S02]  /*93c0*/  S2R R34, SR_TID.X ;  /* 0x0000000000227919 */ /* 0x001e240000002100 */
[--C-:B0-----:R-:W-:Y:S02]  /*93d0*/  SHF.R.S32.HI R0, RZ, 0x1, R34.reuse ;  /* 0x00000001ff007819 */ /* 0x101fe40000011422 */
[----:B------:R-:W-:Y:S02]  /*93e0*/  LOP3.LUT R33, R34, 0x1, RZ, 0xc0, !PT ;  /* 0x0000000122217812 */ /* 0x000fe400078ec0ff */
[----:B------:R-:W-:Y:S02]  /*93f0*/  SHF.R.S32.HI R31, RZ, 0x3, R34 ;  /* 0x00000003ff1f7819 */ /* 0x000fe40000011422 */
[----:B------:R-:W-:Y:S01]  /*9400*/  SGXT R0, R0, 0x1 ;  /* 0x000000010000781a */ /* 0x000fe20000000200 */
[----:B------:R-:W-:Y:S01]  /*9410*/  IMAD.MOV R33, RZ, RZ, -R33 ;  /* 0x000000ffff217224 */ /* 0x000fe200078e0a21 */
[----:B------:R-:W-:-:S02]  /*9420*/  SGXT R31, R31, 0x1 ;  /* 0x000000011f1f781a */ /* 0x000fc40000000200 */
[----:B------:R-:W-:Y:S02]  /*9430*/  LOP3.LUT R0, R0, 0x840, RZ, 0xc0, !PT ;  /* 0x0000084000007812 */ /* 0x000fe400078ec0ff */
[----:B------:R-:W-:Y:S02]  /*9440*/  LOP3.LUT R33, R33, 0x210, RZ, 0xc0, !PT ;  /* 0x0000021021217812 */ /* 0x000fe400078ec0ff */
[----:B------:R-:W-:Y:S02]  /*9450*/  LOP3.LUT R0, R0, 0x420, R31, 0xf8, !PT ;  /* 0x0000042000007812 */ /* 0x000fe400078ef81f */
[----:B------:R-:W-:Y:S02]  /*9460*/  SEL R31, RZ, 0x110, !P3 ;  /* 0x00000110ff1f7807 */ /* 0x000fe40005800000 */
[----:B------:R-:W-:Y:S02]  /*9470*/  LOP3.LUT R35, R34, 0x7, RZ, 0xc0, !PT ;  /* 0x0000000722237812 */ /* 0x000fe400078ec0ff */
[----:B------:R-:W-:-:S02]  /*9480*/  LOP3.LUT R33, R33, 0x1f0, R34, 0x78, !PT ;  /* 0x000001f021217812 */ /* 0x000fc400078e7822 */
[----:B------:R-:W-:Y:S01]  /*9490*/  LOP3.LUT R31, R31, 0xff, R34, 0x78, !PT ;  /* 0x000000ff1f1f7812 */ /* 0x000fe200078e7822 */
[----:B------:R-:W-:Y:S06]  /*94a0*/  BAR.SYNC.DEFER_BLOCKING 0x0 ;  /* 0x0000000000007b1d */ /* 0x000fec0000010000 */
[----:B------:R-:W2:Y:S01]  /*94b0*/  LDL.LU R34, [R1+0x1c] ;  /* 0x00001c0001227983 */ /* 0x000ea20000300800 */
[----:B------:R-:W-:Y:S02]  /*94c0*/  LOP3.LUT R33, R33, R0, RZ, 0x3c, !PT ;  /* 0x0000000021217212 */ /* 0x000fe400078e3cff */
[----:B------:R-:W0:Y:S01]  /*94d0*/  S2R R0, SR_TID.X ;  /* 0x0000000000007919 */ /* 0x000e220000002100 */
[----:B------:R-:W-:Y:S01]  /*94e0*/  IMAD R35, R35, 0x110, RZ ;  /* 0x0000011023237824 */ /* 0x000fe200078e02ff */
[----:B---3--:R-:W-:Y:S01]  /*94f0*/  STS.U8 [R31+UR7+0x20800], R61 ;  /* 0x0208003d1f007988 */ /* 0x008fe20008000007 */
[----:B0-----:R-:W-:-:S05]  /*9500*/  IMAD.SHL.U32 R0, R0, 0x2, RZ ;  /* 0x0000000200007824 */ /* 0x001fca00078e00ff */
[----:B------:R-:W-:Y:S02]  /*9510*/  LOP3.LUT R0, R35, 0x30, R0, 0x78, !PT ;  /* 0x0000003023007812 */ /* 0x000fe400078e7800 */
[----:B------:R-:W3:Y:S04]  /*9520*/  LDL.LU R35, [R1+0x8] ;  /* 0x0000080001237983 */ /* 0x000ee80000300800 */
[----:B--2---:R0:W-:Y:S02]  /*9530*/  STS.U8 [R31+UR7+0x20000], R34 ;  /* 0x020000221f007988 */ /* 0x0041e40008000007 */
[----:B0-----:R-:W0:Y:S02]  /*9540*/  S2R R34, SR_TID.X ;  /* 0x0000000000227919 */ /* 0x001e240000002100 */
[----:B0-----:R-:W-:-:S05]  /*9550*/  IMAD.SHL.U32 R34, R34, 0x400, RZ ;  /* 0x0000040022227824 */ /* 0x001fca00078e00ff */
[----:B------:R-:W-:-:S04]  /*9560*/  LOP3.LUT R34, R34, 0x1000, RZ, 0xc0, !PT ;  /* 0x0000100022227812 */ /* 0x000fc800078ec0ff */
[----:B------:R-:W-:Y:S02]  /*9570*/  IADD3 R33, PT, PT, R33, UR7, R34 ;  /* 0x0000000721217c10 */ /* 0x000fe4000fffe022 */
[----:B------:R-:W2:Y:S04]  /*9580*/  LDL.LU R34, [R1+0x18] ;  /* 0x0000180001227983 */ /* 0x000ea80000300800 */
[----:B------:R-:W2:Y:S04]  /*9590*/  LDL.LU R61, [R1+0x1190] ;  /* 0x00119000013d7983 */ /* 0x000ea80000300800 */
[----:B------:R0:W-:Y:S04]  /*95a0*/  STS.U8 [R31+UR7+0x23000], R5 ;  /* 0x023000051f007988 */ /* 0x0001e80008000007 */
[----:B------:R-:W-:Y:S01]  /*95b0*/  STS.U8 [R31+UR7+0x21800], R53 ;  /* 0x021800351f007988 */ /* 0x000fe20008000007 */
[----:B0-----:R-:W-:-:S03]  /*95c0*/  LOP3.LUT R5, R31, 0x20, RZ, 0x3c, !PT ;  /* 0x000000201f057812 */ /* 0x001fc600078e3cff */
[----:B------:R-:W-:Y:S04]  /*95d0*/  STS.U8 [R31+UR7+0x22000], R44 ;  /* 0x0220002c1f007988 */ /* 0x000fe80008000007 */
        /* <DEDUP_REMOVED lines=10> */
[----:B--2---:R0:W-:Y:S04]  /*9680*/  STS.U8 [R31+UR7+0x21000], R61 ;  /* 0x0210003d1f007988 */ /* 0x0041e80008000007 */
[----:B------:R1:W-:Y:S04]  /*9690*/  STS.U8 [R5+UR7+0x20200], R34 ;  /* 0x0202002205007988 */ /* 0x0003e80008000007 */
[----:B0-----:R-:W2:Y:S04]  /*96a0*/  LDL.LU R61, [R1+0x4] ;  /* 0x00000400013d7983 */ /* 0x001ea80000300800 */
[----:B------:R-:W2:Y:S04]  /*96b0*/  LDL.LU R53, [R1+0x14] ;  /* 0x0000140001357983 */ /* 0x000ea80000300800 */
[----:B------:R-:W-:Y:S04]  /*96c0*/  STL [R1+0x1a4], R33 ;  /* 0x0001a42101007387 */ /* 0x000fe80000100800 */
[----:B---3--:R0:W-:Y:S04]  /*96d0*/  STS.U8 [R5+UR7+0x20a00], R35 ;  /* 0x020a002305007988 */ /* 0x0081e80008000007 */
[----:B-1----:R-:W3:Y:S04]  /*96e0*/  LDL.LU R34, [R1+0x10] ;  /* 0x0000100001227983 */ /* 0x002ee80000300800 */
[----:B0-----:R-:W3:Y:S04]  /*96f0*/  LDL.LU R35, [R1] ;  /* 0x0000000001237983 */ /* 0x001ee80000300800 */
[----:B------:R0:W-:Y:S04]  /*9700*/  STS.U8 [R5+UR7+0x22a00], R2 ;  /* 0x022a000205007988 */ /* 0x0001e80008000007 */
[----:B------:R-:W-:Y:S04]  /*9710*/  STS.U8 [R5+UR7+0x21200], R59 ;  /* 0x0212003b05007988 */ /* 0x000fe80008000007 */
        /* <DEDUP_REMOVED lines=12> */
[----:B----4-:R0:W-:Y:S04]  /*97e0*/  STS.U8 [R5+UR7+0x27a00], R50 ;  /* 0x027a003205007988 */ /* 0x0101e80008000007 */
        /* <DEDUP_REMOVED lines=11> */
[----:B-----5:R-:W-:Y:S04]  /*98a0*/  STS.U8 [R2+UR7+0x26400], R52 ;  /* 0x0264003402007988 */ /* 0x020fe80008000007 */
[----:B------:R-:W-:Y:S04]  /*98b0*/  STS.U8 [R2+UR7+0x26c00], R54 ;  /* 0x026c003602007988 */ /* 0x000fe80008000007 */
[----:B------:R-:W-:Y:S04]  /*98c0*/  STS.U8 [R2+UR7+0x27400], R56 ;  /* 0x0274003802007988 */ /* 0x000fe80008000007 */
[----:B------:R-:W-:Y:S04]  /*98d0*/  STS.U8 [R2+UR7+0x27c00], R58 ;  /* 0x027c003a02007988 */ /* 0x000fe80008000007 */
[----:B--2---:R-:W-:Y:S04]  /*98e0*/  STS.U8 [R2+UR7+0x20c00], R61 ;  /* 0x020c003d02007988 */ /* 0x004fe80008000007 */
[----:B------:R-:W-:Y:S04]  /*98f0*/  STS.U8 [R2+UR7+0x20400], R53 ;  /* 0x0204003502007988 */ /* 0x000fe80008000007 */
[----:B------:R-:W-:Y:S04]  /*9900*/  STS.U8 [R5+UR7+0x21600], R55 ;  /* 0x0216003705007988 */ /* 0x000fe80008000007 */
[----:B------:R-:W-:Y:S04]  /*9910*/  STS.U8 [R5+UR7+0x21e00], R46 ;  /* 0x021e002e05007988 */ /* 0x000fe80008000007 */
[----:B---3--:R-:W-:Y:S04]  /*9920*/  STS.U8 [R5+UR7+0x20600], R34 ;  /* 0x0206002205007988 */ /* 0x008fe80008000007 */
        /* <DEDUP_REMOVED lines=12> */
[----:B------:R-:W-:Y:S01]  /*99f0*/  STS.U8 [R5+UR7+0x27e00], R29 ;  /* 0x027e001d05007988 */ /* 0x000fe20008000007 */
[----:B------:R-:W-:Y:S06]  /*9a00*/  BAR.SYNC.DEFER_BLOCKING 0x0 ;  /* 0x0000000000007b1d */ /* 0x000fec0000010000 */
[----:B------:R-:W0:Y:S04]  /*9a10*/  LDSM.16.M88.4 R40, [R0+UR7+0x20000] ;  /* 0x020000070028783b */ /* 0x000e280008000200 */
[----:B------:R-:W1:Y:S04]  /*9a20*/  LDSM.16.MT88.4 R48, [R33] ;  /* 0x000000002130783b */ /* 0x000e680000004200 */
[----:B------:R-:W-:Y:S04]  /*9a30*/  LDSM.16.MT88.4 R16, [R33+0x2000] ;  /* 0x002000002110783b */ /* 0x000fe80000004200 */
[----:B------:R-:W2:Y:S04]  /*9a40*/  LDSM.16.M88.4 R4, [R0+UR7+0x20800] ;  /* 0x020800070004783b */ /* 0x000ea80008000200 */
[----:B------:R-:W-:Y:S04]  /*9a50*/  LDSM.16.M88.4 R20, [R0+UR7+0x22000] ;  /* 0x022000070014783b */ /* 0x000fe80008000200 */
[----:B------:R-:W-:Y:S04]  /*9a60*/  LDSM.16.M88.4 R24, [R0+UR7+0x23000] ;  /* 0x023000070018783b */ /* 0x000fe80008000200 */
[----:B------:R-:W-:Y:S04]  /*9a70*/  LDSM.16.M88.4 R32, [R0+UR7+0x24800] ;  /* 0x024800070020783b */ /* 0x000fe80008000200 */
[----:B0-----:R-:W-:Y:S04]  /*9a80*/  STL.64 [R1+0x90], R40 ;  /* 0x0000902801007387 */ /* 0x001fe80000100a00 */
[----:B------:R-:W-:Y:S04]  /*9a90*/  STL.64 [R1+0x98], R42 ;  /* 0x0000982a01007387 */ /* 0x000fe80000100a00 */
[----:B-1----:R-:W-:Y:S04]  /*9aa0*/  STL [R1+0x1170], R49 ;  /* 0x0011703101007387 */ /* 0x002fe80000100800 */
[----:B------:R-:W-:Y:S01]  /*9ab0*/  STL [R1+0x116c], R51 ;  /* 0x00116c3301007387 */ /* 0x000fe20000100800 */
[----:B--2---:R-:W-:-:S03]  /*9ac0*/  IMAD.MOV.U32 R9, RZ, RZ, R4 ;  /* 0x000000ffff097224 */ /* 0x004fc600078e0004 */
[----:B------:R-:W-:Y:S01]  /*9ad0*/  STL [R1+0x1178], R17 ;  /* 0x0011781101007387 */ /* 0x000fe20000100800 */
[----:B------:R-:W-:-:S03]  /*9ae0*/  IMAD.MOV.U32 R8, RZ, RZ, R5 ;  /* 0x000000ffff087224 */ /* 0x000fc600078e0005 */
[----:B------:R-:W-:Y:S04]  /*9af0*/  STL [R1+0x1174], R19 ;  /* 0x0011741301007387 */ /* 0x000fe80000100800 */
[----:B------:R-:W-:Y:S04]  /*9b00*/  STL.64 [R1+0xa0], R4 ;  /* 0x0000a00401007387 */ /* 0x000fe80000100a00 */
[----:B------:R-:W-:Y:S04]  /*9b10*/  STL.64 [R1+0xa8], R6 ;  /* 0x0000a80601007387 */ /* 0x000fe80000100a00 */
[----:B------:R-:W0:Y:S01]  /*9b20*/  LDSM.16.M88.4 R4, [R0+UR7+0x21000] ;  /* 0x021000070004783b */ /* 0x000e220008000200 */
[----:B------:R-:W-:-:S03]  /*9b30*/  IMAD.MOV.U32 R2, RZ, RZ, R40 ;  /* 0x000000ffff027224 */ /* 0x000fc600078e0028 */
[----:B0-----:R-:W-:Y:S01]  /*9b40*/  STL.64 [R1+0xb0], R4 ;  /* 0x0000b00401007387 */ /* 0x001fe20000100a00 */
[----:B------:R-:W-:Y:S02]  /*9b50*/  IMAD.MOV.U32 R15, RZ, RZ, R4 ;  /* 0x000000ffff0f7224 */ /* 0x000fe400078e0004 */
[----:B------:R-:W-:Y:S01]  /*9b60*/  IMAD.MOV.U32 R14, RZ, RZ, R5 ;  /* 0x000000ffff0e7224 */ /* 0x000fe200078e0005 */
[----:B------:R-:W-:Y:S04]  /*9b70*/  STL.64 [R1+0xb8], R6 ;  /* 0x0000b80601007387 */ /* 0x000fe80000100a00 */
[----:B------:R-:W0:Y:S01]  /*9b80*/  LDSM.16.M88.4 R4, [R0+UR7+0x21800] ;  /* 0x021800070004783b */ /* 0x000e220008000200 */
[----:B------:R-:W-:Y:S01]  /*9b90*/  IMAD.MOV.U32 R3, RZ, RZ, R41 ;  /* 0x000000ffff037224 */ /* 0x000fe200078e0029 */
[----:B------:R-:W-:-:S04]  /*9ba0*/  F2FP.F16.E4M3.UNPACK_B R2, R2 ;  /* 0x00000002ff02723e */ /* 0x000fc800020006ff */
[----:B------:R-:W-:Y:S01]  /*9bb0*/  F2FP.F16.E4M3.UNPACK_B R3, R3 ;  /* 0x00000003ff03723e */ /* 0x000fe200020006ff */
[----:B------:R-:W-:Y:S02]  /*9bc0*/  IMAD.MOV.U32 R11, RZ, RZ, R20 ;  /* 0x000000ffff0b7224 */ /* 0x000fe400078e0014 */
[----:B------:R-:W-:Y:S01]  /*9bd0*/  IMAD.MOV.U32 R10, RZ, RZ, R21 ;  /* 0x000000ffff0a7224 */ /* 0x000fe200078e0015 */
[----:B0-----:R0:W-:Y:S01]  /*9be0*/  STL.64 [R1+0xc0], R4 ;  /* 0x0000c00401007387 */ /* 0x0011e20000100a00 */
[----:B------:R-:W-:Y:S02]  /*9bf0*/  IMAD.MOV.U32 R13, RZ, RZ, R4 ;  /* 0x000000ffff0d7224 */ /* 0x000fe400078e0004 */
[----:B------:R-:W-:Y:S01]  /*9c00*/  IMAD.MOV.U32 R12, RZ, RZ, R5 ;  /* 0x000000ffff0c7224 */ /* 0x000fe200078e0005 */
[----:B------:R1:W-:Y:S01]  /*9c10*/  STL.64 [R1+0xc8], R6 ;  /* 0x0000c80601007387 */ /* 0x0003e20000100a00 */
[----:B0-----:R-:W-:Y:S02]  /*9c20*/  IMAD.MOV.U32 R4, RZ, RZ, R48 ;  /* 0x000000ffff047224 */ /* 0x001fe400078e0030 */
[----:B------:R-:W-:-:S02]  /*9c30*/  IMAD.MOV.U32 R5, RZ, RZ, R50 ;  /* 0x000000ffff057224 */ /* 0x000fc400078e0032 */
[----:B-1----:R-:W-:Y:S02]  /*9c40*/  IMAD.MOV.U32 R6, RZ, RZ, R16 ;  /* 0x000000ffff067224 */ /* 0x002fe400078e0010 */
[----:B------:R-:W-:-:S07]  /*9c50*/  IMAD.MOV.U32 R7, RZ, RZ, R18 ;  /* 0x000000ffff077224 */ /* 0x000fce00078e0012 */
[----:B------:R-:W-:-:S15]  /*9c60*/  HMMA.16816.F32 R52, R4, R2, RZ ;  /* 0x000000020434723c */ /* 0x000fde00000018ff */
[----:B------:R-:W-:-:S04]  /*9c70*/  NOP ;  /* 0x0000000000007918 */ /* 0x000fc80000000000 */
[----:B------:R-:W-:Y:S04]  /*9c80*/  STL.64 [R1+0x1188], R54 ;  /* 0x0011883601007387 */ /* 0x000fe80000100a00 */
[----:B------:R-:W-:Y:S04]  /*9c90*/  STL.64 [R1+0x1180], R52 ;  /* 0x0011803401007387 */ /* 0x000fe80000100a00 */
[----:B------:R-:W-:Y:S04]  /*9ca0*/  STL.64 [R1+0xd0], R20 ;  /* 0x0000d01401007387 */ /* 0x000fe80000100a00 */
[----:B------:R-:W-:Y:S04]  /*9cb0*/  STL.64 [R1+0xd8], R22 ;  /* 0x0000d81601007387 */ /* 0x000fe80000100a00 */
[----:B------:R-:W0:Y:S01]  /*9cc0*/  LDSM.16.M88.4 R20, [R0+UR7+0x22800] ;  /* 0x022800070014783b */ /* 0x000e220008000200 */
[----:B------:R-:W-:Y:S01]  /*9cd0*/  IMAD.MOV.U32 R19, RZ, RZ, R25 ;  /* 0x000000ffff137224 */ /* 0x000fe200078e0019 */
[----:B------:R-:W-:-:S02]  /*9ce0*/  F2FP.F16.E4M3.UNPACK_B R3, R8 ;  /* 0x00000008ff03723e */ /* 0x000fc400020006ff */
[----:B------:R-:W-:Y:S04]  /*9cf0*/  LDSM.16.M88.4 R52, [R0+UR7+0x25800] ;  /* 0x025800070034783b */ /* 0x000fe80008000200 */
[----:B0-----:R-:W-:Y:S04]  /*9d00*/  STL.64 [R1+0xe0], R20 ;  /* 0x0000e01401007387 */ /* 0x001fe80000100a00 */
[----:B------:R0:W-:Y:S04]  /*9d10*/  STL.64 [R1+0xe8], R22 ;  /* 0x0000e81601007387 */ /* 0x0001e80000100a00 */
[----:B------:R-:W-:Y:S04]  /*9d20*/  STL.64 [R1+0xf0], R24 ;  /* 0x0000f01801007387 */ /* 0x000fe80000100a00 */
[----:B------:R-:W-:Y:S01]  /*9d30*/  STL.64 [R1+0xf8], R26 ;  /* 0x0000f81a01007387 */ /* 0x000fe20000100a00 */
[----:B0-----:R-:W-:-:S03]  /*9d40*/  IMAD.MOV.U32 R23, RZ, RZ, R24 ;  /* 0x000000ffff177224 */ /* 0x001fc600078e0018 */
[----:B------:R-:W0:Y:S01]  /*9d50*/  LDSM.16.M88.4 R24, [R0+UR7+0x23800] ;  /* 0x023800070018783b */ /* 0x000e220008000200 */
[----:B------:R-:W-:-:S03]  /*9d60*/  IMAD.MOV.U32 R8, RZ, RZ, R21 ;  /* 0x000000ffff087224 */ /* 0x000fc600078e0015 */
[----:B0-----:R-:W-:Y:S01]  /*9d70*/  STL.64 [R1+0x100], R24 ;  /* 0x0001001801007387 */ /* 0x001fe20000100a00 */
[----:B------:R-:W-:Y:S02]  /*9d80*/  IMAD.MOV.U32 R22, RZ, RZ, R24 ;  /* 0x000000ffff167224 */ /* 0x000fe400078e0018 */
[----:B------:R-:W-:Y:S01]  /*9d90*/  IMAD.MOV.U32 R21, RZ, RZ, R25 ;  /* 0x000000ffff157224 */ /* 0x000fe200078e0019 */
[----:B------:R-:W-:Y:S04]  /*9da0*/  STL.64 [R1+0x108], R26 ;  /* 0x0001081a01007387 */ /* 0x000fe80000100a00 */
[----:B------:R-:W0:Y:S01]  /*9db0*/  LDSM.16.M88.4 R24, [R0+UR7+0x24000] ;  /* 0x024000070018783b */ /* 0x000e220008000200 */
[----:B------:R-:W-:-:S03]  /*9dc0*/  F2FP.F16.E4M3.UNPACK_B R2, R9 ;  /* 0x00000009ff02723e */ /* 0x000fc600020006ff */
[----:B0-----:R0:W-:Y:S01]  /*9dd0*/  STL.64 [R1+0x110], R24 ;  /* 0x0001101801007387 */ /* 0x0011e20000100a00 */
[----:B------:R-:W-:-:S03]  /*9de0*/  IMAD.MOV.U32 R17, RZ, RZ, R25 ;  /* 0x000000ffff117224 */ /* 0x000fc600078e0019 */
[----:B------:R1:W-:Y:S04]  /*9df0*/  STL.64 [R1+0x118], R26 ;  /* 0x0001181a01007387 */ /* 0x0003e80000100a00 */
[----:B------:R-:W-:Y:S04]  /*9e00*/  STL.64 [R1+0x120], R32 ;  /* 0x0001202001007387 */ /* 0x000fe80000100a00 */
[----:B------:R-:W-:Y:S01]  /*9e10*/  STL.64 [R1+0x128], R34 ;  /* 0x0001282201007387 */ /* 0x000fe20000100a00 */
[----:B0-----:R-:W-:Y:S02]  /*9e20*/  IMAD.MOV.U32 R25, RZ, RZ, R33 ;  /* 0x000000ffff197224 */ /* 0x001fe400078e0021 */
[----:B-1----:R-:W-:-:S02]  /*9e30*/  IMAD.MOV.U32 R26, RZ, RZ, R32 ;  /* 0x000000ffff1a7224 */ /* 0x002fc400078e0020 */
[----:B------:R-:W0:Y:S01]  /*9e40*/  LDSM.16.M88.4 R32, [R0+UR7+0x25000] ;  /* 0x025000070020783b */ /* 0x000e220008000200 */
[----:B------:R-:W-:Y:S01]  /*9e50*/  HMMA.16816.F32 R44, R4, R2, RZ ;  /* 0x00000002042c723c */ /* 0x000fe200000018ff */
[----:B------:R-:W-:Y:S02]  /*9e60*/  F2FP.F16.E4M3.UNPACK_B R2, R15 ;  /* 0x0000000fff02723e */ /* 0x000fe400020006ff */
[----:B------:R-:W-:Y:S01]  /*9e70*/  F2FP.F16.E4M3.UNPACK_B R3, R14 ;  /* 0x0000000eff03723e */ /* 0x000fe200020006ff */
[----:B------:R-:W-:Y:S02]  /*9e80*/  IMAD.MOV.U32 R56, RZ, RZ, R52 ;  /* 0x000000ffff387224 */ /* 0x000fe400078e0034 */
[----:B------:R-:W-:-:S04]  /*9e90*/  IMAD.MOV.U32 R51, RZ, RZ, R53 ;  /* 0x000000ffff337224 */ /* 0x000fc800078e0035 */
[----:B------:R-:W-:Y:S01]  /*9ea0*/  HMMA.16816.F32 R40, R4, R2, RZ ;  /* 0x000000020428723c */ /* 0x000fe200000018ff */
[----:B------:R-:W-:Y:S02]  /*9eb0*/  F2FP.F16.E4M3.UNPACK_B R2, R13 ;  /* 0x0000000dff02723e */ /* 0x000fe400020006ff */
[----:B------:R-:W-:Y:S01]  /*9ec0*/  F2FP.F16.E4M3.UNPACK_B R3, R12 ;  /* 0x0000000cff03723e */ /* 0x000fe200020006ff */
[----:B------:R-:W-:-:S06]  /*9ed0*/  IMAD.MOV.U32 R9, RZ, RZ, R20 ;  /* 0x000000ffff097224 */ /* 0x000fcc00078e0014 */
[C---:B------:R-:W-:Y:S01]  /*9ee0*/  HMMA.16816.F32 R12, R4.reuse, R2, RZ ;  /* 0x00000002040c723c */ /* 0x040fe200000018ff */
[----:B------:R-:W-:Y:S02]  /*9ef0*/  F2FP.F16.E4M3.UNPACK_B R2, R11 ;  /* 0x0000000bff02723e */ /* 0x000fe400020006ff */
[----:B------:R-:W-:Y:S01]  /*9f00*/  F2FP.F16.E4M3.UNPACK_B R3, R10 ;  /* 0x0000000aff03723e */ /* 0x000fe200020006ff */
[----:B0-----:R-:W-:Y:S04]  /*9f10*/  STL.64 [R1+0x130], R32 ;  /* 0x0001302001007387 */ /* 0x001fe80000100a00 */
[----:B------:R0:W-:Y:S04]  /*9f20*/  STL.64 [R1+0x138], R34 ;  /* 0x0001382201007387 */ /* 0x0001e80000100a00 */
[----:B------:R-:W-:Y:S04]  /*9f30*/  STL.64 [R1+0x140], R52 ;  /* 0x0001403401007387 */ /* 0x000fe80000100a00 */
[----:B------:R-:W-:Y:S04]  /*9f40*/  STL.64 [R1+0x148], R54 ;  /* 0x0001483601007387 */ /* 0x000fe80000100a00 */
[----:B------:R-:W1:Y:S01]  /*9f50*/  LDSM.16.M88.4 R52, [R0+UR7+0x26000] ;  /* 0x026000070034783b */ /* 0x000e620008000200 */
[----:B------:R-:W-:Y:S01]  /*9f60*/  HMMA.16816.F32 R4, R4, R2, RZ ;  /* 0x000000020404723c */ /* 0x000fe200000018ff */
[----:B------:R-:W-:Y:S01]  /*9f70*/  F2FP.F16.E4M3.UNPACK_B R2, R9 ;  /* 0x00000009ff02723e */ /* 0x000fe200020006ff */
[----:B------:R-:W-:Y:S01]  /*9f80*/  IMAD.MOV.U32 R9, RZ, RZ, R50 ;  /* 0x000000ffff097224 */ /* 0x000fe200078e0032 */
[----:B------:R-:W-:Y:S01]  /*9f90*/  F2FP.F16.E4M3.UNPACK_B R3, R8 ;  /* 0x00000008ff03723e */ /* 0x000fe200020006ff */
[----:B------:R-:W-:-:S02]  /*9fa0*/  IMAD.MOV.U32 R8, RZ, RZ, R48 ;  /* 0x000000ffff087224 */ /* 0x000fc400078e0030 */
[----:B------:R-:W-:Y:S02]  /*9fb0*/  IMAD.MOV.U32 R10, RZ, RZ, R16 ;  /* 0x000000ffff0a7224 */ /* 0x000fe400078e0010 */
[----:B------:R-:W-:-:S07]  /*9fc0*/  IMAD.MOV.U32 R11, RZ, RZ, R18 ;  /* 0x000000ffff0b7224 */ /* 0x000fce00078e0012 */
[----:B------:R-:W-:Y:S01]  /*9fd0*/  HMMA.16816.F32 R28, R8, R2, RZ ;  /* 0x00000002081c723c */ /* 0x000fe200000018ff */
[----:B------:R-:W-:Y:S02]  /*9fe0*/  F2FP.F16.E4M3.UNPACK_B R2, R23 ;  /* 0x00000017ff02723e */ /* 0x000fe400020006ff */
[----:B------:R-:W-:Y:S01]  /*9ff0*/  F2FP.F16.E4M3.UNPACK_B R3, R19 ;  /* 0x00000013ff03723e */ /* 0x000fe200020006ff */
[----:B------:R-:W-:-:S06]  /*a000*/  IMAD.MOV.U32 R20, RZ, RZ, R24 ;  /* 0x000000ffff147224 */ /* 0x000fcc00078e0018 */
[----:B------:R-:W-:Y:S01]  /*a010*/  HMMA.16816.F32 R36, R8, R2, RZ ;  /* 0x000000020824723c */ /* 0x000fe200000018ff */
[----:B------:R-:W-:Y:S02]  /*a020*/  F2FP.F16.E4M3.UNPACK_B R2, R22 ;  /* 0x00000016ff02723e */ /* 0x000fe400020006ff */
[----:B------:R-:W-:Y:S01]  /*a030*/  F2FP.F16.E4M3.UNPACK_B R3, R21 ;  /* 0x00000015ff03723e */ /* 0x000fe200020006ff */
[----:B------:R-:W-:Y:S02]  /*a040*/  IMAD.MOV.U32 R24, RZ, RZ, R32 ;  /* 0x000000ffff187224 */ /* 0x000fe400078e0020 */
[----:B------:R-:W-:-:S04]  /*a050*/  IMAD.MOV.U32 R19, RZ, RZ, R33 ;  /* 0x000000ffff137224 */ /* 0x000fc800078e0021 */
[----:B0-----:R-:W-:Y:S01]  /*a060*/  HMMA.16816.F32 R32, R8, R2, RZ ;  /* 0x000000020820723c */ /* 0x001fe200000018ff */
[----:B------:R-:W-:Y:S01]  /*a070*/  F2FP.F16.E4M3.UNPACK_B R3, R17 ;  /* 0x00000011ff03723e */ /* 0x000fe200020006ff */
[----:B-1----:R-:W-:Y:S01]  /*a080*/  STL.64 [R1+0x150], R52 ;  /* 0x0001503401007387 */ /* 0x002fe20000100a00 */
[----:B------:R-:W-:Y:S02]  /*a090*/  IMAD.MOV.U32 R17, RZ, RZ, R53 ;  /* 0x000000ffff117224 */ /* 0x000fe400078e0035 */
[----:B------:R-:W-:Y:S01]  /*a0a0*/  IMAD.MOV.U32 R49, RZ, RZ, R52 ;  /* 0x000000ffff317224 */ /* 0x000fe200078e0034 */
[----:B------:R-:W-:Y:S04]  /*a0b0*/  STL.64 [R1+0x158], R54 ;  /* 0x0001583601007387 */ /* 0x000fe80000100a00 */
[----:B------:R-:W0:Y:S01]  /*a0c0*/  LDSM.16.M88.4 R52, [R0+UR7+0x26800] ;  /* 0x026800070034783b */ /* 0x000e220008000200 */
[----:B------:R-:W-:-:S07]  /*a0d0*/  F2FP.F16.E4M3.UNPACK_B R2, R20 ;  /* 0x00000014ff02723e */ /* 0x000fce00020006ff */
[----:B------:R-:W-:Y:S01]  /*a0e0*/  HMMA.16816.F32 R20, R8, R2, RZ ;  /* 0x000000020814723c */ /* 0x000fe200000018ff */
[----:B------:R-:W-:Y:S02]  /*a0f0*/  F2FP.F16.E4M3.UNPACK_B R2, R26 ;  /* 0x0000001aff02723e */ /* 0x000fe400020006ff */
[----:B------:R-:W-:-:S07]  /*a100*/  F2FP.F16.E4M3.UNPACK_B R3, R25 ;  /* 0x00000019ff03723e */ /* 0x000fce00020006ff */
[----:B------:R-:W-:-:S15]  /*a110*/  HMMA.16816.F32 R8, R8, R2, RZ ;  /* 0x000000020808723c */ /* 0x000fde00000018ff */
[----:B------:R-:W-:-:S04]  /*a120*/  NOP ;  /* 0x0000000000007918 */ /* 0x000fc80000000000 */
[----:B------:R-:W-:Y:S01]  /*a130*/  STL [R1+0x1168], R10 ;  /* 0x0011680a01007387 */ /* 0x000fe20000100800 */
[----:B0-----:R-:W-:-:S03]  /*a140*/  IMAD.MOV.U32 R61, RZ, RZ, R55 ;  /* 0x000000ffff3d7224 */ /* 0x001fc600078e0037 */
[----:B------:R-:W-:Y:S01]  /*a150*/  STL [R1+0x1164], R11 ;  /* 0x0011640b01007387 */ /* 0x000fe20000100800 */
[----:B------:R-:W-:-:S03]  /*a160*/  IMAD.MOV.U32 R60, RZ, RZ, R54 ;  /* 0x000000ffff3c7224 */ /* 0x000fc600078e0036 */
[----:B------:R-:W-:Y:S04]  /*a170*/  STL.64 [R1+0x160], R52 ;  /* 0x0001603401007387 */ /* 0x000fe80000100a00 */
[----:B------:R0:W-:Y:S01]  /*a180*/  STL [R1+0x110c], R61 ;  /* 0x00110c3d01007387 */ /* 0x0001e20000100800 */
[----:B------:R-:W-:Y:S01]  /*a190*/  F2FP.F16.E4M3.UNPACK_B R2, R24 ;  /* 0x00000018ff02723e */ /* 0x000fe200020006ff */
[----:B------:R-:W-:Y:S01]  /*a1a0*/  IMAD.MOV.U32 R25, RZ, RZ, R50 ;  /* 0x000000ffff197224 */ /* 0x000fe200078e0032 */
[----:B------:R-:W-:Y:S01]  /*a1b0*/  F2FP.F16.E4M3.UNPACK_B R3, R19 ;  /* 0x00000013ff03723e */ /* 0x000fe200020006ff */
[----:B------:R-:W-:Y:S01]  /*a1c0*/  IMAD.MOV.U32 R26, RZ, RZ, R16 ;  /* 0x000000ffff1a7224 */ /* 0x000fe200078e0010 */
[----:B------:R-:W1:Y:S04]  /*a1d0*/  LDSM.16.M88.4 R52, [R0+UR7+0x27000] ;  /* 0x027000070034783b */ /* 0x000e680008000200 */
[----:B0-----:R-:W2:Y:S04]  /*a1e0*/  LDL.LU R61, [R1+0x164] ;  /* 0x00016400013d7983 */ /* 0x001ea80000300800 */
[----:B------:R0:W-:Y:S04]  /*a1f0*/  STL [R1+0x1108], R60 ;  /* 0x0011083c01007387 */ /* 0x0001e80000100800 */
[----:B0-----:R-:W3:Y:S01]  /*a200*/  LDL.LU R60, [R1+0x160] ;  /* 0x00016000013c7983 */ /* 0x001ee20000300800 */
[----:B------:R-:W-:-:S02]  /*a210*/  IMAD.MOV.U32 R24, RZ, RZ, R48 ;  /* 0x000000ffff187224 */ /* 0x000fc400078e0030 */
[----:B------:R-:W-:Y:S02]  /*a220*/  IMAD.MOV.U32 R27, RZ, RZ, R18 ;  /* 0x000000ffff1b7224 */ /* 0x000fe400078e0012 */
[----:B------:R-:W-:Y:S02]  /*a230*/  IMAD.MOV.U32 R57, RZ, RZ, R50 ;  /* 0x000000ffff397224 */ /* 0x000fe400078e0032 */
[----:B------:R-:W-:-:S03]  /*a240*/  IMAD.MOV.U32 R58, RZ, RZ, R16 ;  /* 0x000000ffff3a7224 */ /* 0x000fc600078e0010 */
[----:B------:R-:W-:Y:S01]  /*a250*/  HMMA.16816.F32 R24, R24, R2, RZ ;  /* 0x000000021818723c */ /* 0x000fe200000018ff */
[----:B------:R-:W-:Y:S01]  /*a260*/  F2FP.F16.E4M3.UNPACK_B R2, R56 ;  /* 0x00000038ff02723e */ /* 0x000fe200020006ff */
[----:B------:R-:W-:Y:S01]  /*a270*/  IMAD.MOV.U32 R56, RZ, RZ, R48 ;  /* 0x000000ffff387224 */ /* 0x000fe200078e0030 */
[----:B------:R-:W-:Y:S01]  /*a280*/  F2FP.F16.E4M3.UNPACK_B R3, R51 ;  /* 0x00000033ff03723e */ /* 0x000fe200020006ff */
[----:B------:R-:W-:-:S07]  /*a290*/  IMAD.MOV.U32 R59, RZ, RZ, R18 ;  /* 0x000000ffff3b7224 */ /* 0x000fce00078e0012 */
[----:B------:R-:W-:Y:S08]  /*a2a0*/  HMMA.16816.F32 R56, R56, R2, RZ ;  /* 0x000000023838723c */ /* 0x000ff000000018ff */
[----:B------:R0:W-:Y:S04]  /*a2b0*/  STL [R1+0x1160], R25 ;  /* 0x0011601901007387 */ /* 0x0001e80000100800 */
[----:B------:R4:W-:Y:S07]  /*a2c0*/  STL [R1+0x115c], R26 ;  /* 0x00115c1a01007387 */ /* 0x0009ee0000100800 */
[----:B------:R-:W-:-:S02]  /*a2d0*/  IMAD.MOV.U32 R10, RZ, RZ, R56 ;  /* 0x000000ffff0a7224 */ /* 0x000fc400078e0038 */
[----:B------:R-:W-:Y:S02]  /*a2e0*/  IMAD.MOV.U32 R11, RZ, RZ, R57 ;  /* 0x000000ffff0b7224 */ /* 0x000fe400078e0039 */
[----:B0-----:R-:W-:Y:S02]  /*a2f0*/  IMAD.MOV.U32 R25, RZ, RZ, R58 ;  /* 0x000000ffff197224 */ /* 0x001fe400078e003a */
[----:B----4-:R-:W-:Y:S02]  /*a300*/  IMAD.MOV.U32 R26, RZ, RZ, R59 ;  /* 0x000000ffff1a7224 */ /* 0x010fe400078e003b */
[----:B------:R-:W0:Y:S01]  /*a310*/  LDSM.16.M88.4 R56, [R0+UR7+0x27800] ;  /* 0x027800070038783b */ /* 0x000e220008000200 */
[----:B------:R-:W-:-:S03]  /*a320*/  IMAD.MOV.U32 R3, RZ, RZ, R49 ;  /* 0x000000ffff037224 */ /* 0x000fc600078e0031 */
[----:B------:R4:W-:Y:S01]  /*a330*/  STL [R1+0x1158], R27 ;  /* 0x0011581b01007387 */ /* 0x0009e20000100800 */
[----:B-1----:R-:W-:-:S03]  /*a340*/  IMAD.MOV.U32 R19, RZ, RZ, R53 ;  /* 0x000000ffff137224 */ /* 0x002fc600078e0035 */
[----:B------:R-:W-:Y:S04]  /*a350*/  STL.64 [R1+0x170], R52 ;  /* 0x0001703401007387 */ /* 0x000fe80000100a00 */
[----:B------:R1:W-:Y:S01]  /*a360*/  STL.64 [R1+0x178], R54 ;  /* 0x0001783601007387 */ /* 0x0003e20000100a00 */
[----:B----4-:R-:W-:Y:S02]  /*a370*/  IMAD.MOV.U32 R27, RZ, RZ, R17 ;  /* 0x000000ffff1b7224 */ /* 0x010fe400078e0011 */
[----:B------:R-:W-:Y:S01]  /*a380*/  IMAD.MOV.U32 R17, RZ, RZ, R52 ;  /* 0x000000ffff117224 */ /* 0x000fe200078e0034 */
[----:B------:R-:W-:Y:S02]  /*a390*/  F2FP.F16.E4M3.UNPACK_B R2, R3 ;  /* 0x00000003ff02723e */ /* 0x000fe400020006ff */
[----:B------:R-:W-:Y:S01]  /*a3a0*/  F2FP.F16.E4M3.UNPACK_B R3, R27 ;  /* 0x0000001bff03723e */ /* 0x000fe200020006ff */
[----:B-1----:R-:W4:Y:S04]  /*a3b0*/  LDL.LU.64 R54, [R1+0x1188] ;  /* 0x0011880001367983 */ /* 0x002f280000300a00 */
[----:B------:R-:W4:Y:S04]  /*a3c0*/  LDL.LU.64 R52, [R1+0x1180] ;  /* 0x0011800001347983 */ /* 0x000f280000300a00 */
[----:B0-----:R0:W-:Y:S01]  /*a3d0*/  STL.64 [R1+0x180], R56 ;  /* 0x0001803801007387 */ /* 0x0011e20000100a00 */
[----:B------:R-:W-:-:S02]  /*a3e0*/  IMAD.MOV.U32 R49, RZ, RZ, R56 ;  /* 0x000000ffff317224 */ /* 0x000fc400078e0038 */
[----:B------:R-:W-:Y:S01]  /*a3f0*/  IMAD.MOV.U32 R51, RZ, RZ, R57 ;  /* 0x000000ffff337224 */ /* 0x000fe200078e0039 */
[----:B------:R1:W-:Y:S01]  /*a400*/  STL.64 [R1+0x188], R58 ;  /* 0x0001883a01007387 */ /* 0x0003e20000100a00 */
[----:B0-----:R-:W-:Y:S02]  /*a410*/  IMAD.MOV.U32 R56, RZ, RZ, R48 ;  /* 0x000000ffff387224 */ /* 0x001fe400078e0030 */
[----:B------:R-:W-:Y:S02]  /*a420*/  IMAD.MOV.U32 R57, RZ, RZ, R50 ;  /* 0x000000ffff397224 */ /* 0x000fe400078e0032 */
[----:B-1----:R-:W-:Y:S02]  /*a430*/  IMAD.MOV.U32 R58, RZ, RZ, R16 ;  /* 0x000000ffff3a7224 */ /* 0x002fe400078e0010 */
[----:B------:R-:W-:-:S07]  /*a440*/  IMAD.MOV.U32 R59, RZ, RZ, R18 ;  /* 0x000000ffff3b7224 */ /* 0x000fce00078e0012 */
[----:B------:R-:W-:Y:S01]  /*a450*/  HMMA.16816.F32 R56, R56, R2, RZ ;  /* 0x000000023838723c */ /* 0x000fe200000018ff */
[----:B------:R0:W-:Y:S04]  /*a460*/  STL [R1+0x10b0], R0 ;  /* 0x0010b00001007387 */ /* 0x0001e80000100800 */
[----:B0-----:R-:W5:-:S14]  /*a470*/  LDL.LU R0, [R1+0x94] ;  /* 0x0000940001007983 */ /* 0x001f5c0000300800 */
[----:B------:R0:W-:Y:S01]  /*a480*/  STL [R1+0x24], R57 ;  /* 0x0000243901007387 */ /* 0x0001e20000100800 */
[----:B------:R-:W-:Y:S02]  /*a490*/  IMAD.MOV.U32 R27, RZ, RZ, R56 ;  /* 0x000000ffff1b7224 */ /* 0x000fe400078e0038 */
[----:B------:R-:W-:Y:S01]  /*a4a0*/  IMAD.MOV.U32 R56, RZ, RZ, R48 ;  /* 0x000000ffff387224 */ /* 0x000fe200078e0030 */
[----:B------:R1:W-:Y:S01]  /*a4b0*/  STL.64 [R1+0x28], R58 ;  /* 0x0000283a01007387 */ /* 0x0003e20000100a00 */
[----:B0-----:R-:W-:Y:S02]  /*a4c0*/  IMAD.MOV.U32 R57, RZ, RZ, R50 ;  /* 0x000000ffff397224 */ /* 0x001fe400078e0032 */
[----:B-1----:R-:W-:Y:S02]  /*a4d0*/  IMAD.MOV.U32 R58, RZ, RZ, R16 ;  /* 0x000000ffff3a7224 */ /* 0x002fe400078e0010 */
[----:B------:R-:W-:Y:S01]  /*a4e0*/  IMAD.MOV.U32 R59, RZ, RZ, R18 ;  /* 0x000000ffff3b7224 */ /* 0x000fe200078e0012 */
[----:B--2---:R-:W-:-:S02]  /*a4f0*/  F2FP.F16.E4M3.UNPACK_B R3, R61 ;  /* 0x0000003dff03723e */ /* 0x004fc400020006ff */
[----:B---3--:R-:W-:-:S07]  /*a500*/  F2FP.F16.E4M3.UNPACK_B R2, R60 ;  /* 0x0000003cff02723e */ /* 0x008fce00020006ff */
[----:B------:R-:W-:Y:S01]  /*a510*/  HMMA.16816.F32 R56, R56, R2, RZ ;  /* 0x000000023838723c */ /* 0x000fe200000018ff */
[----:B------:R-:W-:Y:S01]  /*a520*/  STL [R1+0x1154], R60 ;  /* 0x0011543c01007387 */ /* 0x000fe20000100800 */
[----:B------:R-:W-:-:S03]  /*a530*/  F2FP.F16.E4M3.UNPACK_B R2, R17 ;  /* 0x00000011ff02723e */ /* 0x000fc600020006ff */
[----:B------:R-:W-:Y:S01]  /*a540*/  STL [R1+0x1150], R61 ;  /* 0x0011503d01007387 */ /* 0x000fe20000100800 */
[----:B------:R-:W-:-:S03]  /*a550*/  F2FP.F16.E4M3.UNPACK_B R3, R19 ;  /* 0x00000013ff03723e */ /* 0x000fc600020006ff */
[----:B------:R-:W2:Y:S10]  /*a560*/  LDL.LU R17, [R1+0x1178] ;  /* 0x0011780001117983 */ /* 0x000eb40000300800 */
[----:B------:R0:W-:Y:S04]  /*a570*/  STL.64 [R1+0x40], R56 ;  /* 0x0000403801007387 */ /* 0x0001e80000100a00 */
[----:B------:R1:W-:Y:S04]  /*a580*/  STL.64 [R1+0x48], R58 ;  /* 0x0000483a01007387 */ /* 0x0003e80000100a00 */
[----:B------:R-:W3:Y:S01]  /*a590*/  LDL.LU R19, [R1+0x1174] ;  /* 0x0011740001137983 */ /* 0x000ee20000300800 */
[----:B0-----:R-:W-:-:S02]  /*a5a0*/  IMAD.MOV.U32 R56, RZ, RZ, R48 ;  /* 0x000000ffff387224 */ /* 0x001fc400078e0030 */
[----:B------:R-:W-:Y:S02]  /*a5b0*/  IMAD.MOV.U32 R57, RZ, RZ, R50 ;  /* 0x000000ffff397224 */ /* 0x000fe400078e0032 */
[----:B-1----:R-:W-:Y:S02]  /*a5c0*/  IMAD.MOV.U32 R58, RZ, RZ, R16 ;  /* 0x000000ffff3a7224 */ /* 0x002fe400078e0010 */
[----:B------:R-:W-:-:S07]  /*a5d0*/  IMAD.MOV.U32 R59, RZ, RZ, R18 ;  /* 0x000000ffff3b7224 */ /* 0x000fce00078e0012 */
[----:B------:R-:W-:Y:S01]  /*a5e0*/  HMMA.16816.F32 R56, R56, R2, RZ ;  /* 0x000000023838723c */ /* 0x000fe200000018ff */
[----:B------:R-:W-:Y:S02]  /*a5f0*/  F2FP.F16.E4M3.UNPACK_B R2, R49 ;  /* 0x00000031ff02723e */ /* 0x000fe400020006ff */
[----:B------:R-:W-:-:S15]  /*a600*/  F2FP.F16.E4M3.UNPACK_B R3, R51 ;  /* 0x00000033ff03723e */ /* 0x000fde00020006ff */
[----:B------:R-:W-:Y:S01]  /*a610*/  NOP ;  /* 0x0000000000007918 */ /* 0x000fe20000000000 */
[----:B------:R0:W-:Y:S04]  /*a620*/  STL.64 [R1], R56 ;  /* 0x0000003801007387 */ /* 0x0001e80000100a00 */
[----:B------:R-:W4:Y:S04]  /*a630*/  LDL.LU R49, [R1+0x1170] ;  /* 0x0011700001317983 */ /* 0x000f280000300800 */
[----:B------:R-:W4:Y:S01]  /*a640*/  LDL.LU R51, [R1+0x116c] ;  /* 0x00116c0001337983 */ /* 0x000f220000300800 */
[----:B0-----:R-:W-:-:S03]  /*a650*/  IMAD.MOV.U32 R56, RZ, RZ, R48 ;  /* 0x000000ffff387224 */ /* 0x001fc600078e0030 */
[----:B------:R-:W4:Y:S01]  /*a660*/  LDL.LU R48, [R1+0x90] ;  /* 0x0000900001307983 */ /* 0x000f220000300800 */
[----:B------:R-:W-:Y:S02]  /*a670*/  IMAD.MOV.U32 R60, RZ, RZ, R58 ;  /* 0x000000ffff3c7224 */ /* 0x000fe400078e003a */
[----:B------:R-:W-:Y:S02]  /*a680*/  IMAD.MOV.U32 R61, RZ, RZ, R59 ;  /* 0x000000ffff3d7224 */ /* 0x000fe400078e003b */
[----:B------:R-:W-:Y:S02]  /*a690*/  IMAD.MOV.U32 R57, RZ, RZ, R50 ;  /* 0x000000ffff397224 */ /* 0x000fe400078e0032 */
[----:B------:R-:W-:Y:S02]  /*a6a0*/  IMAD.MOV.U32 R58, RZ, RZ, R16 ;  /* 0x000000ffff3a7224 */ /* 0x000fe400078e0010 */
[----:B------:R-:W-:-:S07]  /*a6b0*/  IMAD.MOV.U32 R59, RZ, RZ, R18 ;  /* 0x000000ffff3b7224 */ /* 0x000fce00078e0012 */
[----:B------:R-:W-:-:S15]  /*a6c0*/  HMMA.16816.F32 R56, R56, R2, RZ ;  /* 0x000000023838723c */ /* 0x000fde00000018ff */
[----:B------:R-:W-:-:S04]  /*a6d0*/  NOP ;  /* 0x0000000000007918 */ /* 0x000fc80000000000 */
[----:B------:R-:W-:Y:S01]  /*a6e0*/  STL.64 [R1+0x80], R56 ;  /* 0x0000803801007387 */ /* 0x000fe20000100a00 */
[----:B------:R-:W-:-:S03]  /*a6f0*/  IMAD.MOV.U32 R18, RZ, RZ, R59 ;  /* 0x000000ffff127224 */ /* 0x000fc600078e003b */
[----:B------:R2:W-:Y:S01]  /*a700*/  STL [R1+0x88], R58 ;  /* 0x0000883a01007387 */ /* 0x0005e20000100800 */
[----:B-----5:R-:W-:Y:S01]  /*a710*/  F2FP.F16.E4M3.UNPACK_B R3, R0.H1 ;  /* 0x00000000ff03723e */ /* 0x020fe200030006ff */
[----:B--2---:R-:W-:Y:S02]  /*a720*/  IMAD.MOV.U32 R58, RZ, RZ, R17 ;  /* 0x000000ffff3a7224 */ /* 0x004fe400078e0011 */
[----:B---3--:R-:W-:Y:S02]  /*a730*/  IMAD.MOV.U32 R59, RZ, RZ, R19 ;  /* 0x000000ffff3b7224 */ /* 0x008fe400078e0013 */
[----:B----4-:R-:W-:Y:S02]  /*a740*/  IMAD.MOV.U32 R56, RZ, RZ, R49 ;  /* 0x000000ffff387224 */ /* 0x010fe400078e0031 */
[----:B------:R-:W-:Y:S01]  /*a750*/  IMAD.MOV.U32 R57, RZ, RZ, R51 ;  /* 0x000000ffff397224 */ /* 0x000fe200078e0033 */
[----:B------:R-:W-:-:S07]  /*a760*/  F2FP.F16.E4M3.UNPACK_B R2, R48.H1 ;  /* 0x00000030ff02723e */ /* 0x000fce00030006ff */
[----:B------:R-:W-:-:S15]  /*a770*/  HMMA.16816.F32 R52, R56, R2, R52 ;  /* 0x000000023834723c */ /* 0x000fde0000001834 */
[----:B------:R-:W-:-:S04]  /*a780*/  NOP ;  /* 0x0000000000007918 */ /* 0x000fc80000000000 */
[----:B------:R-:W-:Y:S02]  /*a790*/  IMAD.MOV.U32 R16, RZ, RZ, R54 ;  /* 0x000000ffff107224 */ /* 0x000fe400078e0036 */
[----:B------:R-:W-:Y:S01]  /*a7a0*/  IMAD.MOV.U32 R0, RZ, RZ, R55 ;  /* 0x000000ffff007224 */ /* 0x000fe200078e0037 */
[----:B------:R-:W2:Y:S04]  /*a7b0*/  LDL.LU R54, [R1+0xa0] ;  /* 0x0000a00001367983 */ /* 0x000ea80000300800 */
[----:B------:R-:W3:Y:S01]  /*a7c0*/  LDL.LU R55, [R1+0xa4] ;  /* 0x0000a40001377983 */ /* 0x000ee20000300800 */
[----:B------:R-:W-:Y:S02]  /*a7d0*/  IMAD.MOV.U32 R50, RZ, RZ, R52 ;  /* 0x000000ffff327224 */ /* 0x000fe400078e0034 */
[----:B------:R-:W-:-:S02]  /*a7e0*/  IMAD.MOV.U32 R48, RZ, RZ, R53 ;  /* 0x000000ffff307224 */ /* 0x000fc400078e0035 */
[----:B------:R-:W-:Y:S02]  /*a7f0*/  IMAD.MOV.U32 R52, RZ, RZ, R49 ;  /* 0x000000ffff347224 */ /* 0x000fe400078e0031 */
[----:B------:R-:W-:Y:S01]  /*a800*/  IMAD.MOV.U32 R53, RZ, RZ, R51 ;  /* 0x000000ffff357224 */ /* 0x000fe200078e0033 */
[----:B--2---:R-:W-:Y:S01]  /*a810*/  F2FP.F16.E4M3.UNPACK_B R2, R54.H1 ;  /* 0x00000036ff02723e */ /* 0x004fe200030006ff */
[----:B------:R-:W-:Y:S01]  /*a820*/  IMAD.MOV.U32 R54, RZ, RZ, R17 ;  /* 0x000000ffff367224 */ /* 0x000fe200078e0011 */
[----:B---3--:R-:W-:Y:S01]  /*a830*/  F2FP.F16.E4M3.UNPACK_B R3, R55.H1 ;  /* 0x00000037ff03723e */ /* 0x008fe200030006ff */
[----:B------:R-:W-:-:S07]  /*a840*/  IMAD.MOV.U32 R55, RZ, RZ, R19 ;  /* 0x000000ffff377224 */ /* 0x000fce00078e0013 */
[----:B------:R-:W-:Y:S01]  /*a850*/  HMMA.16816.F32 R56, R52, R2, R44 ;  /* 0x000000023438723c */ /* 0x000fe2000000182c */
[----:B------:R-:W2:Y:S04]  /*a860*/  LDL.LU R46, [R1+0xb0] ;  /* 0x0000b000012e7983 */ /* 0x000ea80000300800 */
[----:B------:R-:W3:Y:S04]  /*a870*/  LDL.LU R47, [R1+0xb4] ;  /* 0x0000b400012f7983 */ /* 0x000ee80000300800 */
[----:B------:R-:W4:Y:S04]  /*a880*/  LDL.LU R52, [R1+0xd0] ;  /* 0x0000d00001347983 */ /* 0x000f280000300800 */
[----:B------:R-:W5:Y:S06]  /*a890*/  LDL.LU R53, [R1+0xd4] ;  /* 0x0000d40001357983 */ /* 0x000f6c0000300800 */
[----:B------:R0:W-:Y:S04]  /*a8a0*/  STL [R1+0x113c], R58 ;  /* 0x00113c3a01007387 */ /* 0x0001e80000100800 */
[----:B0-----:R-:W4:Y:S04]  /*a8b0*/  LDL.LU R58, [R1+0xc4] ;  /* 0x0000c400013a7983 */ /* 0x001f280000300800 */
[----:B------:R0:W-:Y:S04]  /*a8c0*/  STL [R1+0x1138], R59 ;  /* 0x0011383b01007387 */ /* 0x0001e80000100800 */
[----:B0-----:R-:W5:Y:S04]  /*a8d0*/  LDL.LU R59, [R1+0xc0] ;  /* 0x0000c000013b7983 */ /* 0x001f680000300800 */
[----:B------:R-:W5:Y:S04]  /*a8e0*/  LDL.LU R54, [R1+0xe0] ;  /* 0x0000e00001367983 */ /* 0x000f680000300800 */
[----:B------:R-:W5:Y:S01]  /*a8f0*/  LDL.LU R55, [R1+0xe4] ;  /* 0x0000e40001377983 */ /* 0x000f620000300800 */
[----:B------:R-:W-:-:S02]  /*a900*/  IMAD.MOV.U32 R44, RZ, RZ, R49 ;  /* 0x000000ffff2c7224 */ /* 0x000fc400078e0031 */
[----:B------:R-:W-:Y:S01]  /*a910*/  IMAD.MOV.U32 R45, RZ, RZ, R51 ;  /* 0x000000ffff2d7224 */ /* 0x000fe200078e0033 */
[----:B--2---:R-:W-:Y:S01]  /*a920*/  F2FP.F16.E4M3.UNPACK_B R2, R46.H1 ;  /* 0x0000002eff02723e */ /* 0x004fe200030006ff */
[----:B------:R-:W-:Y:S01]  /*a930*/  IMAD.MOV.U32 R46, RZ, RZ, R17 ;  /* 0x000000ffff2e7224 */ /* 0x000fe200078e0011 */
[----:B---3--:R-:W-:Y:S01]  /*a940*/  F2FP.F16.E4M3.UNPACK_B R3, R47.H1 ;  /* 0x0000002fff03723e */ /* 0x008fe200030006ff */
[----:B------:R-:W-:-:S07]  /*a950*/  IMAD.MOV.U32 R47, RZ, RZ, R19 ;  /* 0x000000ffff2f7224 */ /* 0x000fce00078e0013 */
[----:B------:R-:W-:Y:S01]  /*a960*/  HMMA.16816.F32 R40, R44, R2, R40 ;  /* 0x000000022c28723c */ /* 0x000fe20000001828 */
[----:B----4-:R-:W-:-:S15]  /*a970*/  F2FP.F16.E4M3.UNPACK_B R3, R58.H1 ;  /* 0x0000003aff03723e */ /* 0x010fde00030006ff */
[----:B------:R-:W-:-:S03]  /*a980*/  NOP ;  /* 0x0000000000007918 */ /* 0x000fc60000000000 */
[----:B------:R0:W-:Y:S04]  /*a990*/  STL.64 [R1+0x60], R40 ;  /* 0x0000602801007387 */ /* 0x0001e80000100a00 */
[----:B------:R1:W-:Y:S04]  /*a9a0*/  STL.64 [R1+0x68], R42 ;  /* 0x0000682a01007387 */ /* 0x0003e80000100a00 */
[----:B------:R-:W2:Y:S01]  /*a9b0*/  LDL.LU R46, [R1+0xf0] ;  /* 0x0000f000012e7983 */ /* 0x000ea20000300800 */
[----:B-----5:R-:W-:Y:S01]  /*a9c0*/  F2FP.F16.E4M3.UNPACK_B R2, R59.H1 ;  /* 0x0000003bff02723e */ /* 0x020fe200030006ff */
[----:B0-----:R-:W-:-:S02]  /*a9d0*/  IMAD.MOV.U32 R40, RZ, RZ, R49 ;  /* 0x000000ffff287224 */ /* 0x001fc400078e0031 */
[----:B------:R-:W3:Y:S01]  /*a9e0*/  LDL.LU R47, [R1+0xf4] ;  /* 0x0000f400012f7983 */ /* 0x000ee20000300800 */
[----:B------:R-:W-:Y:S02]  /*a9f0*/  IMAD.MOV.U32 R41, RZ, RZ, R51 ;  /* 0x000000ffff297224 */ /* 0x000fe400078e0033 */
[----:B-1----:R-:W-:Y:S02]  /*aa00*/  IMAD.MOV.U32 R42, RZ, RZ, R17 ;  /* 0x000000ffff2a7224 */ /* 0x002fe400078e0011 */
[----:B------:R-:W-:-:S07]  /*aa10*/  IMAD.MOV.U32 R43, RZ, RZ, R19 ;  /* 0x000000ffff2b7224 */ /* 0x000fce00078e0013 */
[----:B------:R-:W-:Y:S01]  /*aa20*/  HMMA.16816.F32 R12, R40, R2, R12 ;  /* 0x00000002280c723c */ /* 0x000fe2000000180c */
[----:B------:R-:W-:Y:S02]  /*aa30*/  F2FP.F16.E4M3.UNPACK_B R2, R52.H1 ;  /* 0x00000034ff02723e */ /* 0x000fe400030006ff */
[----:B------:R-:W-:-:S15]  /*aa40*/  F2FP.F16.E4M3.UNPACK_B R3, R53.H1 ;  /* 0x00000035ff03723e */ /* 0x000fde00030006ff */
[----:B------:R-:W-:Y:S01]  /*aa50*/  NOP ;  /* 0x0000000000007918 */ /* 0x000fe20000000000 */
[----:B------:R0:W-:Y:S04]  /*aa60*/  STL.64 [R1+0x50], R12 ;  /* 0x0000500c01007387 */ /* 0x0001e80000100a00 */
[----:B------:R1:W-:Y:S04]  /*aa70*/  STL.64 [R1+0x58], R14 ;  /* 0x0000580e01007387 */ /* 0x0003e80000100a00 */
[----:B------:R-:W4:Y:S01]  /*aa80*/  LDL.LU R44, [R1+0x100] ;  /* 0x00010000012c7983 */ /* 0x000f220000300800 */
[----:B0-----:R-:W-:-:S03]  /*aa90*/  IMAD.MOV.U32 R12, RZ, RZ, R49 ;  /* 0x000000ffff0c7224 */ /* 0x001fc600078e0031 */
[----:B------:R-:W5:Y:S01]  /*aaa0*/  LDL.LU R45, [R1+0x104] ;  /* 0x00010400012d7983 */ /* 0x000f620000300800 */
[----:B------:R-:W-:Y:S02]  /*aab0*/  IMAD.MOV.U32 R13, RZ, RZ, R51 ;  /* 0x000000ffff0d7224 */ /* 0x000fe400078e0033 */
[----:B-1----:R-:W-:Y:S02]  /*aac0*/  IMAD.MOV.U32 R14, RZ, RZ, R17 ;  /* 0x000000ffff0e7224 */ /* 0x002fe400078e0011 */
[----:B------:R-:W-:-:S07]  /*aad0*/  IMAD.MOV.U32 R15, RZ, RZ, R19 ;  /* 0x000000ffff0f7224 */ /* 0x000fce00078e0013 */
[----:B------:R-:W-:Y:S01]  /*aae0*/  HMMA.16816.F32 R4, R12, R2, R4 ;  /* 0x000000020c04723c */ /* 0x000fe20000001804 */
[----:B------:R-:W-:Y:S02]  /*aaf0*/  F2FP.F16.E4M3.UNPACK_B R2, R54.H1 ;  /* 0x00000036ff02723e */ /* 0x000fe400030006ff */
[----:B------:R-:W-:-:S15]  /*ab00*/  F2FP.F16.E4M3.UNPACK_B R3, R55.H1 ;  /* 0x00000037ff03723e */ /* 0x000fde00030006ff */
[----:B------:R-:W-:Y:S01]  /*ab10*/  NOP ;  /* 0x0000000000007918 */ /* 0x000fe20000000000 */
[----:B------:R0:W-:Y:S01]  /*ab20*/  STL.64 [R1+0x18], R6 ;  /* 0x0000180601007387 */ /* 0x0001e20000100a00 */
[----:B------:R-:W-:-:S03]  /*ab30*/  IMAD.MOV.U32 R58, RZ, RZ, R4 ;  /* 0x000000ffff3a7224 */ /* 0x000fc600078e0004 */
[----:B------:R-:W5:Y:S01]  /*ab40*/  LDL.LU R52, [R1+0x110] ;  /* 0x0001100001347983 */ /* 0x000f620000300800 */
[----:B------:R-:W-:-:S03]  /*ab50*/  IMAD.MOV.U32 R59, RZ, RZ, R5 ;  /* 0x000000ffff3b7224 */ /* 0x000fc600078e0005 */
[----:B------:R-:W5:Y:S04]  /*ab60*/  LDL.LU R53, [R1+0x114] ;  /* 0x0001140001357983 */ /* 0x000f680000300800 */
[----:B------:R-:W-:Y:S04]  /*ab70*/  STL.64 [R1+0x1148], R58 ;  /* 0x0011483a01007387 */ /* 0x000fe80000100a00 */
[----:B------:R1:W-:Y:S04]  /*ab80*/  STL.64 [R1+0x1140], R56 ;  /* 0x0011403801007387 */ /* 0x0003e80000100a00 */
[----:B------:R-:W5:Y:S04]  /*ab90*/  LDL.LU R54, [R1+0x120] ;  /* 0x0001200001367983 */ /* 0x000f680000300800 */
[----:B------:R-:W5:Y:S01]  /*aba0*/  LDL.LU R55, [R1+0x124] ;  /* 0x0001240001377983 */ /* 0x000f620000300800 */
[----:B------:R-:W-:-:S02]  /*abb0*/  IMAD.MOV.U32 R4, RZ, RZ, R49 ;  /* 0x000000ffff047224 */ /* 0x000fc400078e0031 */
[----:B------:R-:W-:Y:S02]  /*abc0*/  IMAD.MOV.U32 R5, RZ, RZ, R51 ;  /* 0x000000ffff057224 */ /* 0x000fe400078e0033 */
[----:B0-----:R-:W-:Y:S02]  /*abd0*/  IMAD.MOV.U32 R6, RZ, RZ, R17 ;  /* 0x000000ffff067224 */ /* 0x001fe400078e0011 */
[----:B------:R-:W-:-:S07]  /*abe0*/  IMAD.MOV.U32 R7, RZ, RZ, R19 ;  /* 0x000000ffff077224 */ /* 0x000fce00078e0013 */
[----:B------:R-:W-:Y:S01]  /*abf0*/  HMMA.16816.F32 R28, R4, R2, R28 ;  /* 0x00000002041c723c */ /* 0x000fe2000000181c */
[----:B------:R-:W-:Y:S02]  /*ac00*/  IMAD.MOV.U32 R40, RZ, RZ, R10 ;  /* 0x000000ffff287224 */ /* 0x000fe400078e000a */
[----:B------:R-:W-:Y:S02]  /*ac10*/  IMAD.MOV.U32 R41, RZ, RZ, R11 ;  /* 0x000000ffff297224 */ /* 0x000fe400078e000b */
[----:B------:R-:W-:-:S14]  /*ac20*/  IMAD.MOV.U32 R42, RZ, RZ, R25 ;  /* 0x000000ffff2a7224 */ /* 0x000fdc00078e0019 */
[----:B------:R0:W-:Y:S04]  /*ac30*/  STL.64 [R1+0x1120], R30 ;  /* 0x0011201e01007387 */ /* 0x0001e80000100a00 */
[----:B------:R-:W-:Y:S01]  /*ac40*/  STL.64 [R1+0x1118], R28 ;  /* 0x0011181c01007387 */ /* 0x000fe20000100a00 */
[----:B------:R-:W-:Y:S02]  /*ac50*/  IMAD.MOV.U32 R43, RZ, RZ, R26 ;  /* 0x000000ffff2b7224 */ /* 0x000fe400078e001a */
[----:B------:R-:W-:Y:S01]  /*ac60*/  IMAD.MOV.U32 R12, RZ, RZ, R27 ;  /* 0x000000ffff0c7224 */ /* 0x000fe200078e001b */
[----:B--2---:R-:W-:Y:S02]  /*ac70*/  F2FP.F16.E4M3.UNPACK_B R2, R46.H1 ;  /* 0x0000002eff02723e */ /* 0x004fe400030006ff */
[----:B------:R-:W2:Y:S01]  /*ac80*/  LDL.LU R46, [R1+0x130] ;  /* 0x00013000012e7983 */ /* 0x000ea20000300800 */
[----:B---3--:R-:W-:-:S03]  /*ac90*/  F2FP.F16.E4M3.UNPACK_B R3, R47.H1 ;  /* 0x0000002fff03723e */ /* 0x008fc600030006ff */
[----:B------:R-:W3:Y:S04]  /*aca0*/  LDL.LU R47, [R1+0x134] ;  /* 0x00013400012f7983 */ /* 0x000ee80000300800 */
[----:B------:R-:W-:-:S15]  /*acb0*/  HMMA.16816.F32 R36, R4, R2, R36 ;  /* 0x000000020424723c */ /* 0x000fde0000001824 */
[----:B------:R-:W-:-:S04]  /*acc0*/  NOP ;  /* 0x0000000000007918 */ /* 0x000fc80000000000 */
[----:B------:R-:W-:Y:S04]  /*acd0*/  STL.64 [R1+0x1130], R38 ;  /* 0x0011302601007387 */ /* 0x000fe80000100a00 */
[----:B------:R0:W-:Y:S01]  /*ace0*/  STL.64 [R1+0x1128], R36 ;  /* 0x0011282401007387 */ /* 0x0001e20000100a00 */
[----:B----4-:R-:W-:Y:S02]  /*acf0*/  F2FP.F16.E4M3.UNPACK_B R2, R44.H1 ;  /* 0x0000002cff02723e */ /* 0x010fe400030006ff */
[----:B-----5:R-:W-:-:S07]  /*ad00*/  F2FP.F16.E4M3.UNPACK_B R3, R45.H1 ;  /* 0x0000002dff03723e */ /* 0x020fce00030006ff */
[----:B------:R-:W-:Y:S01]  /*ad10*/  HMMA.16816.F32 R32, R4, R2, R32 ;  /* 0x000000020420723c */ /* 0x000fe20000001820 */
[----:B------:R-:W-:Y:S02]  /*ad20*/  F2FP.F16.E4M3.UNPACK_B R2, R52.H1 ;  /* 0x00000034ff02723e */ /* 0x000fe400030006ff */
[----:B------:R-:W4:Y:S01]  /*ad30*/  LDL.LU R52, [R1+0x140] ;  /* 0x0001400001347983 */ /* 0x000f220000300800 */
[----:B------:R-:W-:-:S03]  /*ad40*/  F2FP.F16.E4M3.UNPACK_B R3, R53.H1 ;  /* 0x00000035ff03723e */ /* 0x000fc600030006ff */
[----:B------:R-:W5:Y:S04]  /*ad50*/  LDL.LU R53, [R1+0x144] ;  /* 0x0001440001357983 */ /* 0x000f680000300800 */
[----:B------:R-:W2:Y:S04]  /*ad60*/  LDL.LU R10, [R1+0x1168] ;  /* 0x00116800010a7983 */ /* 0x000ea80000300800 */
[----:B------:R-:W2:Y:S01]  /*ad70*/  LDL.LU R11, [R1+0x1164] ;  /* 0x00116400010b7983 */ /* 0x000ea20000300800 */
[----:B------:R-:W-:Y:S01]  /*ad80*/  HMMA.16816.F32 R20, R4, R2, R20 ;  /* 0x000000020414723c */ /* 0x000fe20000001814 */
[----:B------:R-:W-:-:S02]  /*ad90*/  F2FP.F16.E4M3.UNPACK_B R2, R54.H1 ;  /* 0x00000036ff02723e */ /* 0x000fc400030006ff */
[----:B------:R-:W4:Y:S01]  /*ada0*/  LDL.LU R25, [R1+0x1160] ;  /* 0x0011600001197983 */ /* 0x000f220000300800 */
[----:B------:R-:W-:-:S03]  /*adb0*/  F2FP.F16.E4M3.UNPACK_B R3, R55.H1 ;  /* 0x00000037ff03723e */ /* 0x000fc600030006ff */
[----:B------:R-:W4:Y:S04]  /*adc0*/  LDL.LU R26, [R1+0x115c] ;  /* 0x00115c00011a7983 */ /* 0x000f280000300800 */
[----:B------:R-:W4:Y:S04]  /*add0*/  LDL.LU R54, [R1+0x150] ;  /* 0x0001500001367983 */ /* 0x000f280000300800 */
[----:B------:R-:W4:Y:S04]  /*ade0*/  LDL.LU R55, [R1+0x154] ;  /* 0x0001540001377983 */ /* 0x000f280000300800 */
[----:B------:R-:W4:Y:S04]  /*adf0*/  LDL.LU R27, [R1+0x1158] ;  /* 0x00115800011b7983 */ /* 0x000f280000300800 */
[----:B------:R-:W5:Y:S04]  /*ae00*/  LDL.LU R13, [R1+0x24] ;  /* 0x00002400010d7983 */ /* 0x000f680000300800 */
[----:B------:R-:W5:Y:S04]  /*ae10*/  LDL.LU R14, [R1+0x28] ;  /* 0x00002800010e7983 */ /* 0x000f680000300800 */
[----:B------:R-:W5:Y:S01]  /*ae20*/  LDL.LU R15, [R1+0x2c] ;  /* 0x00002c00010f7983 */ /* 0x000f620000300800 */
[----:B--2---:R-:W-:Y:S01]  /*ae30*/  HMMA.16816.F32 R8, R4, R2, R8 ;  /* 0x000000020408723c */ /* 0x004fe20000001808 */
[----:B------:R-:W-:-:S02]  /*ae40*/  F2FP.F16.E4M3.UNPACK_B R2, R46.H1 ;  /* 0x0000002eff02723e */ /* 0x000fc400030006ff */
[----:B---3--:R-:W-:Y:S02]  /*ae50*/  F2FP.F16.E4M3.UNPACK_B R3, R47.H1 ;  /* 0x0000002fff03723e */ /* 0x008fe400030006ff */
[----:B------:R-:W2:Y:S05]  /*ae60*/  LDL R47, [R1+0x1a4] ;  /* 0x0001a400012f7983 */ /* 0x000eaa0000100800 */
[----:B----4-:R-:W-:Y:S01]  /*ae70*/  HMMA.16816.F32 R24, R4, R2, R24 ;  /* 0x000000020418723c */ /* 0x010fe20000001818 */
[----:B------:R-:W-:Y:S02]  /*ae80*/  F2FP.F16.E4M3.UNPACK_B R2, R52.H1 ;  /* 0x00000034ff02723e */ /* 0x000fe400030006ff */
[----:B-----5:R-:W-:-:S07]  /*ae90*/  F2FP.F16.E4M3.UNPACK_B R3, R53.H1 ;  /* 0x00000035ff03723e */ /* 0x020fce00030006ff */
[----:B------:R-:W-:Y:S01]  /*aea0*/  HMMA.16816.F32 R40, R4, R2, R40 ;  /* 0x000000020428723c */ /* 0x000fe20000001828 */
[----:B------:R-:W-:-:S08]  /*aeb0*/  F2FP.F16.E4M3.UNPACK_B R2, R54.H1 ;  /* 0x00000036ff02723e */ /* 0x000fd000030006ff */
[----:B------:R-:W-:Y:S04]  /*aec0*/  STL [R1+0x1114], R26 ;  /* 0x0011141a01007387 */ /* 0x000fe80000100800 */
[----:B------:R-:W-:Y:S04]  /*aed0*/  STL [R1+0x1110], R27 ;  /* 0x0011101b01007387 */ /* 0x000fe80000100800 */
[----:B-1----:R-:W3:Y:S04]  /*aee0*/  LDL.LU R56, [R1+0x40] ;  /* 0x0000400001387983 */ /* 0x002ee80000300800 */
[----:B------:R-:W3:Y:S04]  /*aef0*/  LDL.LU R57, [R1+0x44] ;  /* 0x0000440001397983 */ /* 0x000ee80000300800 */
[----:B------:R-:W3:Y:S04]  /*af00*/  LDL.LU R58, [R1+0x48] ;  /* 0x00004800013a7983 */ /* 0x000ee80000300800 */
[----:B------:R-:W3:Y:S01]  /*af10*/  LDL.LU R59, [R1+0x4c] ;  /* 0x00004c00013b7983 */ /* 0x000ee20000300800 */
[----:B------:R-:W-:-:S03]  /*af20*/  F2FP.F16.E4M3.UNPACK_B R3, R55.H1 ;  /* 0x00000037ff03723e */ /* 0x000fc600030006ff */
[----:B0-----:R-:W4:Y:S01]  /*af30*/  LDL.LU R30, [R1+0x170] ;  /* 0x00017000011e7983 */ /* 0x001f220000300800 */
[----:B------:R-:W-:-:S03]  /*af40*/  IMAD.MOV.U32 R54, RZ, RZ, R60 ;  /* 0x000000ffff367224 */ /* 0x000fc600078e003c */
[----:B------:R-:W5:Y:S01]  /*af50*/  LDL.LU R31, [R1+0x174] ;  /* 0x00017400011f7983 */ /* 0x000f620000300800 */
[----:B------:R-:W-:-:S03]  /*af60*/  IMAD.MOV.U32 R55, RZ, RZ, R61 ;  /* 0x000000ffff377224 */ /* 0x000fc600078e003d */
[----:B------:R-:W3:Y:S04]  /*af70*/  LDL.LU R52, [R1] ;  /* 0x0000000001347983 */ /* 0x000ee80000300800 */
[----:B------:R-:W3:Y:S04]  /*af80*/  LDL.LU R53, [R1+0x4] ;  /* 0x0000040001357983 */ /* 0x000ee80000300800 */
[----:B------:R-:W3:Y:S04]  /*af90*/  LDL.LU R60, [R1+0x1154] ;  /* 0x00115400013c7983 */ /* 0x000ee80000300800 */
[----:B------:R-:W4:Y:S01]  /*afa0*/  LDL.LU R61, [R1+0x1150] ;  /* 0x00115000013d7983 */ /* 0x000f220000300800 */
[----:B------:R-:W-:Y:S01]  /*afb0*/  HMMA.16816.F32 R36, R4, R2, R12 ;  /* 0x000000020424723c */ /* 0x000fe2000000180c */
[----:B------:R-:W-:-:S02]  /*afc0*/  IMAD.MOV.U32 R44, RZ, RZ, R49 ;  /* 0x000000ffff2c7224 */ /* 0x000fc400078e0031 */
[----:B------:R-:W-:Y:S02]  /*afd0*/  IMAD.MOV.U32 R45, RZ, RZ, R51 ;  /* 0x000000ffff2d7224 */ /* 0x000fe400078e0033 */
[----:B------:R-:W-:-:S14]  /*afe0*/  IMAD.MOV.U32 R46, RZ, RZ, R17 ;  /* 0x000000ffff2e7224 */ /* 0x000fdc00078e0011 */
[----:B------:R0:W-:Y:S04]  /*aff0*/  STL.64 [R1+0x30], R36 ;  /* 0x0000302401007387 */ /* 0x0001e80000100a00 */
[----:B------:R1:W-:Y:S01]  /*b000*/  STL.64 [R1+0x38], R38 ;  /* 0x0000382601007387 */ /* 0x0003e20000100a00 */
[----:B0-----:R-:W-:Y:S02]  /*b010*/  IMAD.MOV.U32 R36, RZ, RZ, R50 ;  /* 0x000000ffff247224 */ /* 0x001fe400078e0032 */
[----:B------:R-:W-:Y:S02]  /*b020*/  IMAD.MOV.U32 R37, RZ, RZ, R48 ;  /* 0x000000ffff257224 */ /* 0x000fe400078e0030 */
[----:B-1----:R-:W-:Y:S02]  /*b030*/  IMAD.MOV.U32 R38, RZ, RZ, R16 ;  /* 0x000000ffff267224 */ /* 0x002fe400078e0010 */
[----:B------:R-:W5:Y:S01]  /*b040*/  LDL.LU R16, [R1+0x180] ;  /* 0x0001800001107983 */ /* 0x000f620000300800 */
[----:B------:R-:W-:-:S03]  /*b050*/  IMAD.MOV.U32 R39, RZ, RZ, R0 ;  /* 0x000000ffff277224 */ /* 0x000fc600078e0000 */
[----:B------:R-:W5:Y:S04]  /*b060*/  LDL.LU R50, [R1+0x184] ;  /* 0x0001840001327983 */ /* 0x000f680000300800 */
[----:B------:R-:W5:Y:S04]  /*b070*/  LDL R48, [R1+0x98] ;  /* 0x0000980001307983 */ /* 0x000f680000100800 */
[----:B------:R-:W5:Y:S04]  /*b080*/  LDL R0, [R1+0x9c] ;  /* 0x00009c0001007983 */ /* 0x000f680000100800 */
[----:B--2---:R-:W0:Y:S04]  /*b090*/  LDSM.16.MT88.4 R4, [R47+0x4000] ;  /* 0x004000002f04783b */ /* 0x004e280000004200 */
[----:B------:R1:W2:Y:S02]  /*b0a0*/  LDSM.16.MT88.4 R12, [R47+0x6000] ;  /* 0x006000002f0c783b */ /* 0x0002a40000004200 */
[----:B-1----:R-:W-:Y:S01]  /*b0b0*/  IMAD.MOV.U32 R47, RZ, RZ, R19 ;  /* 0x000000ffff2f7224 */ /* 0x002fe200078e0013 */
[----:B---3--:R-:W-:-:S02]  /*b0c0*/  F2FP.F16.E4M3.UNPACK_B R2, R60.H1 ;  /* 0x0000003cff02723e */ /* 0x008fc400030006ff */
[----:B----4-:R-:W-:-:S07]  /*b0d0*/  F2FP.F16.E4M3.UNPACK_B R3, R61.H1 ;  /* 0x0000003dff03723e */ /* 0x010fce00030006ff */
[----:B------:R-:W-:Y:S01]  /*b0e0*/  HMMA.16816.F32 R44, R44, R2, R56 ;  /* 0x000000022c2c723c */ /* 0x000fe20000001838 */
[----:B------:R-:W-:Y:S01]  /*b0f0*/  F2FP.F16.E4M3.UNPACK_B R2, R30.H1 ;  /* 0x0000001eff02723e */ /* 0x000fe200030006ff */
[----:B------:R-:W3:Y:S01]  /*b100*/  LDL.LU.64 R58, [R1+0x1148] ;  /* 0x00114800013a7983 */ /* 0x000ee20000300a00 */
[----:B-----5:R-:W-:-:S03]  /*b110*/  F2FP.F16.E4M3.UNPACK_B R3, R31.H1 ;  /* 0x0000001fff03723e */ /* 0x020fc600030006ff */
[----:B------:R-:W4:Y:S04]  /*b120*/  LDL.LU.64 R56, [R1+0x1140] ;  /* 0x0011400001387983 */ /* 0x000f280000300a00 */
[----:B------:R-:W5:Y:S04]  /*b130*/  LDL R30, [R1+0xa8] ;  /* 0x0000a800011e7983 */ /* 0x000f680000100800 */
[----:B------:R-:W4:Y:S05]  /*b140*/  LDL R31, [R1+0xac] ;  /* 0x0000ac00011f7983 */ /* 0x000f2a0000100800 */
[----:B------:R-:W-:-:S02]  /*b150*/  IMAD.MOV.U32 R26, RZ, RZ, R44 ;  /* 0x000000ffff1a7224 */ /* 0x000fc400078e002c */
[----:B------:R-:W-:Y:S02]  /*b160*/  IMAD.MOV.U32 R27, RZ, RZ, R45 ;  /* 0x000000ffff1b7224 */ /* 0x000fe400078e002d */
[----:B------:R-:W-:Y:S02]  /*b170*/  IMAD.MOV.U32 R61, RZ, RZ, R46 ;  /* 0x000000ffff3d7224 */ /* 0x000fe400078e002e */
[----:B------:R-:W-:Y:S02]  /*b180*/  IMAD.MOV.U32 R60, RZ, RZ, R47 ;  /* 0x000000ffff3c7224 */ /* 0x000fe400078e002f */
[----:B------:R-:W-:Y:S02]  /*b190*/  IMAD.MOV.U32 R44, RZ, RZ, R49 ;  /* 0x000000ffff2c7224 */ /* 0x000fe400078e0031 */
[----:B------:R-:W-:Y:S02]  /*b1a0*/  IMAD.MOV.U32 R45, RZ, RZ, R51 ;  /* 0x000000ffff2d7224 */ /* 0x000fe400078e0033 */
[----:B------:R-:W-:-:S02]  /*b1b0*/  IMAD.MOV.U32 R46, RZ, RZ, R17 ;  /* 0x000000ffff2e7224 */ /* 0x000fc400078e0011 */
[----:B------:R-:W-:-:S07]  /*b1c0*/  IMAD.MOV.U32 R47, RZ, RZ, R19 ;  /* 0x000000ffff2f7224 */ /* 0x000fce00078e0013 */
[----:B------:R-:W-:-:S15]  /*b1d0*/  HMMA.16816.F32 R44, R44, R2, R52 ;  /* 0x000000022c2c723c */ /* 0x000fde0000001834 */
[----:B------:R-:W-:-:S04]  /*b1e0*/  NOP ;  /* 0x0000000000007918 */ /* 0x000fc80000000000 */
[----:B------:R-:W-:Y:S04]  /*b1f0*/  STL.64 [R1+0x10f0], R46 ;  /* 0x0010f02e01007387 */ /* 0x000fe80000100a00 */
[----:B------:R1:W-:Y:S04]  /*b200*/  STL.64 [R1+0x10e8], R44 ;  /* 0x0010e82c01007387 */ /* 0x0003e80000100a00 */
[----:B-1----:R-:W4:Y:S04]  /*b210*/  LDL.LU R44, [R1+0x80] ;  /* 0x00008000012c7983 */ /* 0x002f280000300800 */
[----:B------:R-:W4:Y:S04]  /*b220*/  LDL.LU R45, [R1+0x84] ;  /* 0x00008400012d7983 */ /* 0x000f280000300800 */
[----:B------:R-:W4:Y:S01]  /*b230*/  LDL.LU R46, [R1+0x88] ;  /* 0x00008800012e7983 */ /* 0x000f220000300800 */
[----:B------:R-:W-:Y:S01]  /*b240*/  IMAD.MOV.U32 R47, RZ, RZ, R18 ;  /* 0x000000ffff2f7224 */ /* 0x000fe200078e0012 */
[----:B------:R-:W-:Y:S01]  /*b250*/  F2FP.F16.E4M3.UNPACK_B R2, R16.H1 ;  /* 0x00000010ff02723e */ /* 0x000fe200030006ff */
[----:B------:R-:W-:Y:S01]  /*b260*/  IMAD.MOV.U32 R52, RZ, RZ, R49 ;  /* 0x000000ffff347224 */ /* 0x000fe200078e0031 */
[----:B------:R-:W-:Y:S01]  /*b270*/  F2FP.F16.E4M3.UNPACK_B R3, R50.H1 ;  /* 0x00000032ff03723e */ /* 0x000fe200030006ff */
[----:B------:R-:W-:-:S02]  /*b280*/  IMAD.MOV.U32 R53, RZ, RZ, R51 ;  /* 0x000000ffff357224 */ /* 0x000fc400078e0033 */
[----:B------:R-:W-:Y:S02]  /*b290*/  IMAD.MOV.U32 R54, RZ, RZ, R17 ;  /* 0x000000ffff367224 */ /* 0x000fe400078e0011 */
[----:B------:R-:W-:Y:S02]  /*b2a0*/  IMAD.MOV.U32 R55, RZ, RZ, R19 ;  /* 0x000000ffff377224 */ /* 0x000fe400078e0013 */
[----:B0-----:R-:W-:Y:S02]  /*b2b0*/  IMAD.MOV.U32 R16, RZ, RZ, R4 ;  /* 0x000000ffff107224 */ /* 0x001fe400078e0004 */
[----:B------:R-:W-:Y:S02]  /*b2c0*/  IMAD.MOV.U32 R17, RZ, RZ, R6 ;  /* 0x000000ffff117224 */ /* 0x000fe400078e0006 */
[----:B--2---:R-:W-:Y:S02]  /*b2d0*/  IMAD.MOV.U32 R18, RZ, RZ, R12 ;  /* 0x000000ffff127224 */ /* 0x004fe400078e000c */
[----:B------:R-:W-:-:S02]  /*b2e0*/  IMAD.MOV.U32 R19, RZ, RZ, R14 ;  /* 0x000000ffff137224 */ /* 0x000fc400078e000e */
[----:B---3--:R-:W-:Y:S02]  /*b2f0*/  IMAD.MOV.U32 R28, RZ, RZ, R58 ;  /* 0x000000ffff1c7224 */ /* 0x008fe400078e003a */
[----:B------:R-:W-:Y:S01]  /*b300*/  IMAD.MOV.U32 R29, RZ, RZ, R59 ;  /* 0x000000ffff1d7224 */ /* 0x000fe200078e003b */
[----:B----4-:R-:W-:Y:S01]  /*b310*/  HMMA.16816.F32 R52, R52, R2, R44 ;  /* 0x000000023434723c */ /* 0x010fe2000000182c */
[----:B------:R-:W-:Y:S02]  /*b320*/  F2FP.F16.E4M3.UNPACK_B R2, R48 ;  /* 0x00000030ff02723e */ /* 0x000fe400020006ff */
[----:B------:R-:W-:-:S07]  /*b330*/  F2FP.F16.E4M3.UNPACK_B R3, R0 ;  /* 0x00000000ff03723e */ /* 0x000fce00020006ff */
[----:B------:R-:W-:Y:S09]  /*b340*/  HMMA.16816.F32 R48, R16, R2, R36 ;  /* 0x000000021030723c */ /* 0x000ff20000001824 */
[----:B------:R0:W-:Y:S04]  /*b350*/  STL.64 [R1+0x1100], R54 ;  /* 0x0011003601007387 */ /* 0x0001e80000100a00 */
[----:B------:R-:W-:Y:S04]  /*b360*/  STL.64 [R1+0x10f8], R52 ;  /* 0x0010f83401007387 */ /* 0x000fe80000100a00 */
[----:B------:R-:W2:Y:S04]  /*b370*/  LDL R45, [R1+0xb8] ;  /* 0x0000b800012d7983 */ /* 0x000ea80000100800 */
[----:B------:R-:W3:Y:S04]  /*b380*/  LDL R0, [R1+0xbc] ;  /* 0x0000bc0001007983 */ /* 0x000ee80000100800 */
[----:B------:R-:W4:Y:S04]  /*b390*/  LDL.LU R36, [R1+0x60] ;  /* 0x0000600001247983 */ /* 0x000f280000300800 */
[----:B------:R-:W4:Y:S04]  /*b3a0*/  LDL.LU R37, [R1+0x64] ;  /* 0x0000640001257983 */ /* 0x000f280000300800 */
[----:B------:R-:W4:Y:S04]  /*b3b0*/  LDL.LU R38, [R1+0x68] ;  /* 0x0000680001267983 */ /* 0x000f280000300800 */
[----:B------:R-:W4:Y:S04]  /*b3c0*/  LDL.LU R39, [R1+0x6c] ;  /* 0x00006c0001277983 */ /* 0x000f280000300800 */
[----:B------:R-:W2:Y:S04]  /*b3d0*/  LDL R46, [R1+0xc8] ;  /* 0x0000c800012e7983 */ /* 0x000ea80000100800 */
[----:B------:R-:W2:Y:S04]  /*b3e0*/  LDL R47, [R1+0xcc] ;  /* 0x0000cc00012f7983 */ /* 0x000ea80000100800 */
[----:B------:R-:W2:Y:S04]  /*b3f0*/  LDL.LU R58, [R1+0x113c] ;  /* 0x00113c00013a7983 */ /* 0x000ea80000300800 */
[----:B------:R-:W2:Y:S01]  /*b400*/  LDL.LU R59, [R1+0x1138] ;  /* 0x00113800013b7983 */ /* 0x000ea20000300800 */
[----:B-----5:R-:W-:-:S02]  /*b410*/  F2FP.F16.E4M3.UNPACK_B R2, R30 ;  /* 0x0000001eff02723e */ /* 0x020fc400020006ff */
[----:B------:R-:W-:Y:S01]  /*b420*/  F2FP.F16.E4M3.UNPACK_B R3, R31 ;  /* 0x0000001fff03723e */ /* 0x000fe200020006ff */
[----:B------:R-:W5:Y:S04]  /*b430*/  LDL.LU R30, [R1+0x18] ;  /* 0x00001800011e7983 */ /* 0x000f680000300800 */
[----:B------:R-:W5:Y:S04]  /*b440*/  LDL.LU R31, [R1+0x1c] ;  /* 0x00001c00011f7983 */ /* 0x000f680000300800 */
[----:B0-----:R-:W3:Y:S04]  /*b450*/  LDL R55, [R1+0xd8] ;  /* 0x0000d80001377983 */ /* 0x001ee80000100800 */
[----:B------:R-:W3:Y:S01]  /*b460*/  LDL R44, [R1+0xdc] ;  /* 0x0000dc00012c7983 */ /* 0x000ee20000100800 */
[----:B--2---:R-:W-:-:S15]  /*b470*/  HMMA.16816.F32 R16, R16, R2, R56 ;  /* 0x000000021010723c */ /* 0x004fde0000001838 */
[----:B------:R-:W-:-:S04]  /*b480*/  NOP ;  /* 0x0000000000007918 */ /* 0x000fc80000000000 */
[----:B------:R0:W-:Y:S04]  /*b490*/  STL [R1+0x10e4], R16 ;  /* 0x0010e41001007387 */ /* 0x0001e80000100800 */
[----:B------:R1:W-:Y:S04]  /*b4a0*/  STL [R1+0x10e0], R17 ;  /* 0x0010e01101007387 */ /* 0x0003e80000100800 */
[----:B------:R2:W-:Y:S04]  /*b4b0*/  STL [R1+0x10dc], R18 ;  /* 0x0010dc1201007387 */ /* 0x0005e80000100800 */
[----:B------:R2:W-:Y:S04]  /*b4c0*/  STL [R1+0x10d8], R19 ;  /* 0x0010d81301007387 */ /* 0x0005e80000100800 */
[----:B0-----:R-:W5:Y:S04]  /*b4d0*/  LDL.LU R16, [R1+0x50] ;  /* 0x0000500001107983 */ /* 0x001f680000300800 */
[----:B-1----:R-:W5:Y:S04]  /*b4e0*/  LDL.LU R17, [R1+0x54] ;  /* 0x0000540001117983 */ /* 0x002f680000300800 */
[----:B--2---:R-:W5:Y:S04]  /*b4f0*/  LDL.LU R18, [R1+0x58] ;  /* 0x0000580001127983 */ /* 0x004f680000300800 */
[----:B------:R-:W5:Y:S01]  /*b500*/  LDL.LU R19, [R1+0x5c] ;  /* 0x00005c0001137983 */ /* 0x000f620000300800 */
[----:B------:R-:W-:Y:S01]  /*b510*/  F2FP.F16.E4M3.UNPACK_B R2, R45 ;  /* 0x0000002dff02723e */ /* 0x000fe200020006ff */
[----:B------:R-:W-:Y:S01]  /*b520*/  IMAD.MOV.U32 R56, RZ, RZ, R4 ;  /* 0x000000ffff387224 */ /* 0x000fe200078e0004 */
[----:B---3--:R-:W-:Y:S01]  /*b530*/  F2FP.F16.E4M3.UNPACK_B R3, R0 ;  /* 0x00000000ff03723e */ /* 0x008fe200020006ff */
[----:B------:R-:W-:Y:S01]  /*b540*/  IMAD.MOV.U32 R57, RZ, RZ, R6 ;  /* 0x000000ffff397224 */ /* 0x000fe200078e0006 */
[----:B------:R-:W2:Y:S01]  /*b550*/  LDL R45, [R1+0xe8] ;  /* 0x0000e800012d7983 */ /* 0x000ea20000100800 */
[----:B------:R-:W-:-:S02]  /*b560*/  IMAD.MOV.U32 R58, RZ, RZ, R12 ;  /* 0x000000ffff3a7224 */ /* 0x000fc400078e000c */
[----:B------:R-:W-:Y:S01]  /*b570*/  IMAD.MOV.U32 R59, RZ, RZ, R14 ;  /* 0x000000ffff3b7224 */ /* 0x000fe200078e000e */
[----:B------:R-:W3:Y:S06]  /*b580*/  LDL R0, [R1+0xec] ;  /* 0x0000ec0001007983 */ /* 0x000eec0000100800 */
[----:B----4-:R-:W-:Y:S01]  /*b590*/  HMMA.16816.F32 R56, R56, R2, R36 ;  /* 0x000000023838723c */ /* 0x010fe20000001824 */
[----:B------:R-:W4:Y:S01]  /*b5a0*/  LDL.LU.64 R38, [R1+0x1130] ;  /* 0x0011300001267983 */ /* 0x000f220000300a00 */
[----:B------:R-:W-:-:S03]  /*b5b0*/  F2FP.F16.E4M3.UNPACK_B R2, R46 ;  /* 0x0000002eff02723e */ /* 0x000fc600020006ff */
[----:B------:R-:W4:Y:S01]  /*b5c0*/  LDL.LU.64 R36, [R1+0x1128] ;  /* 0x0011280001247983 */ /* 0x000f220000300a00 */
[----:B------:R-:W-:-:S13]  /*b5d0*/  F2FP.F16.E4M3.UNPACK_B R3, R47 ;  /* 0x0000002fff03723e */ /* 0x000fda00020006ff */
[----:B------:R0:W-:Y:S04]  /*b5e0*/  STL.64 [R1], R56 ;  /* 0x0000003801007387 */ /* 0x0001e80000100a00 */
[----:B------:R1:W-:Y:S04]  /*b5f0*/  STL.64 [R1+0x8], R58 ;  /* 0x0000083a01007387 */ /* 0x0003e80000100a00 */
[----:B------:R-:W2:Y:S01]  /*b600*/  LDL R46, [R1+0xf8] ;  /* 0x0000f800012e7983 */ /* 0x000ea20000100800 */
[----:B0-----:R-:W-:-:S03]  /*b610*/  IMAD.MOV.U32 R56, RZ, RZ, R4 ;  /* 0x000000ffff387224 */ /* 0x001fc600078e0004 */
[----:B------:R-:W2:Y:S01]  /*b620*/  LDL R47, [R1+0xfc] ;  /* 0x0000fc00012f7983 */ /* 0x000ea20000100800 */
[----:B------:R-:W-:Y:S02]  /*b630*/  IMAD.MOV.U32 R57, RZ, RZ, R6 ;  /* 0x000000ffff397224 */ /* 0x000fe400078e0006 */
[----:B-1----:R-:W-:Y:S01]  /*b640*/  IMAD.MOV.U32 R58, RZ, RZ, R12 ;  /* 0x000000ffff3a7224 */ /* 0x002fe200078e000c */
[----:B------:R-:W2:Y:S01]  /*b650*/  LDL R53, [R1+0x108] ;  /* 0x0001080001357983 */ /* 0x000ea20000100800 */
[----:B------:R-:W-:-:S03]  /*b660*/  IMAD.MOV.U32 R59, RZ, RZ, R14 ;  /* 0x000000ffff3b7224 */ /* 0x000fc600078e000e */
[----:B------:R-:W2:Y:S04]  /*b670*/  LDL R54, [R1+0x10c] ;  /* 0x00010c0001367983 */ /* 0x000ea80000100800 */
[----:B-----5:R-:W-:Y:S01]  /*b680*/  HMMA.16816.F32 R56, R56, R2, R16 ;  /* 0x000000023838723c */ /* 0x020fe20000001810 */
[----:B------:R-:W-:Y:S02]  /*b690*/  F2FP.F16.E4M3.UNPACK_B R2, R55 ;  /* 0x00000037ff02723e */ /* 0x000fe400020006ff */
[----:B------:R-:W-:-:S15]  /*b6a0*/  F2FP.F16.E4M3.UNPACK_B R3, R44 ;  /* 0x0000002cff03723e */ /* 0x000fde00020006ff */
[----:B------:R-:W-:Y:S01]  /*b6b0*/  NOP ;  /* 0x0000000000007918 */ /* 0x000fe20000000000 */
[----:B------:R-:W-:Y:S02]  /*b6c0*/  IMAD.MOV.U32 R16, RZ, RZ, R56 ;  /* 0x000000ffff107224 */ /* 0x000fe400078e0038 */
[----:B------:R-:W-:Y:S02]  /*b6d0*/  IMAD.MOV.U32 R17, RZ, RZ, R57 ;  /* 0x000000ffff117224 */ /* 0x000fe400078e0039 */
[----:B------:R-:W-:Y:S02]  /*b6e0*/  IMAD.MOV.U32 R18, RZ, RZ, R58 ;  /* 0x000000ffff127224 */ /* 0x000fe400078e003a */
[----:B------:R-:W-:Y:S02]  /*b6f0*/  IMAD.MOV.U32 R19, RZ, RZ, R59 ;  /* 0x000000ffff137224 */ /* 0x000fe400078e003b */
[----:B------:R-:W-:Y:S02]  /*b700*/  IMAD.MOV.U32 R56, RZ, RZ, R4 ;  /* 0x000000ffff387224 */ /* 0x000fe400078e0004 */
[----:B------:R-:W-:-:S02]  /*b710*/  IMAD.MOV.U32 R57, RZ, RZ, R6 ;  /* 0x000000ffff397224 */ /* 0x000fc400078e0006 */
[----:B------:R-:W-:Y:S02]  /*b720*/  IMAD.MOV.U32 R58, RZ, RZ, R12 ;  /* 0x000000ffff3a7224 */ /* 0x000fe400078e000c */
[----:B------:R-:W-:-:S07]  /*b730*/  IMAD.MOV.U32 R59, RZ, RZ, R14 ;  /* 0x000000ffff3b7224 */ /* 0x000fce00078e000e */
[----:B------:R-:W-:Y:S01]  /*b740*/  HMMA.16816.F32 R56, R56, R2, R28 ;  /* 0x000000023838723c */ /* 0x000fe2000000181c */
[----:B------:R-:W5:Y:S04]  /*b750*/  LDL.LU.64 R30, [R1+0x1120] ;  /* 0x00112000011e7983 */ /* 0x000f680000300a00 */
[----:B------:R-:W5:Y:S04]  /*b760*/  LDL.LU.64 R28, [R1+0x1118] ;  /* 0x00111800011c7983 */ /* 0x000f680000300a00 */
[----:B------:R-:W4:Y:S04]  /*b770*/  LDL R55, [R1+0x118] ;  /* 0x0001180001377983 */ /* 0x000f280000100800 */
[----:B------:R-:W4:Y:S01]  /*b780*/  LDL R44, [R1+0x11c] ;  /* 0x00011c00012c7983 */ /* 0x000f220000100800 */
[----:B---3--:R-:W-:-:S05]  /*b790*/  F2FP.F16.E4M3.UNPACK_B R3, R0 ;  /* 0x00000000ff03723e */ /* 0x008fca00020006ff */
[----:B------:R0:W-:Y:S04]  /*b7a0*/  STL.64 [R1+0x40], R56 ;  /* 0x0000403801007387 */ /* 0x0001e80000100a00 */
[----:B------:R1:W-:Y:S04]  /*b7b0*/  STL.64 [R1+0x48], R58 ;  /* 0x0000483a01007387 */ /* 0x0003e80000100a00 */
[----:B------:R-:W3:Y:S01]  /*b7c0*/  LDL R0, [R1+0x12c] ;  /* 0x00012c0001007983 */ /* 0x000ee20000100800 */
[----:B--2---:R-:W-:-:S03]  /*b7d0*/  F2FP.F16.E4M3.UNPACK_B R2, R45 ;  /* 0x0000002dff02723e */ /* 0x004fc600020006ff */
[----:B------:R-:W2:Y:S01]  /*b7e0*/  LDL R45, [R1+0x128] ;  /* 0x00012800012d7983 */ /* 0x000ea20000100800 */
[----:B0-----:R-:W-:Y:S02]  /*b7f0*/  IMAD.MOV.U32 R56, RZ, RZ, R4 ;  /* 0x000000ffff387224 */ /* 0x001fe400078e0004 */
[----:B------:R-:W-:Y:S02]  /*b800*/  IMAD.MOV.U32 R57, RZ, RZ, R6 ;  /* 0x000000ffff397224 */ /* 0x000fe400078e0006 */
[----:B-1----:R-:W-:Y:S02]  /*b810*/  IMAD.MOV.U32 R58, RZ, RZ, R12 ;  /* 0x000000ffff3a7224 */ /* 0x002fe400078e000c */
[----:B------:R-:W-:-:S07]  /*b820*/  IMAD.MOV.U32 R59, RZ, RZ, R14 ;  /* 0x000000ffff3b7224 */ /* 0x000fce00078e000e */
[----:B-----5:R-:W-:Y:S01]  /*b830*/  HMMA.16816.F32 R28, R56, R2, R28 ;  /* 0x00000002381c723c */ /* 0x020fe2000000181c */
[----:B------:R-:W-:Y:S02]  /*b840*/  F2FP.F16.E4M3.UNPACK_B R2, R46 ;  /* 0x0000002eff02723e */ /* 0x000fe400020006ff */
[----:B------:R-:W-:-:S15]  /*b850*/  F2FP.F16.E4M3.UNPACK_B R3, R47 ;  /* 0x0000002fff03723e */ /* 0x000fde00020006ff */
[----:B------:R-:W-:Y:S01]  /*b860*/  NOP ;  /* 0x0000000000007918 */ /* 0x000fe20000000000 */
[----:B------:R-:W-:Y:S04]  /*b870*/  STL.64 [R1+0x10c0], R30 ;  /* 0x0010c01e01007387 */ /* 0x000fe80000100a00 */
[----:B------:R0:W-:Y:S04]  /*b880*/  STL.64 [R1+0x10b8], R28 ;  /* 0x0010b81c01007387 */ /* 0x0001e80000100a00 */
[----:B------:R-:W5:Y:S04]  /*b890*/  LDL R46, [R1+0x138] ;  /* 0x00013800012e7983 */ /* 0x000f680000100800 */
[----:B------:R-:W5:Y:S01]  /*b8a0*/  LDL R47, [R1+0x13c] ;  /* 0x00013c00012f7983 */ /* 0x000f620000100800 */
[----:B----4-:R-:W-:Y:S01]  /*b8b0*/  HMMA.16816.F32 R36, R56, R2, R36 ;  /* 0x000000023824723c */ /* 0x010fe20000001824 */
[----:B------:R-:W-:-:S02]  /*b8c0*/  F2FP.F16.E4M3.UNPACK_B R2, R53 ;  /* 0x00000035ff02723e */ /* 0x000fc400020006ff */
[----:B------:R-:W-:-:S07]  /*b8d0*/  F2FP.F16.E4M3.UNPACK_B R3, R54 ;  /* 0x00000036ff03723e */ /* 0x000fce00020006ff */
[----:B------:R-:W-:Y:S01]  /*b8e0*/  HMMA.16816.F32 R32, R56, R2, R32 ;  /* 0x000000023820723c */ /* 0x000fe20000001820 */
[----:B------:R-:W-:Y:S02]  /*b8f0*/  F2FP.F16.E4M3.UNPACK_B R2, R55 ;  /* 0x00000037ff02723e */ /* 0x000fe400020006ff */
[----:B------:R-:W-:-:S06]  /*b900*/  F2FP.F16.E4M3.UNPACK_B R3, R44 ;  /* 0x0000002cff03723e */ /* 0x000fcc00020006ff */
[----:B------:R-:W-:Y:S01]  /*b910*/  STL.64 [R1+0x10d0], R38 ;  /* 0x0010d02601007387 */ /* 0x000fe20000100a00 */
[----:B------:R-:W-:Y:S01]  /*b920*/  HMMA.16816.F32 R20, R56, R2, R20 ;  /* 0x000000023814723c */ /* 0x000fe20000001814 */
[----:B---3--:R-:W-:Y:S02]  /*b930*/  F2FP.F16.E4M3.UNPACK_B R3, R0 ;  /* 0x00000000ff03723e */ /* 0x008fe400020006ff */
[----:B------:R1:W-:Y:S04]  /*b940*/  STL.64 [R1+0x10c8], R36 ;  /* 0x0010c82401007387 */ /* 0x0003e80000100a00 */
[----:B0-----:R-:W3:Y:S04]  /*b950*/  LDL R29, [R1+0x148] ;  /* 0x00014800011d7983 */ /* 0x001ee80000100800 */
[----:B------:R-:W4:Y:S04]  /*b960*/  LDL R30, [R1+0x14c] ;  /* 0x00014c00011e7983 */ /* 0x000f280000100800 */
[----:B------:R-:W3:Y:S04]  /*b970*/  LDL R31, [R1+0x158] ;  /* 0x00015800011f7983 */ /* 0x000ee80000100800 */
[----:B------:R-:W3:Y:S01]  /*b980*/  LDL R0, [R1+0x15c] ;  /* 0x00015c0001007983 */ /* 0x000ee20000100800 */
[----:B--2---:R-:W-:-:S03]  /*b990*/  F2FP.F16.E4M3.UNPACK_B R2, R45 ;  /* 0x0000002dff02723e */ /* 0x004fc600020006ff */
[----:B------:R-:W2:Y:S01]  /*b9a0*/  LDL.LU R52, [R1+0x30] ;  /* 0x0000300001347983 */ /* 0x000ea20000300800 */
[----:B------:R-:W-:-:S03]  /*b9b0*/  IMAD.MOV.U32 R44, RZ, RZ, R26 ;  /* 0x000000ffff2c7224 */ /* 0x000fc600078e001a */
[----:B------:R-:W2:Y:S01]  /*b9c0*/  LDL.LU R53, [R1+0x34] ;  /* 0x0000340001357983 */ /* 0x000ea20000300800 */
[----:B------:R-:W-:-:S03]  /*b9d0*/  IMAD.MOV.U32 R45, RZ, RZ, R27 ;  /* 0x000000ffff2d7224 */ /* 0x000fc600078e001b */
[----:B------:R-:W2:Y:S04]  /*b9e0*/  LDL.LU R54, [R1+0x38] ;  /* 0x0000380001367983 */ /* 0x000ea80000300800 */
[----:B------:R-:W2:Y:S04]  /*b9f0*/  LDL.LU R55, [R1+0x3c] ;  /* 0x00003c0001377983 */ /* 0x000ea80000300800 */
[----:B------:R-:W2:Y:S04]  /*ba00*/  LDL.LU R26, [R1+0x1114] ;  /* 0x00111400011a7983 */ /* 0x000ea80000300800 */
[----:B------:R-:W2:Y:S01]  /*ba10*/  LDL.LU R27, [R1+0x1110] ;  /* 0x00111000011b7983 */ /* 0x000ea20000300800 */
[----:B------:R-:W-:Y:S01]  /*ba20*/  HMMA.16816.F32 R8, R56, R2, R8 ;  /* 0x000000023808723c */ /* 0x000fe20000001808 */
[----:B-----5:R-:W-:Y:S01]  /*ba30*/  F2FP.F16.E4M3.UNPACK_B R2, R46 ;  /* 0x0000002eff02723e */ /* 0x020fe200020006ff */
[----:B------:R-:W-:-:S02]  /*ba40*/  IMAD.MOV.U32 R46, RZ, RZ, R61 ;  /* 0x000000ffff2e7224 */ /* 0x000fc400078e003d */
[----:B------:R-:W5:Y:S01]  /*ba50*/  LDL.LU R61, [R1+0x110c] ;  /* 0x00110c00013d7983 */ /* 0x000f620000300800 */
[----:B------:R-:W-:Y:S01]  /*ba60*/  F2FP.F16.E4M3.UNPACK_B R3, R47 ;  /* 0x0000002fff03723e */ /* 0x000fe200020006ff */
[----:B------:R-:W-:Y:S02]  /*ba70*/  IMAD.MOV.U32 R47, RZ, RZ, R60 ;  /* 0x000000ffff2f7224 */ /* 0x000fe400078e003c */
[----:B------:R-:W5:Y:S04]  /*ba80*/  LDL.LU R60, [R1+0x1108] ;  /* 0x00110800013c7983 */ /* 0x000f680000300800 */
[----:B-1----:R-:W5:Y:S04]  /*ba90*/  LDL R36, [R1+0x178] ;  /* 0x0001780001247983 */ /* 0x002f680000100800 */
[----:B------:R-:W5:Y:S04]  /*baa0*/  LDL R37, [R1+0x17c] ;  /* 0x00017c0001257983 */ /* 0x000f680000100800 */
[----:B------:R-:W5:Y:S04]  /*bab0*/  LDL R38, [R1+0x188] ;  /* 0x0001880001267983 */ /* 0x000f680000100800 */
[----:B------:R-:W5:Y:S04]  /*bac0*/  LDL R39, [R1+0x18c] ;  /* 0x00018c0001277983 */ /* 0x000f680000100800 */
[----:B------:R-:W5:Y:S01]  /*bad0*/  LDL.LU R28, [R1+0x98] ;  /* 0x00009800011c7983 */ /* 0x000f620000300800 */
[----:B--2---:R-:W-:Y:S01]  /*bae0*/  HMMA.16816.F32 R24, R56, R2, R24 ;  /* 0x000000023818723c */ /* 0x004fe20000001818 */
[----:B---3--:R-:W-:-:S02]  /*baf0*/  F2FP.F16.E4M3.UNPACK_B R2, R29 ;  /* 0x0000001dff02723e */ /* 0x008fc400020006ff */
[----:B----4-:R-:W-:Y:S01]  /*bb00*/  F2FP.F16.E4M3.UNPACK_B R3, R30 ;  /* 0x0000001eff03723e */ /* 0x010fe200020006ff */
[----:B------:R-:W2:Y:S06]  /*bb10*/  LDL.LU R29, [R1+0x9c] ;  /* 0x00009c00011d7983 */ /* 0x000eac0000300800 */
[----:B------:R-:W-:Y:S01]  /*bb20*/  HMMA.16816.F32 R40, R56, R2, R40 ;  /* 0x000000023828723c */ /* 0x000fe20000001828 */
[----:B------:R-:W-:Y:S02]  /*bb30*/  F2FP.F16.E4M3.UNPACK_B R2, R31 ;  /* 0x0000001fff02723e */ /* 0x000fe400020006ff */
[----:B------:R-:W-:-:S07]  /*bb40*/  F2FP.F16.E4M3.UNPACK_B R3, R0 ;  /* 0x00000000ff03723e */ /* 0x000fce00020006ff */
[----:B------:R-:W-:Y:S01]  /*bb50*/  HMMA.16816.F32 R56, R56, R2, R52 ;  /* 0x000000023838723c */ /* 0x000fe20000001834 */
[----:B------:R-:W3:Y:S04]  /*bb60*/  LDL.LU.64 R54, [R1+0x1100] ;  /* 0x0011000001367983 */ /* 0x000ee80000300a00 */
[----:B------:R-:W3:-:S14]  /*bb70*/  LDL.LU.64 R52, [R1+0x10f8] ;  /* 0x0010f80001347983 */ /* 0x000edc0000300a00 */
[----:B------:R0:W-:Y:S01]  /*bb80*/  STL.64 [R1+0x30], R56 ;  /* 0x0000303801007387 */ /* 0x0001e20000100a00 */
[----:B------:R-:W-:Y:S02]  /*bb90*/  IMAD.MOV.U32 R0, RZ, RZ, R59 ;  /* 0x000000ffff007224 */ /* 0x000fe400078e003b */
[----:B------:R-:W-:Y:S01]  /*bba0*/  IMAD.MOV.U32 R59, RZ, RZ, R14 ;  /* 0x000000ffff3b7224 */ /* 0x000fe200078e000e */
[----:B------:R1:W-:Y:S04]  /*bbb0*/  STL [R1+0x38], R58 ;  /* 0x0000383a01007387 */ /* 0x0003e80000100800 */
[----:B------:R-:W4:Y:S01]  /*bbc0*/  LDL.LU R30, [R1+0xa8] ;  /* 0x0000a800011e7983 */ /* 0x000f220000300800 */
[----:B0-----:R-:W-:-:S03]  /*bbd0*/  IMAD.MOV.U32 R56, RZ, RZ, R4 ;  /* 0x000000ffff387224 */ /* 0x001fc600078e0004 */
[----:B------:R-:W2:Y:S01]  /*bbe0*/  LDL.LU R31, [R1+0xac] ;  /* 0x0000ac00011f7983 */ /* 0x000ea20000300800 */
[----:B------:R-:W-:Y:S02]  /*bbf0*/  IMAD.MOV.U32 R57, RZ, RZ, R6 ;  /* 0x000000ffff397224 */ /* 0x000fe400078e0006 */
[----:B-1----:R-:W-:Y:S01]  /*bc00*/  IMAD.MOV.U32 R58, RZ, RZ, R12 ;  /* 0x000000ffff3a7224 */ /* 0x002fe200078e000c */
[----:B-----5:R-:W-:Y:S02]  /*bc10*/  F2FP.F16.E4M3.UNPACK_B R3, R61 ;  /* 0x0000003dff03723e */ /* 0x020fe400020006ff */
[----:B------:R-:W-:-:S07]  /*bc20*/  F2FP.F16.E4M3.UNPACK_B R2, R60 ;  /* 0x0000003cff02723e */ /* 0x000fce00020006ff */
[----:B------:R-:W-:Y:S01]  /*bc30*/  HMMA.16816.F32 R56, R56, R2, R44 ;  /* 0x000000023838723c */ /* 0x000fe2000000182c */
[----:B------:R-:W5:Y:S04]  /*bc40*/  LDL.LU.64 R46, [R1+0x10f0] ;  /* 0x0010f000012e7983 */ /* 0x000f680000300a00 */
[----:B------:R-:W5:Y:S01]  /*bc50*/  LDL.LU.64 R44, [R1+0x10e8] ;  /* 0x0010e800012c7983 */ /* 0x000f620000300a00 */
[----:B------:R-:W-:Y:S02]  /*bc60*/  F2FP.F16.E4M3.UNPACK_B R2, R36 ;  /* 0x00000024ff02723e */ /* 0x000fe400020006ff */
[----:B------:R-:W-:-:S11]  /*bc70*/  F2FP.F16.E4M3.UNPACK_B R3, R37 ;  /* 0x00000025ff03723e */ /* 0x000fd600020006ff */
[----:B------:R0:W-:Y:S04]  /*bc80*/  STL.64 [R1+0x70], R56 ;  /* 0x0000703801007387 */ /* 0x0001e80000100a00 */
[----:B------:R1:W-:Y:S01]  /*bc90*/  STL.64 [R1+0x78], R58 ;  /* 0x0000783a01007387 */ /* 0x0003e20000100a00 */
        /* <DEDUP_REMOVED lines=8> */
[----:B------:R0:W-:Y:S01]  /*bd20*/  STL.64 [R1+0x80], R44 ;  /* 0x0000802c01007387 */ /* 0x0001e20000100a00 */
[----:B------:R-:W-:Y:S02]  /*bd30*/  IMAD.MOV.U32 R58, RZ, RZ, R47 ;  /* 0x000000ffff3a7224 */ /* 0x000fe400078e002f */
[----:B------:R-:W-:Y:S01]  /*bd40*/  IMAD.MOV.U32 R47, RZ, RZ, R14 ;  /* 0x000000ffff2f7224 */ /* 0x000fe200078e000e */
[----:B------:R1:W-:Y:S04]  /*bd50*/  STL [R1+0x88], R46 ;  /* 0x0000882e01007387 */ /* 0x0003e80000100800 */
[----:B------:R-:W5:Y:S01]  /*bd60*/  LDL.LU R14, [R1+0xbc] ;  /* 0x0000bc00010e7983 */ /* 0x000f620000300800 */
[----:B0-----:R-:W-:Y:S02]  /*bd70*/  IMAD.MOV.U32 R44, RZ, RZ, R4 ;  /* 0x000000ffff2c7224 */ /* 0x001fe400078e0004 */
[----:B------:R-:W-:-:S02]  /*bd80*/  IMAD.MOV.U32 R45, RZ, RZ, R6 ;  /* 0x000000ffff2d7224 */ /* 0x000fc400078e0006 */
[----:B-1----:R-:W-:-:S07]  /*bd90*/  IMAD.MOV.U32 R46, RZ, RZ, R12 ;  /* 0x000000ffff2e7224 */ /* 0x002fce00078e000c */
[----:B---3--:R-:W-:Y:S01]  /*bda0*/  HMMA.16816.F32 R44, R44, R56, R52 ;  /* 0x000000382c2c723c */ /* 0x008fe20000001834 */
[----:B------:R-:W-:Y:S01]  /*bdb0*/  F2FP.F16.E4M3.UNPACK_B R2, R28.H1 ;  /* 0x0000001cff02723e */ /* 0x000fe200030006ff */
[----:B------:R-:W-:Y:S01]  /*bdc0*/  IMAD.MOV.U32 R28, RZ, RZ, R16 ;  /* 0x000000ffff1c7224 */ /* 0x000fe200078e0010 */
[----:B--2---:R-:W-:Y:S01]  /*bdd0*/  F2FP.F16.E4M3.UNPACK_B R3, R29.H1 ;  /* 0x0000001dff03723e */ /* 0x004fe200030006ff */
[----:B------:R-:W-:Y:S01]  /*bde0*/  IMAD.MOV.U32 R29, RZ, RZ, R17 ;  /* 0x000000ffff1d7224 */ /* 0x000fe200078e0011 */
[----:B----4-:R-:W-:Y:S01]  /*bdf0*/  F2FP.F16.E4M3.UNPACK_B R56, R30.H1 ;  /* 0x0000001eff38723e */ /* 0x010fe200030006ff */
[----:B------:R-:W-:Y:S01]  /*be00*/  IMAD.MOV.U32 R30, RZ, RZ, R18 ;  /* 0x000000ffff1e7224 */ /* 0x000fe200078e0012 */
[----:B------:R-:W-:Y:S01]  /*be10*/  F2FP.F16.E4M3.UNPACK_B R57, R31.H1 ;  /* 0x0000001fff39723e */ /* 0x000fe200030006ff */
[----:B------:R-:W-:-:S11]  /*be20*/  IMAD.MOV.U32 R31, RZ, RZ, R19 ;  /* 0x000000ffff1f7224 */ /* 0x000fd600078e0013 */
[----:B------:R0:W-:Y:S04]  /*be30*/  STL.64 [R1+0x1098], R46 ;  /* 0x0010982e01007387 */ /* 0x0001e80000100a00 */
[----:B0-----:R-:W2:Y:S04]  /*be40*/  LDL.LU R47, [R1+0xb8] ;  /* 0x0000b800012f7983 */ /* 0x001ea80000300800 */
[----:B------:R-:W-:Y:S04]  /*be50*/  STL.64 [R1+0x1090], R44 ;  /* 0x0010902c01007387 */ /* 0x000fe80000100a00 */
[----:B------:R-:W3:Y:S04]  /*be60*/  LDL.LU R36, [R1] ;  /* 0x0000000001247983 */ /* 0x000ee80000300800 */
[----:B------:R-:W3:Y:S04]  /*be70*/  LDL.LU R37, [R1+0x4] ;  /* 0x0000040001257983 */ /* 0x000ee80000300800 */
[----:B------:R-:W3:Y:S04]  /*be80*/  LDL.LU R38, [R1+0x8] ;  /* 0x0000080001267983 */ /* 0x000ee80000300800 */
[----:B------:R-:W3:Y:S04]  /*be90*/  LDL.LU R39, [R1+0xc] ;  /* 0x00000c0001277983 */ /* 0x000ee80000300800 */
[----:B------:R-:W4:Y:S04]  /*bea0*/  LDL.LU R12, [R1+0xc8] ;  /* 0x0000c800010c7983 */ /* 0x000f280000300800 */
[----:B------:R-:W3:Y:S04]  /*beb0*/  LDL.LU R59, [R1+0xcc] ;  /* 0x0000cc00013b7983 */ /* 0x000ee80000300800 */
[----:B------:R-:W3:Y:S04]  /*bec0*/  LDL.LU R16, [R1+0x10e4] ;  /* 0x0010e40001107983 */ /* 0x000ee80000300800 */
[----:B------:R-:W3:Y:S04]  /*bed0*/  LDL.LU R17, [R1+0x10e0] ;  /* 0x0010e00001117983 */ /* 0x000ee80000300800 */
[----:B------:R-:W3:Y:S04]  /*bee0*/  LDL.LU R18, [R1+0x10dc] ;  /* 0x0010dc0001127983 */ /* 0x000ee80000300800 */
[----:B------:R-:W3:Y:S01]  /*bef0*/  LDL.LU R19, [R1+0x10d8] ;  /* 0x0010d80001137983 */ /* 0x000ee20000300800 */
[----:B------:R-:W-:-:S02]  /*bf00*/  IMAD.MOV.U32 R52, RZ, RZ, R5 ;  /* 0x000000ffff347224 */ /* 0x000fc400078e0005 */
[----:B------:R-:W-:Y:S01]  /*bf10*/  IMAD.MOV.U32 R53, RZ, RZ, R7 ;  /* 0x000000ffff357224 */ /* 0x000fe200078e0007 */
[----:B------:R-:W4:Y:S01]  /*bf20*/  LDL.LU R6, [R1+0xd8] ;  /* 0x0000d80001067983 */ /* 0x000f220000300800 */
[----:B------:R-:W-:Y:S02]  /*bf30*/  IMAD.MOV.U32 R54, RZ, RZ, R13 ;  /* 0x000000ffff367224 */ /* 0x000fe400078e000d */
[----:B------:R-:W-:Y:S01]  /*bf40*/  IMAD.MOV.U32 R55, RZ, RZ, R15 ;  /* 0x000000ffff377224 */ /* 0x000fe200078e000f */
[----:B------:R-:W4:Y:S06]  /*bf50*/  LDL.LU R4, [R1+0xdc] ;  /* 0x0000dc0001047983 */ /* 0x000f2c0000300800 */
[----:B------:R-:W-:-:S15]  /*bf60*/  HMMA.16816.F32 R48, R52, R2, R48 ;  /* 0x000000023430723c */ /* 0x000fde0000001830 */
[----:B------:R-:W-:-:S04]  /*bf70*/  NOP ;  /* 0x0000000000007918 */ /* 0x000fc80000000000 */
[----:B------:R-:W-:Y:S04]  /*bf80*/  STL.64 [R1+0x10a8], R50 ;  /* 0x0010a83201007387 */ /* 0x000fe80000100a00 */
[----:B------:R0:W-:Y:S04]  /*bf90*/  STL.64 [R1+0x10a0], R48 ;  /* 0x0010a03001007387 */ /* 0x0001e80000100a00 */
[----:B0-----:R-:W4:Y:S04]  /*bfa0*/  LDL.LU R48, [R1+0x40] ;  /* 0x0000400001307983 */ /* 0x001f280000300800 */
[----:B------:R-:W4:Y:S04]  /*bfb0*/  LDL.LU R49, [R1+0x44] ;  /* 0x0000440001317983 */ /* 0x000f280000300800 */
[----:B------:R-:W4:Y:S04]  /*bfc0*/  LDL.LU R50, [R1+0x48] ;  /* 0x0000480001327983 */ /* 0x000f280000300800 */
[----:B------:R-:W4:Y:S04]  /*bfd0*/  LDL.LU R51, [R1+0x4c] ;  /* 0x00004c0001337983 */ /* 0x000f280000300800 */
[----:B------:R-:W4:Y:S04]  /*bfe0*/  LDL.LU R44, [R1+0xec] ;  /* 0x0000ec00012c7983 */ /* 0x000f280000300800 */
[----:B------:R-:W4:Y:S04]  /*bff0*/  LDL.LU R45, [R1+0xf8] ;  /* 0x0000f800012d7983 */ /* 0x000f280000300800 */
[----:B------:R-:W4:Y:S01]  /*c000*/  LDL.LU R46, [R1+0xfc] ;  /* 0x0000fc00012e7983 */ /* 0x000f220000300800 */
[----:B-----5:R-:W-:-:S02]  /*c010*/  F2FP.F16.E4M3.UNPACK_B R3, R14.H1 ;  /* 0x0000000eff03723e */ /* 0x020fc400030006ff */
[----:B--2---:R-:W-:Y:S01]  /*c020*/  F2FP.F16.E4M3.UNPACK_B R2, R47.H1 ;  /* 0x0000002fff02723e */ /* 0x004fe200030006ff */
[C---:B---3--:R-:W-:Y:S08]  /*c030*/  HMMA.16816.F32 R16, R52.reuse, R56, R16 ;  /* 0x000000383410723c */ /* 0x048ff00000001810 */
[----:B------:R-:W-:Y:S01]  /*c040*/  HMMA.16816.F32 R52, R52, R2, R36 ;  /* 0x000000023434723c */ /* 0x000fe20000001824 */
[----:B----4-:R-:W-:-:S02]  /*c050*/  F2FP.F16.E4M3.UNPACK_B R56, R12.H1 ;  /* 0x0000000cff38723e */ /* 0x010fc400030006ff */
[----:B------:R-:W-:-:S08]  /*c060*/  F2FP.F16.E4M3.UNPACK_B R57, R59.H1 ;  /* 0x0000003bff39723e */ /* 0x000fd000030006ff */
[----:B------:R0:W-:Y:S04]  /*c070*/  STL [R1+0x108c], R17 ;  /* 0x00108c1101007387 */ /* 0x0001e80000100800 */
[----:B0-----:R-:W2:Y:S04]  /*c080*/  LDL.LU R17, [R1+0xe8] ;  /* 0x0000e80001117983 */ /* 0x001ea80000300800 */
[----:B------:R-:W-:Y:S01]  /*c090*/  STL [R1+0x1088], R18 ;  /* 0x0010881201007387 */ /* 0x000fe20000100800 */
[----:B------:R-:W-:-:S03]  /*c0a0*/  IMAD.MOV.U32 R14, RZ, RZ, R54 ;  /* 0x000000ffff0e7224 */ /* 0x000fc600078e0036 */
[----:B------:R-:W-:Y:S01]  /*c0b0*/  STL [R1+0x1084], R19 ;  /* 0x0010841301007387 */ /* 0x000fe20000100800 */
[----:B------:R-:W-:-:S03]  /*c0c0*/  IMAD.MOV.U32 R12, RZ, RZ, R55 ;  /* 0x000000ffff0c7224 */ /* 0x000fc600078e0037 */
[----:B------:R-:W3:Y:S01]  /*c0d0*/  LDL.LU.64 R38, [R1+0x10d0] ;  /* 0x0010d00001267983 */ /* 0x000ee20000300a00 */
[----:B------:R-:W-:-:S03]  /*c0e0*/  IMAD.MOV.U32 R54, RZ, RZ, R13 ;  /* 0x000000ffff367224 */ /* 0x000fc600078e000d */
[----:B------:R-:W3:Y:S01]  /*c0f0*/  LDL.LU.64 R36, [R1+0x10c8] ;  /* 0x0010c80001247983 */ /* 0x000ee20000300a00 */
[----:B------:R-:W-:-:S03]  /*c100*/  IMAD.MOV.U32 R55, RZ, RZ, R15 ;  /* 0x000000ffff377224 */ /* 0x000fc600078e000f */
[----:B------:R0:W-:Y:S04]  /*c110*/  STL.64 [R1+0x20], R52 ;  /* 0x0000203401007387 */ /* 0x0001e80000100a00 */
[----:B------:R-:W4:Y:S04]  /*c120*/  LDL.LU R47, [R1+0x108] ;  /* 0x00010800012f7983 */ /* 0x000f280000300800 */
[----:B------:R-:W5:Y:S01]  /*c130*/  LDL.LU R59, [R1+0x10c] ;  /* 0x00010c00013b7983 */ /* 0x000f620000300800 */
[----:B0-----:R-:W-:Y:S02]  /*c140*/  IMAD.MOV.U32 R52, RZ, RZ, R5 ;  /* 0x000000ffff347224 */ /* 0x001fe400078e0005 */
[----:B------:R-:W-:-:S07]  /*c150*/  IMAD.MOV.U32 R53, RZ, RZ, R7 ;  /* 0x000000ffff357224 */ /* 0x000fce00078e0007 */
[----:B------:R-:W-:Y:S01]  /*c160*/  HMMA.16816.F32 R52, R52, R56, R28 ;  /* 0x000000383434723c */ /* 0x000fe2000000181c */
[----:B------:R-:W3:Y:S04]  /*c170*/  LDL.LU.64 R30, [R1+0x10c0] ;  /* 0x0010c000011e7983 */ /* 0x000ee80000300a00 */
[----:B------:R-:W3:Y:S01]  /*c180*/  LDL.LU.64 R28, [R1+0x10b8] ;  /* 0x0010b800011c7983 */ /* 0x000ee20000300a00 */
[----:B------:R-:W-:Y:S02]  /*c190*/  F2FP.F16.E4M3.UNPACK_B R2, R6.H1 ;  /* 0x00000006ff02723e */ /* 0x000fe400030006ff */
[----:B------:R-:W-:-:S11]  /*c1a0*/  F2FP.F16.E4M3.UNPACK_B R3, R4.H1 ;  /* 0x00000004ff03723e */ /* 0x000fd600030006ff */
[----:B------:R0:W-:Y:S01]  /*c1b0*/  STL [R1+0x14], R53 ;  /* 0x0000143501007387 */ /* 0x0001e20000100800 */
[----:B------:R-:W-:Y:S02]  /*c1c0*/  IMAD.MOV.U32 R19, RZ, RZ, R52 ;  /* 0x000000ffff137224 */ /* 0x000fe400078e0034 */
[----:B------:R-:W-:Y:S01]  /*c1d0*/  IMAD.MOV.U32 R52, RZ, RZ, R5 ;  /* 0x000000ffff347224 */ /* 0x000fe200078e0005 */
[----:B------:R1:W-:Y:S01]  /*c1e0*/  STL.64 [R1+0x18], R54 ;  /* 0x0000183601007387 */ /* 0x0003e20000100a00 */
[----:B------:R-:W-:-:S03]  /*c1f0*/  F2FP.F16.E4M3.UNPACK_B R57, R44.H1 ;  /* 0x0000002cff39723e */ /* 0x000fc600030006ff */
[----:B------:R-:W4:Y:S01]  /*c200*/  LDL.LU R6, [R1+0x118] ;  /* 0x0001180001067983 */ /* 0x000f220000300800 */
[----:B0-----:R-:W-:-:S03]  /*c210*/  IMAD.MOV.U32 R53, RZ, RZ, R7 ;  /* 0x000000ffff357224 */ /* 0x001fc600078e0007 */
[----:B------:R-:W4:Y:S01]  /*c220*/  LDL.LU R4, [R1+0x11c] ;  /* 0x00011c0001047983 */ /* 0x000f220000300800 */
[----:B-1----:R-:W-:Y:S02]  /*c230*/  IMAD.MOV.U32 R54, RZ, RZ, R13 ;  /* 0x000000ffff367224 */ /* 0x002fe400078e000d */
[----:B------:R-:W-:-:S07]  /*c240*/  IMAD.MOV.U32 R55, RZ, RZ, R15 ;  /* 0x000000ffff377224 */ /* 0x000fce00078e000f */
[----:B------:R-:W-:Y:S01]  /*c250*/  HMMA.16816.F32 R48, R52, R2, R48 ;  /* 0x000000023430723c */ /* 0x000fe20000001830 */
[----:B------:R-:W-:Y:S02]  /*c260*/  F2FP.F16.E4M3.UNPACK_B R2, R45.H1 ;  /* 0x0000002dff02723e */ /* 0x000fe400030006ff */
[----:B------:R-:W-:-:S15]  /*c270*/  F2FP.F16.E4M3.UNPACK_B R3, R46.H1 ;  /* 0x0000002eff03723e */ /* 0x000fde00030006ff */
[----:B------:R-:W-:Y:S01]  /*c280*/  NOP ;  /* 0x0000000000007918 */ /* 0x000fe20000000000 */
[----:B------:R-:W-:Y:S04]  /*c290*/  STL.64 [R1+0x50], R48 ;  /* 0x0000503001007387 */ /* 0x000fe80000100a00 */
[----:B------:R0:W-:Y:S04]  /*c2a0*/  STL.64 [R1+0x58], R50 ;  /* 0x0000583201007387 */ /* 0x0001e80000100a00 */
[----:B0-----:R-:W5:Y:S04]  /*c2b0*/  LDL.LU R51, [R1+0x128] ;  /* 0x0001280001337983 */ /* 0x001f680000300800 */
[----:B------:R-:W5:Y:S04]  /*c2c0*/  LDL.LU R44, [R1+0x12c] ;  /* 0x00012c00012c7983 */ /* 0x000f680000300800 */
[----:B------:R-:W5:Y:S04]  /*c2d0*/  LDL.LU R45, [R1+0x138] ;  /* 0x00013800012d7983 */ /* 0x000f680000300800 */
[----:B------:R-:W5:Y:S01]  /*c2e0*/  LDL.LU R46, [R1+0x13c] ;  /* 0x00013c00012e7983 */ /* 0x000f620000300800 */
[----:B--2---:R-:W-:-:S07]  /*c2f0*/  F2FP.F16.E4M3.UNPACK_B R56, R17.H1 ;  /* 0x00000011ff38723e */ /* 0x004fce00030006ff */
[----:B---3--:R-:W-:-:S15]  /*c300*/  HMMA.16816.F32 R28, R52, R56, R28 ;  /* 0x00000038341c723c */ /* 0x008fde000000181c */
[----:B------:R-:W-:-:S04]  /*c310*/  NOP ;  /* 0x0000000000007918 */ /* 0x000fc80000000000 */
[----:B------:R4:W-:Y:S04]  /*c320*/  STL.64 [R1+0x40], R28 ;  /* 0x0000401c01007387 */ /* 0x0009e80000100a00 */
[----:B------:R-:W-:Y:S01]  /*c330*/  STL.64 [R1+0x48], R30 ;  /* 0x0000481e01007387 */ /* 0x000fe20000100a00 */
[----:B----4-:R-:W-:Y:S02]  /*c340*/  F2FP.F16.E4M3.UNPACK_B R28, R47.H1 ;  /* 0x0000002fff1c723e */ /* 0x010fe400030006ff */
[----:B-----5:R-:W-:Y:S01]  /*c350*/  F2FP.F16.E4M3.UNPACK_B R29, R59.H1 ;  /* 0x0000003bff1d723e */ /* 0x020fe200030006ff */
[----:B------:R-:W2:Y:S04]  /*c360*/  LDL.LU R47, [R1+0x148] ;  /* 0x00014800012f7983 */ /* 0x000ea80000300800 */
[----:B------:R-:W3:Y:S01]  /*c370*/  LDL.LU R59, [R1+0x14c] ;  /* 0x00014c00013b7983 */ /* 0x000ee20000300800 */
[C---:B------:R-:W-:Y:S08]  /*c380*/  HMMA.16816.F32 R36, R52.reuse, R2, R36 ;  /* 0x000000023424723c */ /* 0x040ff00000001824 */
[----:B------:R-:W-:Y:S01]  /*c390*/  HMMA.16816.F32 R32, R52, R28, R32 ;  /* 0x0000001c3420723c */ /* 0x000fe20000001820 */
[----:B------:R-:W-:-:S02]  /*c3a0*/  F2FP.F16.E4M3.UNPACK_B R2, R6.H1 ;  /* 0x00000006ff02723e */ /* 0x000fc400030006ff */
[----:B------:R-:W-:-:S08]  /*c3b0*/  F2FP.F16.E4M3.UNPACK_B R3, R4.H1 ;  /* 0x00000004ff03723e */ /* 0x000fd000030006ff */
[----:B------:R-:W-:Y:S04]  /*c3c0*/  STL [R1+0x1080], R38 ;  /* 0x0010802601007387 */ /* 0x000fe80000100800 */
[----:B------:R-:W-:Y:S04]  /*c3d0*/  STL [R1+0x1068], R39 ;  /* 0x0010682701007387 */ /* 0x000fe80000100800 */
[----:B------:R-:W4:Y:S04]  /*c3e0*/  LDL.LU R6, [R1+0x158] ;  /* 0x0001580001067983 */ /* 0x000f280000300800 */
[----:B------:R-:W5:Y:S01]  /*c3f0*/  LDL.LU R4, [R1+0x15c] ;  /* 0x00015c0001047983 */ /* 0x000f620000300800 */
[----:B------:R-:W-:-:S02]  /*c400*/  F2FP.F16.E4M3.UNPACK_B R28, R51.H1 ;  /* 0x00000033ff1c723e */ /* 0x000fc400030006ff */
[----:B------:R-:W-:Y:S01]  /*c410*/  F2FP.F16.E4M3.UNPACK_B R29, R44.H1 ;  /* 0x0000002cff1d723e */ /* 0x000fe200030006ff */
[----:B------:R-:W-:Y:S04]  /*c420*/  STL.64 [R1+0x1078], R34 ;  /* 0x0010782201007387 */ /* 0x000fe80000100a00 */
[----:B------:R-:W-:Y:S02]  /*c430*/  STL.64 [R1+0x1070], R32 ;  /* 0x0010702001007387 */ /* 0x000fe40000100a00 */
[----:B------:R-:W-:Y:S01]  /*c440*/  HMMA.16816.F32 R8, R52, R28, R8 ;  /* 0x0000001c3408723c */ /* 0x000fe20000001808 */
[----:B------:R-:W-:-:S07]  /*c450*/  IMAD.MOV.U32 R51, RZ, RZ, R0 ;  /* 0x000000ffff337224 */ /* 0x000fce00078e0000 */
[----:B------:R-:W-:Y:S01]  /*c460*/  HMMA.16816.F32 R20, R52, R2, R20 ;  /* 0x000000023414723c */ /* 0x000fe20000001814 */
[----:B------:R-:W-:Y:S02]  /*c470*/  F2FP.F16.E4M3.UNPACK_B R3, R46.H1 ;  /* 0x0000002eff03723e */ /* 0x000fe400030006ff */
[----:B---3--:R-:W-:Y:S02]  /*c480*/  F2FP.F16.E4M3.UNPACK_B R29, R59.H1 ;  /* 0x0000003bff1d723e */ /* 0x008fe400030006ff */
[----:B------:R-:W3:Y:S04]  /*c490*/  LDL R59, [R1+0x1a4] ;  /* 0x0001a400013b7983 */ /* 0x000ee80000100800 */
[----:B------:R-:W3:Y:S04]  /*c4a0*/  LDL.LU R48, [R1+0x30] ;  /* 0x0000300001307983 */ /* 0x000ee80000300800 */
[----:B------:R-:W3:Y:S04]  /*c4b0*/  LDL.LU R49, [R1+0x34] ;  /* 0x0000340001317983 */ /* 0x000ee80000300800 */
[----:B------:R-:W3:Y:S04]  /*c4c0*/  LDL.LU R50, [R1+0x38] ;  /* 0x0000380001327983 */ /* 0x000ee80000300800 */
[----:B------:R-:W3:Y:S01]  /*c4d0*/  LDL.LU R0, [R1+0x10b0] ;  /* 0x0010b00001007983 */ /* 0x000ee20000300800 */
[----:B--2---:R-:W-:-:S07]  /*c4e0*/  F2FP.F16.E4M3.UNPACK_B R28, R47.H1 ;  /* 0x0000002fff1c723e */ /* 0x004fce00030006ff */
[----:B------:R-:W-:-:S15]  /*c4f0*/  HMMA.16816.F32 R40, R52, R28, R40 ;  /* 0x0000001c3428723c */ /* 0x000fde0000001828 */
[----:B------:R-:W-:-:S04]  /*c500*/  NOP ;  /* 0x0000000000007918 */ /* 0x000fc80000000000 */
[----:B------:R0:W-:Y:S04]  /*c510*/  STL [R1+0x1064], R40 ;  /* 0x0010642801007387 */ /* 0x0001e80000100800 */
[----:B------:R1:W-:Y:S04]  /*c520*/  STL [R1+0x1060], R41 ;  /* 0x0010602901007387 */ /* 0x0003e80000100800 */
[----:B------:R2:W-:Y:S04]  /*c530*/  STL [R1+0x105c], R42 ;  /* 0x00105c2a01007387 */ /* 0x0005e80000100800 */
[----:B------:R2:W-:Y:S04]  /*c540*/  STL [R1+0x1058], R43 ;  /* 0x0010582b01007387 */ /* 0x0005e80000100800 */
[----:B0-----:R-:W3:Y:S04]  /*c550*/  LDL.LU R40, [R1+0x70] ;  /* 0x0000700001287983 */ /* 0x001ee80000300800 */
[----:B-1----:R-:W3:Y:S04]  /*c560*/  LDL.LU R41, [R1+0x74] ;  /* 0x0000740001297983 */ /* 0x002ee80000300800 */
[----:B--2---:R-:W2:Y:S04]  /*c570*/  LDL.LU R42, [R1+0x78] ;  /* 0x00007800012a7983 */ /* 0x004ea80000300800 */
[----:B------:R-:W2:Y:S04]  /*c580*/  LDL.LU R43, [R1+0x7c] ;  /* 0x00007c00012b7983 */ /* 0x000ea80000300800 */
[----:B------:R-:W2:Y:S04]  /*c590*/  LDL.LU R46, [R1+0x178] ;  /* 0x00017800012e7983 */ /* 0x000ea80000300800 */
[----:B------:R-:W2:Y:S01]  /*c5a0*/  LDL.LU R47, [R1+0x17c] ;  /* 0x00017c00012f7983 */ /* 0x000ea20000300800 */
[----:B------:R-:W-:-:S07]  /*c5b0*/  F2FP.F16.E4M3.UNPACK_B R2, R45.H1 ;  /* 0x0000002dff02723e */ /* 0x000fce00030006ff */
[----:B------:R-:W-:Y:S01]  /*c5c0*/  HMMA.16816.F32 R24, R52, R2, R24 ;  /* 0x000000023418723c */ /* 0x000fe20000001818 */
[----:B-----5:R-:W-:Y:S02]  /*c5d0*/  F2FP.F16.E4M3.UNPACK_B R3, R4.H1 ;  /* 0x00000004ff03723e */ /* 0x020fe400030006ff */
[----:B----4-:R-:W-:Y:S02]  /*c5e0*/  F2FP.F16.E4M3.UNPACK_B R2, R6.H1 ;  /* 0x00000006ff02723e */ /* 0x010fe400030006ff */
[----:B---3--:R-:W-:-:S05]  /*c5f0*/  LOP3.LUT R4, R0, 0x40, RZ, 0x3c, !PT ;  /* 0x0000004000047812 */ /* 0x008fca00078e3cff */
[----:B------:R-:W0:Y:S04]  /*c600*/  LDSM.16.M88.4 R28, [R4+UR7+0x20000] ;  /* 0x02000007041c783b */ /* 0x000e280008000200 */
[----:B------:R-:W-:Y:S04]  /*c610*/  STL [R1+0xf30], R0 ;  /* 0x000f300001007387 */ /* 0x000fe80000100800 */
[----:B------:R-:W-:Y:S04]  /*c620*/  STL [R1+0x1a0], R4 ;  /* 0x0001a00401007387 */ /* 0x000fe80000100800 */
[----:B------:R-:W3:Y:S04]  /*c630*/  LDL.LU R32, [R1+0x80] ;  /* 0x0000800001207983 */ /* 0x000ee80000300800 */
[----:B0-----:R-:W-:Y:S04]  /*c640*/  STL.64 [R1+0x190], R28 ;  /* 0x0001901c01007387 */ /* 0x001fe80000100a00 */
[----:B------:R-:W-:Y:S04]  /*c650*/  STL.64 [R1+0x198], R30 ;  /* 0x0001981e01007387 */ /* 0x000fe80000100a00 */
[----:B------:R-:W0:Y:S01]  /*c660*/  LDSM.16.MT88.4 R28, [R59+0x8000] ;  /* 0x008000003b1c783b */ /* 0x000e220000004200 */
[----:B------:R-:W-:Y:S03]  /*c670*/  HMMA.16816.F32 R52, R52, R2, R48 ;  /* 0x000000023434723c */ /* 0x000fe60000001830 */
[----:B------:R-:W3:Y:S04]  /*c680*/  LDL.LU R33, [R1+0x84] ;  /* 0x0000840001217983 */ /* 0x000ee80000300800 */
[----:B------:R-:W3:Y:S04]  /*c690*/  LDL.LU R34, [R1+0x88] ;  /* 0x0000880001227983 */ /* 0x000ee80000300800 */
[----:B------:R-:W4:Y:S04]  /*c6a0*/  LDL.LU R38, [R1+0x188] ;  /* 0x0001880001267983 */ /* 0x000f280000300800 */
[----:B------:R-:W5:Y:S01]  /*c6b0*/  LDL.LU R6, [R1+0x18c] ;  /* 0x00018c0001067983 */ /* 0x000f620000300800 */
[----:B--2---:R-:W-:-:S02]  /*c6c0*/  F2FP.F16.E4M3.UNPACK_B R2, R46.H1 ;  /* 0x0000002eff02723e */ /* 0x004fc400030006ff */
[----:B------:R-:W-:Y:S02]  /*c6d0*/  F2FP.F16.E4M3.UNPACK_B R3, R47.H1 ;  /* 0x0000002fff03723e */ /* 0x000fe400030006ff */
[----:B------:R-:W1:Y:S04]  /*c6e0*/  LDSM.16.M88.4 R44, [R4+UR7+0x20800] ;  /* 0x02080007042c783b */ /* 0x000e680008000200 */
[----:B0-----:R0:W-:Y:S04]  /*c6f0*/  STL [R1+0x1028], R29 ;  /* 0x0010281d01007387 */ /* 0x0011e80000100800 */
[----:B------:R2:W-:Y:S01]  /*c700*/  STL [R1+0x1014], R31 ;  /* 0x0010141f01007387 */ /* 0x0005e20000100800 */
[----:B0-----:R-:W-:-:S03]  /*c710*/  IMAD.MOV.U32 R29, RZ, RZ, R55 ;  /* 0x000000ffff1d7224 */ /* 0x001fc600078e0037 */
[----:B--2---:R-:W2:Y:S04]  /*c720*/  LDL.LU R31, [R1+0x190] ;  /* 0x00019000011f7983 */ /* 0x004ea80000300800 */
[----:B------:R-:W2:Y:S04]  /*c730*/  LDL.LU.64 R50, [R1+0x10a8] ;  /* 0x0010a80001327983 */ /* 0x000ea80000300a00 */
[----:B------:R-:W2:Y:S04]  /*c740*/  LDL.LU.64 R48, [R1+0x10a0] ;  /* 0x0010a00001307983 */ /* 0x000ea80000300a00 */
[----:B------:R-:W-:Y:S04]  /*c750*/  STL.64 [R1+0x60], R52 ;  /* 0x0000603401007387 */ /* 0x000fe80000100a00 */
[----:B------:R-:W-:Y:S04]  /*c760*/  STL [R1+0x68], R54 ;  /* 0x0000683601007387 */ /* 0x000fe80000100800 */
[----:B------:R-:W0:Y:S01]  /*c770*/  LDSM.16.MT88.4 R52, [R59+0xa000] ;  /* 0x00a000003b34783b */ /* 0x000e220000004200 */
[----:B-1----:R-:W-:-:S02]  /*c780*/  IMAD.MOV.U32 R17, RZ, RZ, R44 ;  /* 0x000000ffff117224 */ /* 0x002fc400078e002c */
[----:B------:R-:W-:Y:S01]  /*c790*/  IMAD.MOV.U32 R18, RZ, RZ, R45 ;  /* 0x000000ffff127224 */ /* 0x000fe200078e002d */
[----:B0-----:R-:W-:Y:S04]  /*c7a0*/  STL [R1+0x1050], R53 ;  /* 0x0010503501007387 */ /* 0x001fe80000100800 */
[----:B------:R0:W-:Y:S04]  /*c7b0*/  STL [R1+0x1010], R55 ;  /* 0x0010103701007387 */ /* 0x0001e80000100800 */
[----:B0-----:R-:W2:Y:S04]  /*c7c0*/  LDL.LU R55, [R1+0x194] ;  /* 0x0001940001377983 */ /* 0x001ea80000300800 */
[----:B------:R-:W-:Y:S04]  /*c7d0*/  STL.64 [R1+0x170], R44 ;  /* 0x0001702c01007387 */ /* 0x000fe80000100a00 */
[----:B------:R0:W-:Y:S04]  /*c7e0*/  STL.64 [R1+0x178], R46 ;  /* 0x0001782e01007387 */ /* 0x0001e80000100a00 */
[----:B0-----:R-:W2:Y:S04]  /*c7f0*/  LDL.LU.64 R46, [R1+0x1098] ;  /* 0x00109800012e7983 */ /* 0x001ea80000300a00 */
[----:B------:R-:W2:Y:S01]  /*c800*/  LDL.LU.64 R44, [R1+0x1090] ;  /* 0x00109000012c7983 */ /* 0x000ea20000300a00 */
[----:B------:R-:W-:Y:S01]  /*c810*/  IMAD.MOV.U32 R35, RZ, RZ, R58 ;  /* 0x000000ffff237224 */ /* 0x000fe200078e003a */
[----:B------:R-:W-:Y:S01]  /*c820*/  F2FP.F16.E4M3.UNPACK_B R60, R60.H1 ;  /* 0x0000003cff3c723e */ /* 0x000fe200030006ff */
[----:B------:R-:W-:Y:S01]  /*c830*/  IMAD.MOV.U32 R56, RZ, RZ, R5 ;  /* 0x000000ffff387224 */ /* 0x000fe200078e0005 */
[----:B------:R-:W-:Y:S01]  /*c840*/  F2FP.F16.E4M3.UNPACK_B R61, R61.H1 ;  /* 0x0000003dff3d723e */ /* 0x000fe200030006ff */
[----:B------:R-:W-:-:S02]  /*c850*/  IMAD.MOV.U32 R57, RZ, RZ, R7 ;  /* 0x000000ffff397224 */ /* 0x000fc400078e0007 */
[----:B------:R-:W-:Y:S02]  /*c860*/  IMAD.MOV.U32 R58, RZ, RZ, R13 ;  /* 0x000000ffff3a7224 */ /* 0x000fe400078e000d */
[----:B------:R-:W-:-:S07]  /*c870*/  IMAD.MOV.U32 R59, RZ, RZ, R15 ;  /* 0x000000ffff3b7224 */ /* 0x000fce00078e000f */
[----:B------:R-:W-:-:S15]  /*c880*/  HMMA.16816.F32 R56, R56, R60, R40 ;  /* 0x0000003c3838723c */ /* 0x000fde0000001828 */
[----:B------:R-:W-:-:S04]  /*c890*/  NOP ;  /* 0x0000000000007918 */ /* 0x000fc80000000000 */
[----:B------:R-:W-:Y:S01]  /*c8a0*/  IMAD.MOV.U32 R40, RZ, RZ, R57 ;  /* 0x000000ffff287224 */ /* 0x000fe200078e0039 */
[----:B------:R0:W-:Y:S01]  /*c8b0*/  STL [R1+0x70], R56 ;  /* 0x0000703801007387 */ /* 0x0001e20000100800 */
[----:B------:R-:W-:Y:S02]  /*c8c0*/  IMAD.MOV.U32 R41, RZ, RZ, R58 ;  /* 0x000000ffff297224 */ /* 0x000fe400078e003a */
[----:B------:R-:W-:Y:S02]  /*c8d0*/  IMAD.MOV.U32 R42, RZ, RZ, R59 ;  /* 0x000000ffff2a7224 */ /* 0x000fe400078e003b */
[----:B------:R-:W-:Y:S02]  /*c8e0*/  IMAD.MOV.U32 R57, RZ, RZ, R7 ;  /* 0x000000ffff397224 */ /* 0x000fe400078e0007 */
[----:B------:R-:W-:Y:S02]  /*c8f0*/  IMAD.MOV.U32 R58, RZ, RZ, R13 ;  /* 0x000000ffff3a7224 */ /* 0x000fe400078e000d */
[----:B------:R-:W-:-:S02]  /*c900*/  IMAD.MOV.U32 R59, RZ, RZ, R15 ;  /* 0x000000ffff3b7224 */ /* 0x000fc400078e000f */
[----:B0-----:R-:W-:-:S07]  /*c910*/  IMAD.MOV.U32 R56, RZ, RZ, R5 ;  /* 0x000000ffff387224 */ /* 0x001fce00078e0005 */
[----:B---3--:R-:W-:-:S15]  /*c920*/  HMMA.16816.F32 R32, R56, R2, R32 ;  /* 0x000000023820723c */ /* 0x008fde0000001820 */
[----:B------:R-:W-:-:S04]  /*c930*/  NOP ;  /* 0x0000000000007918 */ /* 0x000fc80000000000 */
[----:B------:R-:W-:Y:S01]  /*c940*/  STL [R1+0x84], R33 ;  /* 0x0000842101007387 */ /* 0x000fe20000100800 */
[----:B------:R-:W-:-:S03]  /*c950*/  IMAD.MOV.U32 R43, RZ, RZ, R32 ;  /* 0x000000ffff2b7224 */ /* 0x000fc600078e0020 */
[----:B------:R-:W-:Y:S04]  /*c960*/  STL.64 [R1+0x88], R34 ;  /* 0x0000882201007387 */ /* 0x000fe80000100a00 */
[----:B------:R0:W1:Y:S01]  /*c970*/  LDSM.16.M88.4 R32, [R4+UR7+0x21000] ;  /* 0x021000070420783b */ /* 0x0000620008000200 */
[----:B-----5:R-:W-:Y:S01]  /*c980*/  F2FP.F16.E4M3.UNPACK_B R61, R6.H1 ;  /* 0x00000006ff3d723e */ /* 0x020fe200030006ff */
[----:B------:R-:W-:Y:S01]  /*c990*/  IMAD.MOV.U32 R6, RZ, RZ, R13 ;  /* 0x000000ffff067224 */ /* 0x000fe200078e000d */
[----:B----4-:R-:W-:Y:S01]  /*c9a0*/  F2FP.F16.E4M3.UNPACK_B R60, R38.H1 ;  /* 0x00000026ff3c723e */ /* 0x010fe200030006ff */
[----:B0-----:R-:W-:Y:S02]  /*c9b0*/  IMAD.MOV.U32 R4, RZ, RZ, R5 ;  /* 0x000000ffff047224 */ /* 0x001fe400078e0005 */
[----:B------:R-:W-:-:S02]  /*c9c0*/  IMAD.MOV.U32 R5, RZ, RZ, R7 ;  /* 0x000000ffff057224 */ /* 0x000fc400078e0007 */
[----:B------:R-:W-:Y:S01]  /*c9d0*/  IMAD.MOV.U32 R7, RZ, RZ, R15 ;  /* 0x000000ffff077224 */ /* 0x000fe200078e000f */
[----:B-1----:R-:W-:Y:S01]  /*c9e0*/  STL.64 [R1+0x160], R32 ;  /* 0x0001602001007387 */ /* 0x002fe20000100a00 */
[----:B------:R-:W-:Y:S02]  /*c9f0*/  IMAD.MOV.U32 R0, RZ, RZ, R32 ;  /* 0x000000ffff007224 */ /* 0x000fe400078e0020 */
[----:B------:R-:W-:Y:S01]  /*ca00*/  IMAD.MOV.U32 R38, RZ, RZ, R33 ;  /* 0x000000ffff267224 */ /* 0x000fe200078e0021 */
[----:B------:R2:W-:Y:S02]  /*ca10*/  STL.64 [R1+0x168], R34 ;  /* 0x0001682201007387 */ /* 0x0005e40000100a00 */
[----:B--2---:R-:W-:-:S15]  /*ca20*/  HMMA.16816.F32 R32, R4, R60, R44 ;  /* 0x0000003c0420723c */ /* 0x004fde000000182c */
[----:B------:R-:W-:-:S04]  /*ca30*/  NOP ;  /* 0x0000000000007918 */ /* 0x000fc80000000000 */
[----:B------:R-:W-:Y:S01]  /*ca40*/  IMAD.MOV.U32 R59, RZ, RZ, R34 ;  /* 0x000000ffff3b7224 */ /* 0x000fe200078e0022 */
[----:B------:R-:W-:Y:S04]  /*ca50*/  STL [R1], R32 ;  /* 0x0000002001007387 */ /* 0x000fe80000100800 */
[----:B------:R0:W-:Y:S04]  /*ca60*/  STL [R1+0x1054], R59 ;  /* 0x0010543b01007387 */ /* 0x0001e80000100800 */
[----:B0-----:R-:W2:Y:S01]  /*ca70*/  LDL R59, [R1+0x1a0] ;  /* 0x0001a000013b7983 */ /* 0x001ea20000100800 */
[----:B------:R-:W-:-:S02]  /*ca80*/  F2FP.F16.E4M3.UNPACK_B R2, R31 ;  /* 0x0000001fff02723e */ /* 0x000fc400020006ff */
[----:B------:R-:W-:Y:S01]  /*ca90*/  F2FP.F16.E4M3.UNPACK_B R3, R55 ;  /* 0x00000037ff03723e */ /* 0x000fe200020006ff */
[----:B------:R-:W-:Y:S02]  /*caa0*/  IMAD.MOV.U32 R58, RZ, RZ, R35 ;  /* 0x000000ffff3a7224 */ /* 0x000fe400078e0023 */
[----:B------:R-:W-:Y:S02]  /*cab0*/  IMAD.MOV.U32 R34, RZ, RZ, R14 ;  /* 0x000000ffff227224 */ /* 0x000fe400078e000e */
[----:B------:R-:W-:Y:S02]  /*cac0*/  IMAD.MOV.U32 R35, RZ, RZ, R12 ;  /* 0x000000ffff237224 */ /* 0x000fe400078e000c */
[----:B------:R-:W-:Y:S02]  /*cad0*/  IMAD.MOV.U32 R53, RZ, RZ, R33 ;  /* 0x000000ffff357224 */ /* 0x000fe400078e0021 */
[----:B------:R-:W-:Y:S01]  /*cae0*/  IMAD.MOV.U32 R44, RZ, RZ, R19 ;  /* 0x000000ffff2c7224 */ /* 0x000fe200078e0013 */
[----:B--2---:R-:W0:Y:S04]  /*caf0*/  LDSM.16.M88.4 R4, [R59+UR7+0x21800] ;  /* 0x021800073b04783b */ /* 0x004e280008000200 */
[----:B0-----:R0:W-:Y:S01]  /*cb00*/  STL.64 [R1+0x130], R4 ;  /* 0x0001300401007387 */ /* 0x0011e20000100a00 */
[----:B------:R-:W-:-:S02]  /*cb10*/  IMAD.MOV.U32 R39, RZ, RZ, R4 ;  /* 0x000000ffff277224 */ /* 0x000fc400078e0004 */
[----:B------:R-:W-:Y:S01]  /*cb20*/  IMAD.MOV.U32 R61, RZ, RZ, R5 ;  /* 0x000000ffff3d7224 */ /* 0x000fe200078e0005 */
[----:B------:R1:W-:Y:S04]  /*cb30*/  STL.64 [R1+0x138], R6 ;  /* 0x0001380601007387 */ /* 0x0003e80000100a00 */
[----:B------:R-:W2:Y:S01]  /*cb40*/  LDL.LU R32, [R1+0x20] ;  /* 0x0000200001207983 */ /* 0x000ea20000300800 */
[----:B0-----:R-:W-:-:S03]  /*cb50*/  IMAD.MOV.U32 R4, RZ, RZ, R28 ;  /* 0x000000ffff047224 */ /* 0x001fc600078e001c */
[----:B------:R-:W2:Y:S01]  /*cb60*/  LDL.LU R33, [R1+0x24] ;  /* 0x0000240001217983 */ /* 0x000ea20000300800 */
[----:B------:R-:W-:Y:S02]  /*cb70*/  IMAD.MOV.U32 R5, RZ, RZ, R30 ;  /* 0x000000ffff057224 */ /* 0x000fe400078e001e */
[----:B-1----:R-:W-:Y:S02]  /*cb80*/  IMAD.MOV.U32 R6, RZ, RZ, R52 ;  /* 0x000000ffff067224 */ /* 0x002fe400078e0034 */
[----:B------:R-:W-:-:S07]  /*cb90*/  IMAD.MOV.U32 R7, RZ, RZ, R54 ;  /* 0x000000ffff077224 */ /* 0x000fce00078e0036 */
[----:B------:R-:W-:Y:S01]  /*cba0*/  HMMA.16816.F32 R12, R4, R2, R48 ;  /* 0x00000002040c723c */ /* 0x000fe20000001830 */
[----:B------:R-:W0:Y:S01]  /*cbb0*/  LDSM.16.M88.4 R4, [R59+UR7+0x22000] ;  /* 0x022000073b04783b */ /* 0x000e220008000200 */
[----:B------:R-:W-:Y:S02]  /*cbc0*/  F2FP.F16.E4M3.UNPACK_B R2, R17 ;  /* 0x00000011ff02723e */ /* 0x000fe400020006ff */
[----:B------:R-:W-:-:S15]  /*cbd0*/  F2FP.F16.E4M3.UNPACK_B R3, R18 ;  /* 0x00000012ff03723e */ /* 0x000fde00020006ff */
[----:B------:R-:W-:Y:S04]  /*cbe0*/  STL [R1+0x100c], R15 ;  /* 0x00100c0f01007387 */ /* 0x000fe80000100800 */
[----:B0-----:R0:W-:Y:S04]  /*cbf0*/  STL.64 [R1+0x120], R4 ;  /* 0x0001200401007387 */ /* 0x0011e80000100a00 */
[----:B------:R1:W-:Y:S04]  /*cc00*/  STL.64 [R1+0x128], R6 ;  /* 0x0001280601007387 */ /* 0x0003e80000100a00 */
[----:B------:R-:W3:Y:S04]  /*cc10*/  LDL.LU R17, [R1+0x108c] ;  /* 0x00108c0001117983 */ /* 0x000ee80000300800 */
[----:B------:R-:W3:Y:S04]  /*cc20*/  LDL.LU R18, [R1+0x1088] ;  /* 0x0010880001127983 */ /* 0x000ee80000300800 */
[----:B------:R-:W3:Y:S04]  /*cc30*/  LDL.LU R19, [R1+0x1084] ;  /* 0x0010840001137983 */ /* 0x000ee80000300800 */
[----:B------:R-:W4:Y:S04]  /*cc40*/  LDL.LU R45, [R1+0x14] ;  /* 0x00001400012d7983 */ /* 0x000f280000300800 */
[----:B------:R-:W4:Y:S04]  /*cc50*/  LDL.LU R46, [R1+0x18] ;  /* 0x00001800012e7983 */ /* 0x000f280000300800 */
[----:B------:R-:W4:Y:S01]  /*cc60*/  LDL.LU R47, [R1+0x1c] ;  /* 0x00001c00012f7983 */ /* 0x000f220000300800 */
[----:B------:R-:W-:-:S02]  /*cc70*/  IMAD.MOV.U32 R51, RZ, RZ, R0 ;  /* 0x000000ffff337224 */ /* 0x000fc400078e0000 */
[----:B------:R-:W-:Y:S02]  /*cc80*/  IMAD.MOV.U32 R60, RZ, RZ, R4 ;  /* 0x000000ffff3c7224 */ /* 0x000fe400078e0004 */
[----:B------:R-:W-:Y:S02]  /*cc90*/  IMAD.MOV.U32 R0, RZ, RZ, R5 ;  /* 0x000000ffff007224 */ /* 0x000fe400078e0005 */
[----:B0-----:R-:W-:Y:S02]  /*cca0*/  IMAD.MOV.U32 R4, RZ, RZ, R28 ;  /* 0x000000ffff047224 */ /* 0x001fe400078e001c */
[----:B------:R-:W-:Y:S02]  /*ccb0*/  IMAD.MOV.U32 R5, RZ, RZ, R30 ;  /* 0x000000ffff057224 */ /* 0x000fe400078e001e */
[----:B-1----:R-:W-:Y:S02]  /*ccc0*/  IMAD.MOV.U32 R6, RZ, RZ, R52 ;  /* 0x000000ffff067224 */ /* 0x002fe400078e0034 */
[----:B------:R-:W-:-:S07]  /*ccd0*/  IMAD.MOV.U32 R7, RZ, RZ, R54 ;  /* 0x000000ffff077224 */ /* 0x000fce00078e0036 */
[----:B---3--:R-:W-:Y:S01]  /*cce0*/  HMMA.16816.F32 R16, R4, R2, R16 ;  /* 0x000000020410723c */ /* 0x008fe20000001810 */
[----:B------:R-:W0:Y:S01]  /*ccf0*/  LDSM.16.M88.4 R4, [R59+UR7+0x22800] ;  /* 0x022800073b04783b */ /* 0x000e220008000200 */
[----:B------:R-:W-:Y:S02]  /*cd00*/  F2FP.F16.E4M3.UNPACK_B R2, R51 ;  /* 0x00000033ff02723e */ /* 0x000fe400020006ff */
[----:B------:R-:W-:-:S15]  /*cd10*/  F2FP.F16.E4M3.UNPACK_B R3, R38 ;  /* 0x00000026ff03723e */ /* 0x000fde00020006ff */
[----:B------:R-:W-:Y:S04]  /*cd20*/  STL [R1+0x1008], R17 ;  /* 0x0010081101007387 */ /* 0x000fe80000100800 */
[----:B------:R-:W-:Y:S04]  /*cd30*/  STL [R1+0x1004], R18 ;  /* 0x0010041201007387 */ /* 0x000fe80000100800 */
[----:B------:R-:W-:Y:S04]  /*cd40*/  STL [R1+0x1000], R19 ;  /* 0x0010001301007387 */ /* 0x000fe80000100800 */
[----:B0-----:R0:W-:Y:S01]  /*cd50*/  STL.64 [R1+0x110], R4 ;  /* 0x0001100401007387 */ /* 0x0011e20000100a00 */
[----:B------:R-:W-:-:S02]  /*cd60*/  IMAD.MOV.U32 R57, RZ, RZ, R4 ;  /* 0x000000ffff397224 */ /* 0x000fc400078e0004 */
[----:B------:R-:W-:Y:S01]  /*cd70*/  IMAD.MOV.U32 R56, RZ, RZ, R5 ;  /* 0x000000ffff387224 */ /* 0x000fe200078e0005 */
[----:B------:R1:W-:Y:S04]  /*cd80*/  STL.64 [R1+0x118], R6 ;  /* 0x0001180601007387 */ /* 0x0003e80000100a00 */
[----:B------:R-:W3:Y:S01]  /*cd90*/  LDL.LU R38, [R1+0x1080] ;  /* 0x0010800001267983 */ /* 0x000ee20000300800 */
[----:B0-----:R-:W-:-:S03]  /*cda0*/  IMAD.MOV.U32 R4, RZ, RZ, R28 ;  /* 0x000000ffff047224 */ /* 0x001fc600078e001c */
[----:B------:R-:W5:Y:S01]  /*cdb0*/  LDL.LU R48, [R1+0x50] ;  /* 0x0000500001307983 */ /* 0x000f620000300800 */
[----:B------:R-:W-:Y:S02]  /*cdc0*/  IMAD.MOV.U32 R5, RZ, RZ, R30 ;  /* 0x000000ffff057224 */ /* 0x000fe400078e001e */
[----:B-1----:R-:W-:Y:S01]  /*cdd0*/  IMAD.MOV.U32 R6, RZ, RZ, R52 ;  /* 0x000000ffff067224 */ /* 0x002fe200078e0034 */
[----:B------:R-:W5:Y:S01]  /*cde0*/  LDL.LU R49, [R1+0x54] ;  /* 0x0000540001317983 */ /* 0x000f620000300800 */
[----:B------:R-:W-:-:S03]  /*cdf0*/  IMAD.MOV.U32 R7, RZ, RZ, R54 ;  /* 0x000000ffff077224 */ /* 0x000fc600078e0036 */
[----:B------:R-:W5:Y:S04]  /*ce00*/  LDL.LU R50, [R1+0x58] ;  /* 0x0000580001327983 */ /* 0x000f680000300800 */
[----:B--2---:R-:W-:Y:S01]  /*ce10*/  HMMA.16816.F32 R4, R4, R2, R32 ;  /* 0x000000020404723c */ /* 0x004fe20000001820 */
[----:B------:R-:W5:Y:S04]  /*ce20*/  LDL.LU R51, [R1+0x5c] ;  /* 0x00005c0001337983 */ /* 0x000f680000300800 */
[----:B------:R-:W2:Y:S04]  /*ce30*/  LDL.LU.64 R34, [R1+0x1078] ;  /* 0x0010780001227983 */ /* 0x000ea80000300a00 */
[----:B------:R-:W2:Y:S10]  /*ce40*/  LDL.LU.64 R32, [R1+0x1070] ;  /* 0x0010700001207983 */ /* 0x000eb40000300a00 */
[----:B------:R-:W-:-:S02]  /*ce50*/  IMAD.MOV.U32 R15, RZ, RZ, R4 ;  /* 0x000000ffff0f7224 */ /* 0x000fc400078e0004 */
[----:B------:R-:W-:Y:S02]  /*ce60*/  IMAD.MOV.U32 R17, RZ, RZ, R5 ;  /* 0x000000ffff117224 */ /* 0x000fe400078e0005 */
[----:B------:R-:W-:Y:S02]  /*ce70*/  IMAD.MOV.U32 R18, RZ, RZ, R6 ;  /* 0x000000ffff127224 */ /* 0x000fe400078e0006 */
[----:B------:R-:W-:Y:S02]  /*ce80*/  IMAD.MOV.U32 R19, RZ, RZ, R7 ;  /* 0x000000ffff137224 */ /* 0x000fe400078e0007 */
[----:B------:R-:W0:Y:S04]  /*ce90*/  LDSM.16.M88.4 R4, [R59+UR7+0x23000] ;  /* 0x023000073b04783b */ /* 0x000e280008000200 */
[----:B------:R-:W-:Y:S04]  /*cea0*/  STL.64 [R1+0x1038], R18 ;  /* 0x0010381201007387 */ /* 0x000fe80000100a00 */
[----:B------:R-:W-:Y:S04]  /*ceb0*/  STL.64 [R1+0x1030], R16 ;  /* 0x0010301001007387 */ /* 0x000fe80000100a00 */
[----:B------:R1:W-:Y:S01]  /*cec0*/  STL.64 [R1+0x1020], R14 ;  /* 0x0010200e01007387 */ /* 0x0003e20000100a00 */
[----:B------:R-:W-:-:S03]  /*ced0*/  F2FP.F16.E4M3.UNPACK_B R2, R39 ;  /* 0x00000027ff02723e */ /* 0x000fc600020006ff */
[----:B------:R-:W-:Y:S01]  /*cee0*/  STL.64 [R1+0x1018], R12 ;  /* 0x0010180c01007387 */ /* 0x000fe20000100a00 */
[----:B------:R-:W-:-:S03]  /*cef0*/  F2FP.F16.E4M3.UNPACK_B R3, R61 ;  /* 0x0000003dff03723e */ /* 0x000fc600020006ff */
[----:B0-----:R0:W-:Y:S01]  /*cf00*/  STL.64 [R1+0x100], R4 ;  /* 0x0001000401007387 */ /* 0x0011e20000100a00 */
[----:B-1----:R-:W-:Y:S02]  /*cf10*/  IMAD.MOV.U32 R15, RZ, RZ, R4 ;  /* 0x000000ffff0f7224 */ /* 0x002fe400078e0004 */
[----:B------:R-:W-:Y:S01]  /*cf20*/  IMAD.MOV.U32 R14, RZ, RZ, R5 ;  /* 0x000000ffff0e7224 */ /* 0x000fe200078e0005 */
[----:B------:R1:W-:Y:S04]  /*cf30*/  STL.64 [R1+0x108], R6 ;  /* 0x0001080601007387 */ /* 0x0003e80000100a00 */
[----:B------:R-:W3:Y:S01]  /*cf40*/  LDL.LU R39, [R1+0x1068] ;  /* 0x0010680001277983 */ /* 0x000ee20000300800 */
[----:B0-----:R-:W-:Y:S02]  /*cf50*/  IMAD.MOV.U32 R4, RZ, RZ, R28 ;  /* 0x000000ffff047224 */ /* 0x001fe400078e001c */
[----:B------:R-:W-:-:S02]  /*cf60*/  IMAD.MOV.U32 R5, RZ, RZ, R30 ;  /* 0x000000ffff057224 */ /* 0x000fc400078e001e */
[----:B-1----:R-:W-:Y:S02]  /*cf70*/  IMAD.MOV.U32 R6, RZ, RZ, R52 ;  /* 0x000000ffff067224 */ /* 0x002fe400078e0034 */
[----:B------:R-:W-:-:S07]  /*cf80*/  IMAD.MOV.U32 R7, RZ, RZ, R54 ;  /* 0x000000ffff077224 */ /* 0x000fce00078e0036 */
[----:B----4-:R-:W-:Y:S01]  /*cf90*/  HMMA.16816.F32 R44, R4, R2, R44 ;  /* 0x00000002042c723c */ /* 0x010fe2000000182c */
[----:B------:R-:W0:-:S15]  /*cfa0*/  LDSM.16.M88.4 R4, [R59+UR7+0x23800] ;  /* 0x023800073b04783b */ /* 0x000e1e0008000200 */
[----:B------:R-:W-:-:S03]  /*cfb0*/  NOP ;  /* 0x0000000000007918 */ /* 0x000fc60000000000 */
[----:B------:R-:W-:Y:S04]  /*cfc0*/  STL.64 [R1+0xff8], R46 ;  /* 0x000ff82e01007387 */ /* 0x000fe80000100a00 */
[----:B------:R1:W-:Y:S04]  /*cfd0*/  STL.64 [R1+0xff0], R44 ;  /* 0x000ff02c01007387 */ /* 0x0003e80000100a00 */
[----:B-1----:R-:W4:Y:S04]  /*cfe0*/  LDL.LU R44, [R1+0x40] ;  /* 0x00004000012c7983 */ /* 0x002f280000300800 */
[----:B------:R-:W4:Y:S04]  /*cff0*/  LDL.LU R45, [R1+0x44] ;  /* 0x00004400012d7983 */ /* 0x000f280000300800 */
[----:B------:R-:W4:Y:S04]  /*d000*/  LDL.LU R46, [R1+0x48] ;  /* 0x00004800012e7983 */ /* 0x000f280000300800 */
[----:B------:R-:W4:Y:S01]  /*d010*/  LDL.LU R47, [R1+0x4c] ;  /* 0x00004c00012f7983 */ /* 0x000f220000300800 */
[----:B0-----:R-:W-:Y:S01]  /*d020*/  IMAD.MOV.U32 R13, RZ, RZ, R4 ;  /* 0x000000ffff0d7224 */ /* 0x001fe200078e0004 */
[----:B------:R-:W-:Y:S01]  /*d030*/  F2FP.F16.E4M3.UNPACK_B R2, R60 ;  /* 0x0000003cff02723e */ /* 0x000fe200020006ff */
[----:B------:R-:W-:Y:S01]  /*d040*/  IMAD.MOV.U32 R12, RZ, RZ, R5 ;  /* 0x000000ffff0c7224 */ /* 0x000fe200078e0005 */
[----:B------:R0:W-:Y:S01]  /*d050*/  STL.64 [R1+0xf0], R4 ;  /* 0x0000f00401007387 */ /* 0x0001e20000100a00 */
[----:B------:R-:W-:-:S03]  /*d060*/  F2FP.F16.E4M3.UNPACK_B R3, R0 ;  /* 0x00000000ff03723e */ /* 0x000fc600020006ff */
[----:B------:R1:W-:Y:S01]  /*d070*/  STL.64 [R1+0xf8], R6 ;  /* 0x0000f80601007387 */ /* 0x0003e20000100a00 */
[----:B0-----:R-:W-:Y:S02]  /*d080*/  IMAD.MOV.U32 R4, RZ, RZ, R28 ;  /* 0x000000ffff047224 */ /* 0x001fe400078e001c */
[----:B------:R-:W-:Y:S02]  /*d090*/  IMAD.MOV.U32 R5, RZ, RZ, R30 ;  /* 0x000000ffff057224 */ /* 0x000fe400078e001e */
[----:B-1----:R-:W-:Y:S02]  /*d0a0*/  IMAD.MOV.U32 R6, RZ, RZ, R52 ;  /* 0x000000ffff067224 */ /* 0x002fe400078e0034 */
[----:B------:R-:W-:-:S07]  /*d0b0*/  IMAD.MOV.U32 R7, RZ, RZ, R54 ;  /* 0x000000ffff077224 */ /* 0x000fce00078e0036 */
[----:B-----5:R-:W-:Y:S01]  /*d0c0*/  HMMA.16816.F32 R48, R4, R2, R48 ;  /* 0x000000020430723c */ /* 0x020fe20000001830 */
[----:B------:R-:W0:Y:S01]  /*d0d0*/  LDSM.16.M88.4 R4, [R59+UR7+0x24000] ;  /* 0x024000073b04783b */ /* 0x000e220008000200 */
[----:B------:R-:W-:Y:S02]  /*d0e0*/  F2FP.F16.E4M3.UNPACK_B R2, R57 ;  /* 0x00000039ff02723e */ /* 0x000fe400020006ff */
[----:B------:R-:W-:-:S15]  /*d0f0*/  F2FP.F16.E4M3.UNPACK_B R3, R56 ;  /* 0x00000038ff03723e */ /* 0x000fde00020006ff */
[----:B------:R-:W-:Y:S04]  /*d100*/  STL.64 [R1+0x1048], R50 ;  /* 0x0010483201007387 */ /* 0x000fe80000100a00 */
[----:B------:R-:W-:Y:S04]  /*d110*/  STL.64 [R1+0x1040], R48 ;  /* 0x0010403001007387 */ /* 0x000fe80000100a00 */
[----:B------:R-:W-:Y:S04]  /*d120*/  LDSM.16.M88.4 R48, [R59+UR7+0x26000] ;  /* 0x026000073b30783b */ /* 0x000fe80008000200 */
        /* <DEDUP_REMOVED lines=8> */
[----:B----4-:R-:W-:Y:S01]  /*d1b0*/  HMMA.16816.F32 R4, R4, R2, R44 ;  /* 0x000000020404723c */ /* 0x010fe2000000182c */
[----:B------:R-:W0:-:S15]  /*d1c0*/  LDSM.16.M88.4 R44, [R59+UR7+0x24800] ;  /* 0x024800073b2c783b */ /* 0x000e1e0008000200 */
[----:B------:R-:W-:-:S03]  /*d1d0*/  NOP ;  /* 0x0000000000007918 */ /* 0x000fc60000000000 */
[----:B------:R1:W-:Y:S04]  /*d1e0*/  STL.64 [R1+0x20], R4 ;  /* 0x0000200401007387 */ /* 0x0003e80000100a00 */
[----:B------:R4:W-:Y:S04]  /*d1f0*/  STL.64 [R1+0x28], R6 ;  /* 0x0000280601007387 */ /* 0x0009e80000100a00 */
[----:B0-----:R-:W-:Y:S01]  /*d200*/  STL.64 [R1+0xd0], R44 ;  /* 0x0000d02c01007387 */ /* 0x001fe20000100a00 */
[----:B------:R-:W-:Y:S02]  /*d210*/  IMAD.MOV.U32 R17, RZ, RZ, R44 ;  /* 0x000000ffff117224 */ /* 0x000fe400078e002c */
[----:B------:R-:W-:Y:S01]  /*d220*/  IMAD.MOV.U32 R16, RZ, RZ, R45 ;  /* 0x000000ffff107224 */ /* 0x000fe200078e002d */
[----:B------:R-:W-:Y:S04]  /*d230*/  STL.64 [R1+0xd8], R46 ;  /* 0x0000d82e01007387 */ /* 0x000fe80000100a00 */
[----:B------:R-:W0:Y:S01]  /*d240*/  LDSM.16.M88.4 R44, [R59+UR7+0x25000] ;  /* 0x025000073b2c783b */ /* 0x000e220008000200 */
[----:B------:R-:W-:Y:S01]  /*d250*/  F2FP.F16.E4M3.UNPACK_B R2, R15 ;  /* 0x0000000fff02723e */ /* 0x000fe200020006ff */
[----:B-1----:R-:W-:Y:S01]  /*d260*/  IMAD.MOV.U32 R4, RZ, RZ, R28 ;  /* 0x000000ffff047224 */ /* 0x002fe200078e001c */
[----:B------:R-:W-:Y:S01]  /*d270*/  F2FP.F16.E4M3.UNPACK_B R3, R14 ;  /* 0x0000000eff03723e */ /* 0x000fe200020006ff */
[----:B------:R-:W-:-:S02]  /*d280*/  IMAD.MOV.U32 R5, RZ, RZ, R30 ;  /* 0x000000ffff057224 */ /* 0x000fc400078e001e */
[----:B----4-:R-:W-:Y:S02]  /*d290*/  IMAD.MOV.U32 R6, RZ, RZ, R52 ;  /* 0x000000ffff067224 */ /* 0x010fe400078e0034 */
[----:B------:R-:W-:-:S07]  /*d2a0*/  IMAD.MOV.U32 R7, RZ, RZ, R54 ;  /* 0x000000ffff077224 */ /* 0x000fce00078e0036 */
[----:B---3--:R-:W-:Y:S01]  /*d2b0*/  HMMA.16816.F32 R36, R4, R2, R36 ;  /* 0x000000020424723c */ /* 0x008fe20000001824 */
[----:B------:R-:W-:Y:S02]  /*d2c0*/  F2FP.F16.E4M3.UNPACK_B R2, R13 ;  /* 0x0000000dff02723e */ /* 0x000fe400020006ff */
[----:B------:R-:W-:-:S07]  /*d2d0*/  F2FP.F16.E4M3.UNPACK_B R3, R12 ;  /* 0x0000000cff03723e */ /* 0x000fce00020006ff */
[----:B--2---:R-:W-:Y:S01]  /*d2e0*/  HMMA.16816.F32 R32, R4, R2, R32 ;  /* 0x000000020420723c */ /* 0x004fe20000001820 */
[----:B------:R-:W-:Y:S02]  /*d2f0*/  F2FP.F16.E4M3.UNPACK_B R2, R18 ;  /* 0x00000012ff02723e */ /* 0x000fe400020006ff */
[----:B------:R-:W-:-:S07]  /*d300*/  F2FP.F16.E4M3.UNPACK_B R3, R0 ;  /* 0x00000000ff03723e */ /* 0x000fce00020006ff */
[----:B------:R-:W-:Y:S01]  /*d310*/  HMMA.16816.F32 R20, R4, R2, R20 ;  /* 0x000000020414723c */ /* 0x000fe20000001814 */
[----:B0-----:R-:W-:Y:S01]  /*d320*/  STL.64 [R1+0xc0], R44 ;  /* 0x0000c02c01007387 */ /* 0x001fe20000100a00 */
[----:B------:R-:W-:Y:S02]  /*d330*/  IMAD.MOV.U32 R15, RZ, RZ, R44 ;  /* 0x000000ffff0f7224 */ /* 0x000fe400078e002c */
[----:B------:R-:W-:Y:S01]  /*d340*/  IMAD.MOV.U32 R14, RZ, RZ, R45 ;  /* 0x000000ffff0e7224 */ /* 0x000fe200078e002d */
[----:B------:R-:W-:Y:S04]  /*d350*/  STL.64 [R1+0xc8], R46 ;  /* 0x0000c82e01007387 */ /* 0x000fe80000100a00 */
[----:B------:R-:W0:Y:S01]  /*d360*/  LDSM.16.M88.4 R44, [R59+UR7+0x25800] ;  /* 0x025800073b2c783b */ /* 0x000e220008000200 */
[----:B------:R-:W-:-:S02]  /*d370*/  F2FP.F16.E4M3.UNPACK_B R2, R17 ;  /* 0x00000011ff02723e */ /* 0x000fc400020006ff */
[----:B------:R-:W-:Y:S02]  /*d380*/  F2FP.F16.E4M3.UNPACK_B R3, R16 ;  /* 0x00000010ff03723e */ /* 0x000fe400020006ff */
[----:B------:R-:W1:Y:S01]  /*d390*/  LDSM.16.M88.4 R16, [R59+UR7+0x26800] ;  /* 0x026800073b10783b */ /* 0x000e620008000200 */
[----:B------:R-:W-:-:S03]  /*d3a0*/  IMAD.MOV.U32 R0, RZ, RZ, R51 ;  /* 0x000000ffff007224 */ /* 0x000fc600078e0033 */
[----:B0-----:R0:W-:Y:S04]  /*d3b0*/  STL.64 [R1+0xb0], R44 ;  /* 0x0000b02c01007387 */ /* 0x0011e80000100a00 */
[----:B------:R-:W-:Y:S01]  /*d3c0*/  STL.64 [R1+0xb8], R46 ;  /* 0x0000b82e01007387 */ /* 0x000fe20000100a00 */
[----:B-1----:R-:W-:-:S03]  /*d3d0*/  IMAD.MOV.U32 R57, RZ, RZ, R16 ;  /* 0x000000ffff397224 */ /* 0x002fc600078e0010 */
[----:B------:R1:W-:Y:S01]  /*d3e0*/  STL.64 [R1+0xa0], R48 ;  /* 0x0000a03001007387 */ /* 0x0003e20000100a00 */
[----:B------:R-:W-:-:S03]  /*d3f0*/  IMAD.MOV.U32 R56, RZ, RZ, R17 ;  /* 0x000000ffff387224 */ /* 0x000fc600078e0011 */
[----:B------:R2:W-:Y:S01]  /*d400*/  STL.64 [R1+0xa8], R50 ;  /* 0x0000a83201007387 */ /* 0x0005e20000100a00 */
[----:B------:R-:W-:Y:S02]  /*d410*/  IMAD.MOV.U32 R60, RZ, RZ, R18 ;  /* 0x000000ffff3c7224 */ /* 0x000fe400078e0012 */
[----:B------:R-:W-:Y:S01]  /*d420*/  IMAD.MOV.U32 R61, RZ, RZ, R19 ;  /* 0x000000ffff3d7224 */ /* 0x000fe200078e0013 */
[----:B------:R-:W-:Y:S04]  /*d430*/  STL [R1+0xf88], R0 ;  /* 0x000f880001007387 */ /* 0x000fe80000100800 */
[----:B------:R-:W-:Y:S04]  /*d440*/  STL.64 [R1+0x90], R16 ;  /* 0x0000901001007387 */ /* 0x000fe80000100a00 */
[----:B------:R-:W3:Y:S01]  /*d450*/  LDSM.16.M88.4 R16, [R59+UR7+0x27000] ;  /* 0x027000073b10783b */ /* 0x000ee20008000200 */
[----:B------:R-:W-:Y:S01]  /*d460*/  IMAD.MOV.U32 R12, RZ, RZ, R45 ;  /* 0x000000ffff0c7224 */ /* 0x000fe200078e002d */
[----:B------:R-:W-:Y:S01]  /*d470*/  HMMA.16816.F32 R8, R4, R2, R8 ;  /* 0x000000020408723c */ /* 0x000fe20000001808 */
[----:B------:R-:W-:Y:S01]  /*d480*/  IMAD.MOV.U32 R13, RZ, RZ, R44 ;  /* 0x000000ffff0d7224 */ /* 0x000fe200078e002c */
[----:B------:R4:W-:Y:S01]  /*d490*/  STL [R1+0xf90], R61 ;  /* 0x000f903d01007387 */ /* 0x0009e20000100800 */
[----:B0-----:R-:W-:Y:S01]  /*d4a0*/  IMAD.MOV.U32 R45, RZ, RZ, R48 ;  /* 0x000000ffff2d7224 */ /* 0x001fe200078e0030 */
[----:B------:R-:W-:Y:S01]  /*d4b0*/  F2FP.F16.E4M3.UNPACK_B R2, R15 ;  /* 0x0000000fff02723e */ /* 0x000fe200020006ff */
[----:B------:R-:W-:Y:S01]  /*d4c0*/  IMAD.MOV.U32 R44, RZ, RZ, R49 ;  /* 0x000000ffff2c7224 */ /* 0x000fe200078e0031 */
[----:B------:R-:W-:Y:S01]  /*d4d0*/  STL [R1+0xf8c], R60 ;  /* 0x000f8c3c01007387 */ /* 0x000fe20000100800 */
[----:B------:R-:W-:-:S03]  /*d4e0*/  F2FP.F16.E4M3.UNPACK_B R3, R14 ;  /* 0x0000000eff03723e */ /* 0x000fc600020006ff */
[----:B-1----:R-:W5:Y:S01]  /*d4f0*/  LDL.LU R48, [R1+0x60] ;  /* 0x0000600001307983 */ /* 0x002f620000300800 */
[----:B--2---:R-:W-:-:S03]  /*d500*/  IMAD.MOV.U32 R51, RZ, RZ, R29 ;  /* 0x000000ffff337224 */ /* 0x004fc600078e001d */
[----:B------:R-:W5:Y:S04]  /*d510*/  LDL.LU R49, [R1+0x64] ;  /* 0x0000640001317983 */ /* 0x000f680000300800 */
[----:B------:R-:W5:Y:S01]  /*d520*/  LDL.LU R50, [R1+0x68] ;  /* 0x0000680001327983 */ /* 0x000f620000300800 */
[----:B------:R-:W-:Y:S01]  /*d530*/  HMMA.16816.F32 R24, R4, R2, R24 ;  /* 0x000000020418723c */ /* 0x000fe20000001818 */
[----:B------:R-:W-:Y:S01]  /*d540*/  F2FP.F16.E4M3.UNPACK_B R3, R12 ;  /* 0x0000000cff03723e */ /* 0x000fe200020006ff */
[----:B------:R-:W-:Y:S01]  /*d550*/  IMAD.MOV.U32 R12, RZ, RZ, R43 ;  /* 0x000000ffff0c7224 */ /* 0x000fe200078e002b */
[----:B---3--:R0:W-:Y:S01]  /*d560*/  STL.64 [R1+0x150], R16 ;  /* 0x0001501001007387 */ /* 0x0081e20000100a00 */
[----:B------:R-:W-:Y:S02]  /*d570*/  IMAD.MOV.U32 R29, RZ, RZ, R16 ;  /* 0x000000ffff1d7224 */ /* 0x000fe400078e0010 */
[----:B----4-:R-:W-:Y:S01]  /*d580*/  IMAD.MOV.U32 R61, RZ, RZ, R17 ;  /* 0x000000ffff3d7224 */ /* 0x010fe200078e0011 */
[----:B------:R1:W-:Y:S04]  /*d590*/  STL.64 [R1+0x158], R18 ;  /* 0x0001581201007387 */ /* 0x0003e80000100a00 */
[----:B0-----:R-:W2:Y:S01]  /*d5a0*/  LDL.LU R16, [R1+0x70] ;  /* 0x0000700001107983 */ /* 0x001ea20000300800 */
[----:B------:R-:W-:-:S03]  /*d5b0*/  IMAD.MOV.U32 R17, RZ, RZ, R40 ;  /* 0x000000ffff117224 */ /* 0x000fc600078e0028 */
[----:B------:R-:W3:Y:S01]  /*d5c0*/  LDL.LU R40, [R1+0x1064] ;  /* 0x0010640001287983 */ /* 0x000ee20000300800 */
[----:B-1----:R-:W-:Y:S02]  /*d5d0*/  IMAD.MOV.U32 R18, RZ, RZ, R41 ;  /* 0x000000ffff127224 */ /* 0x002fe400078e0029 */
[----:B------:R-:W-:Y:S01]  /*d5e0*/  IMAD.MOV.U32 R19, RZ, RZ, R42 ;  /* 0x000000ffff137224 */ /* 0x000fe200078e002a */
[----:B------:R-:W3:Y:S04]  /*d5f0*/  LDL.LU R41, [R1+0x1060] ;  /* 0x0010600001297983 */ /* 0x000ee80000300800 */
[----:B------:R-:W3:Y:S04]  /*d600*/  LDL.LU R42, [R1+0x105c] ;  /* 0x00105c00012a7983 */ /* 0x000ee80000300800 */
[----:B------:R-:W3:Y:S01]  /*d610*/  LDL.LU R43, [R1+0x1058] ;  /* 0x00105800012b7983 */ /* 0x000ee20000300800 */
[----:B------:R-:W-:-:S03]  /*d620*/  F2FP.F16.E4M3.UNPACK_B R2, R13 ;  /* 0x0000000dff02723e */ /* 0x000fc600020006ff */
[----:B------:R-:W4:Y:S04]  /*d630*/  LDL.LU R13, [R1+0x84] ;  /* 0x00008400010d7983 */ /* 0x000f280000300800 */
[----:B------:R-:W4:Y:S04]  /*d640*/  LDL.LU R14, [R1+0x88] ;  /* 0x00008800010e7983 */ /* 0x000f280000300800 */
[----:B------:R-:W4:Y:S01]  /*d650*/  LDL.LU R15, [R1+0x8c] ;  /* 0x00008c00010f7983 */ /* 0x000f220000300800 */
[----:B---3--:R-:W-:Y:S03]  /*d660*/  HMMA.16816.F32 R40, R4, R2, R40 ;  /* 0x000000020428723c */ /* 0x008fe60000001828 */
[----:B------:R0:W1:-:S15]  /*d670*/  LDSM.16.M88.4 R4, [R59+UR7+0x27800] ;  /* 0x027800073b04783b */ /* 0x00005e0008000200 */
[----:B------:R-:W-:Y:S01]  /*d680*/  NOP ;  /* 0x0000000000007918 */ /* 0x000fe20000000000 */
[----:B------:R-:W-:Y:S04]  /*d690*/  STL [R1+0xfe8], R43 ;  /* 0x000fe82b01007387 */ /* 0x000fe80000100800 */
[----:B0-----:R-:W3:Y:S01]  /*d6a0*/  LDL.LU R59, [R1+0x1054] ;  /* 0x00105400013b7983 */ /* 0x001ee20000300800 */
[----:B------:R-:W-:Y:S02]  /*d6b0*/  F2FP.F16.E4M3.UNPACK_B R2, R45 ;  /* 0x0000002dff02723e */ /* 0x000fe400020006ff */
[----:B------:R-:W-:Y:S01]  /*d6c0*/  F2FP.F16.E4M3.UNPACK_B R3, R44 ;  /* 0x0000002cff03723e */ /* 0x000fe200020006ff */
[----:B------:R-:W-:Y:S02]  /*d6d0*/  IMAD.MOV.U32 R47, RZ, RZ, R58 ;  /* 0x000000ffff2f7224 */ /* 0x000fe400078e003a */
[----:B------:R-:W-:Y:S01]  /*d6e0*/  IMAD.MOV.U32 R58, RZ, RZ, R52 ;  /* 0x000000ffff3a7224 */ /* 0x000fe200078e0034 */
[----:B-1----:R0:W-:Y:S01]  /*d6f0*/  STL.64 [R1+0x140], R4 ;  /* 0x0001400401007387 */ /* 0x0021e20000100a00 */
[----:B------:R-:W-:-:S02]  /*d700*/  IMAD.MOV.U32 R60, RZ, RZ, R4 ;  /* 0x000000ffff3c7224 */ /* 0x000fc400078e0004 */
[----:B------:R-:W-:Y:S01]  /*d710*/  IMAD.MOV.U32 R0, RZ, RZ, R5 ;  /* 0x000000ffff007224 */ /* 0x000fe200078e0005 */
[----:B------:R1:W-:Y:S04]  /*d720*/  STL.64 [R1+0x148], R6 ;  /* 0x0001480601007387 */ /* 0x0003e80000100a00 */
[----:B------:R-:W4:Y:S01]  /*d730*/  LDL.LU R44, [R1] ;  /* 0x00000000012c7983 */ /* 0x000f220000300800 */
[----:B0-----:R-:W-:Y:S02]  /*d740*/  IMAD.MOV.U32 R4, RZ, RZ, R28 ;  /* 0x000000ffff047224 */ /* 0x001fe400078e001c */
[----:B------:R-:W-:Y:S02]  /*d750*/  IMAD.MOV.U32 R5, RZ, RZ, R30 ;  /* 0x000000ffff057224 */ /* 0x000fe400078e001e */
[----:B-1----:R-:W-:-:S02]  /*d760*/  IMAD.MOV.U32 R6, RZ, RZ, R52 ;  /* 0x000000ffff067224 */ /* 0x002fc400078e0034 */
[----:B------:R-:W-:-:S07]  /*d770*/  IMAD.MOV.U32 R7, RZ, RZ, R54 ;  /* 0x000000ffff077224 */ /* 0x000fce00078e0036 */
[----:B-----5:R-:W-:Y:S01]  /*d780*/  HMMA.16816.F32 R4, R4, R2, R48 ;  /* 0x000000020404723c */ /* 0x020fe20000001830 */
[----:B------:R-:W-:Y:S01]  /*d790*/  F2FP.F16.E4M3.UNPACK_B R2, R57 ;  /* 0x00000039ff02723e */ /* 0x000fe200020006ff */
[----:B------:R-:W-:Y:S01]  /*d7a0*/  IMAD.MOV.U32 R57, RZ, RZ, R30 ;  /* 0x000000ffff397224 */ /* 0x000fe200078e001e */
[----:B------:R-:W-:Y:S01]  /*d7b0*/  F2FP.F16.E4M3.UNPACK_B R3, R56 ;  /* 0x00000038ff03723e */ /* 0x000fe200020006ff */
[----:B------:R-:W-:Y:S02]  /*d7c0*/  IMAD.MOV.U32 R56, RZ, RZ, R28 ;  /* 0x000000ffff387224 */ /* 0x000fe400078e001c */
[----:B------:R-:W-:Y:S02]  /*d7d0*/  IMAD.MOV.U32 R45, RZ, RZ, R53 ;  /* 0x000000ffff2d7224 */ /* 0x000fe400078e0035 */
[----:B------:R-:W5:Y:S04]  /*d7e0*/  LDL.LU R53, [R1+0x1050] ;  /* 0x0010500001357983 */ /* 0x000f680000300800 */
[----:B------:R-:W5:Y:S04]  /*d7f0*/  LDL.LU.64 R50, [R1+0x1048] ;  /* 0x0010480001327983 */ /* 0x000f680000300a00 */
[----:B------:R-:W5:Y:S01]  /*d800*/  LDL.LU.64 R48, [R1+0x1040] ;  /* 0x0010400001307983 */ /* 0x000f620000300a00 */
[----:B---3--:R-:W-:-:S02]  /*d810*/  IMAD.MOV.U32 R46, RZ, RZ, R59 ;  /* 0x000000ffff2e7224 */ /* 0x008fc400078e003b */
[----:B------:R-:W-:-:S07]  /*d820*/  IMAD.MOV.U32 R59, RZ, RZ, R54 ;  /* 0x000000ffff3b7224 */ /* 0x000fce00078e0036 */
[----:B--2---:R-:W-:Y:S01]  /*d830*/  HMMA.16816.F32 R56, R56, R2, R16 ;  /* 0x000000023838723c */ /* 0x004fe20000001810 */
[----:B------:R-:W2:Y:S01]  /*d840*/  LDL.LU.64 R18, [R1+0x1038] ;  /* 0x0010380001127983 */ /* 0x000ea20000300a00 */
[----:B------:R-:W-:-:S03]  /*d850*/  F2FP.F16.E4M3.UNPACK_B R2, R29 ;  /* 0x0000001dff02723e */ /* 0x000fc600020006ff */
[----:B------:R-:W3:Y:S01]  /*d860*/  LDL.LU.64 R16, [R1+0x1030] ;  /* 0x0010300001107983 */ /* 0x000ee20000300a00 */
[----:B------:R-:W-:-:S13]  /*d870*/  F2FP.F16.E4M3.UNPACK_B R3, R61 ;  /* 0x0000003dff03723e */ /* 0x000fda00020006ff */
[----:B------:R0:W-:Y:S01]  /*d880*/  STL [R1+0x14], R57 ;  /* 0x0000143901007387 */ /* 0x0001e20000100800 */
[----:B------:R-:W-:Y:S02]  /*d890*/  IMAD.MOV.U32 R43, RZ, RZ, R56 ;  /* 0x000000ffff2b7224 */ /* 0x000fe400078e0038 */
[----:B------:R-:W-:Y:S01]  /*d8a0*/  IMAD.MOV.U32 R56, RZ, RZ, R28 ;  /* 0x000000ffff387224 */ /* 0x000fe200078e001c */
[----:B------:R1:W-:Y:S04]  /*d8b0*/  STL.64 [R1+0x18], R58 ;  /* 0x0000183a01007387 */ /* 0x0003e80000100a00 */
[----:B------:R-:W5:Y:S01]  /*d8c0*/  LDL.LU R29, [R1+0x1028] ;  /* 0x00102800011d7983 */ /* 0x000f620000300800 */
[----:B0-----:R-:W-:Y:S02]  /*d8d0*/  IMAD.MOV.U32 R57, RZ, RZ, R30 ;  /* 0x000000ffff397224 */ /* 0x001fe400078e001e */
[----:B-1----:R-:W-:-:S02]  /*d8e0*/  IMAD.MOV.U32 R58, RZ, RZ, R52 ;  /* 0x000000ffff3a7224 */ /* 0x002fc400078e0034 */
[----:B------:R-:W-:-:S07]  /*d8f0*/  IMAD.MOV.U32 R59, RZ, RZ, R54 ;  /* 0x000000ffff3b7224 */ /* 0x000fce00078e0036 */
[----:B----4-:R-:W-:Y:S01]  /*d900*/  HMMA.16816.F32 R56, R56, R2, R12 ;  /* 0x000000023838723c */ /* 0x010fe2000000180c */
[----:B------:R-:W4:Y:S01]  /*d910*/  LDL.LU.64 R14, [R1+0x1020] ;  /* 0x00102000010e7983 */ /* 0x000f220000300a00 */
[----:B------:R-:W-:-:S03]  /*d920*/  F2FP.F16.E4M3.UNPACK_B R2, R60 ;  /* 0x0000003cff02723e */ /* 0x000fc600020006ff */
[----:B------:R-:W5:Y:S01]  /*d930*/  LDL.LU.64 R12, [R1+0x1018] ;  /* 0x00101800010c7983 */ /* 0x000f620000300a00 */
[----:B------:R-:W-:-:S13]  /*d940*/  F2FP.F16.E4M3.UNPACK_B R3, R0 ;  /* 0x00000000ff03723e */ /* 0x000fda00020006ff */
[----:B------:R0:W-:Y:S04]  /*d950*/  STL.64 [R1+0x70], R56 ;  /* 0x0000703801007387 */ /* 0x0001e80000100a00 */
[----:B------:R1:W-:Y:S01]  /*d960*/  STL.64 [R1+0x78], R58 ;  /* 0x0000783a01007387 */ /* 0x0003e20000100a00 */
[----:B0-----:R-:W-:Y:S02]  /*d970*/  IMAD.MOV.U32 R56, RZ, RZ, R28 ;  /* 0x000000ffff387224 */ /* 0x001fe400078e001c */
[----:B------:R-:W-:Y:S01]  /*d980*/  IMAD.MOV.U32 R57, RZ, RZ, R30 ;  /* 0x000000ffff397224 */ /* 0x000fe200078e001e */
[----:B------:R-:W5:Y:S01]  /*d990*/  LDL.LU R28, [R1+0x164] ;  /* 0x00016400011c7983 */ /* 0x000f620000300800 */
[----:B-1----:R-:W-:Y:S02]  /*d9a0*/  IMAD.MOV.U32 R58, RZ, RZ, R52 ;  /* 0x000000ffff3a7224 */ /* 0x002fe400078e0034 */
[----:B------:R-:W-:Y:S01]  /*d9b0*/  IMAD.MOV.U32 R59, RZ, RZ, R54 ;  /* 0x000000ffff3b7224 */ /* 0x000fe200078e0036 */
[----:B------:R-:W5:Y:S04]  /*d9c0*/  LDL.LU R30, [R1+0x160] ;  /* 0x00016000011e7983 */ /* 0x000f680000300800 */
[----:B------:R-:W5:Y:S02]  /*d9d0*/  LDL.LU R52, [R1+0x174] ;  /* 0x0001740001347983 */ /* 0x000f640000300800 */
[----:B------:R-:W-:Y:S01]  /*d9e0*/  HMMA.16816.F32 R44, R56, R2, R44 ;  /* 0x00000002382c723c */ /* 0x000fe2000000182c */
[----:B------:R-:W-:Y:S01]  /*d9f0*/  F2FP.F16.E4M3.UNPACK_B R2, R31.H1 ;  /* 0x0000001fff02723e */ /* 0x000fe200030006ff */
[----:B------:R-:W5:Y:S01]  /*da00*/  LDL.LU R54, [R1+0x170] ;  /* 0x0001700001367983 */ /* 0x000f620000300800 */
[----:B------:R-:W-:-:S15]  /*da10*/  F2FP.F16.E4M3.UNPACK_B R3, R55.H1 ;  /* 0x00000037ff03723e */ /* 0x000fde00030006ff */
[----:B------:R-:W-:Y:S01]  /*da20*/  NOP ;  /* 0x0000000000007918 */ /* 0x000fe20000000000 */
[----:B------:R4:W-:Y:S04]  /*da30*/  STL [R1+0x60], R44 ;  /* 0x0000602c01007387 */ /* 0x0009e80000100800 */
[----:B------:R-:W5:Y:S04]  /*da40*/  LDL.LU R31, [R1+0x1014] ;  /* 0x00101400011f7983 */ /* 0x000f680000300800 */
[----:B------:R-:W5:Y:S01]  /*da50*/  LDL.LU R55, [R1+0x1010] ;  /* 0x0010100001377983 */ /* 0x000f620000300800 */
[----:B------:R-:W-:Y:S02]  /*da60*/  IMAD.MOV.U32 R61, RZ, RZ, R45 ;  /* 0x000000ffff3d7224 */ /* 0x000fe400078e002d */
[----:B------:R-:W-:-:S02]  /*da70*/  IMAD.MOV.U32 R60, RZ, RZ, R46 ;  /* 0x000000ffff3c7224 */ /* 0x000fc400078e002e */
[----:B------:R-:W-:Y:S02]  /*da80*/  IMAD.MOV.U32 R0, RZ, RZ, R47 ;  /* 0x000000ffff007224 */ /* 0x000fe400078e002f */
[----:B--2---:R-:W-:Y:S02]  /*da90*/  IMAD.MOV.U32 R46, RZ, RZ, R18 ;  /* 0x000000ffff2e7224 */ /* 0x004fe400078e0012 */
[----:B------:R-:W-:Y:S02]  /*daa0*/  IMAD.MOV.U32 R47, RZ, RZ, R19 ;  /* 0x000000ffff2f7224 */ /* 0x000fe400078e0013 */
[----:B---3--:R-:W-:Y:S02]  /*dab0*/  IMAD.MOV.U32 R45, RZ, RZ, R17 ;  /* 0x000000ffff2d7224 */ /* 0x008fe400078e0011 */
[----:B----4-:R-:W-:Y:S02]  /*dac0*/  IMAD.MOV.U32 R44, RZ, RZ, R15 ;  /* 0x000000ffff2c7224 */ /* 0x010fe400078e000f */
[----:B------:R-:W2:Y:S04]  /*dad0*/  LDL.LU R15, [R1+0x100c] ;  /* 0x00100c00010f7983 */ /* 0x000ea80000300800 */
[----:B------:R-:W3:Y:S04]  /*dae0*/  LDL.LU R17, [R1+0x1008] ;  /* 0x0010080001117983 */ /* 0x000ee80000300800 */
[----:B------:R-:W3:Y:S04]  /*daf0*/  LDL.LU R18, [R1+0x1004] ;  /* 0x0010040001127983 */ /* 0x000ee80000300800 */
[----:B------:R-:W3:Y:S01]  /*db00*/  LDL.LU R19, [R1+0x1000] ;  /* 0x0010000001137983 */ /* 0x000ee20000300800 */
[----:B-----5:R-:W-:-:S02]  /*db10*/  IMAD.MOV.U32 R56, RZ, RZ, R29 ;  /* 0x000000ffff387224 */ /* 0x020fc400078e001d */
[----:B------:R-:W-:Y:S02]  /*db20*/  IMAD.MOV.U32 R58, RZ, RZ, R53 ;  /* 0x000000ffff3a7224 */ /* 0x000fe400078e0035 */
[----:B------:R-:W-:Y:S02]  /*db30*/  IMAD.MOV.U32 R57, RZ, RZ, R31 ;  /* 0x000000ffff397224 */ /* 0x000fe400078e001f */
[----:B------:R-:W-:-:S07]  /*db40*/  IMAD.MOV.U32 R59, RZ, RZ, R55 ;  /* 0x000000ffff3b7224 */ /* 0x000fce00078e0037 */
[----:B--2---:R-:W-:Y:S01]  /*db50*/  HMMA.16816.F32 R56, R56, R2, R12 ;  /* 0x000000023838723c */ /* 0x004fe2000000180c */
[----:B------:R-:W-:Y:S01]  /*db60*/  F2FP.F16.E4M3.UNPACK_B R2, R54.H1 ;  /* 0x00000036ff02723e */ /* 0x000fe200030006ff */
[----:B------:R-:W-:Y:S01]  /*db70*/  IMAD.MOV.U32 R12, RZ, RZ, R29 ;  /* 0x000000ffff0c7224 */ /* 0x000fe200078e001d */
[----:B------:R-:W-:Y:S01]  /*db80*/  F2FP.F16.E4M3.UNPACK_B R3, R52.H1 ;  /* 0x00000034ff03723e */ /* 0x000fe200030006ff */
[----:B------:R-:W-:Y:S02]  /*db90*/  IMAD.MOV.U32 R13, RZ, RZ, R31 ;  /* 0x000000ffff0d7224 */ /* 0x000fe400078e001f */
[----:B------:R-:W-:Y:S02]  /*dba0*/  IMAD.MOV.U32 R14, RZ, RZ, R53 ;  /* 0x000000ffff0e7224 */ /* 0x000fe400078e0035 */
[----:B------:R-:W-:-:S07]  /*dbb0*/  IMAD.MOV.U32 R15, RZ, RZ, R55 ;  /* 0x000000ffff0f7224 */ /* 0x000fce00078e0037 */
[----:B---3--:R-:W-:Y:S01]  /*dbc0*/  HMMA.16816.F32 R16, R12, R2, R16 ;  /* 0x000000020c10723c */ /* 0x008fe20000001810 */
[----:B------:R-:W-:-:S03]  /*dbd0*/  F2FP.F16.E4M3.UNPACK_B R2, R30.H1 ;  /* 0x0000001eff02723e */ /* 0x000fc600030006ff */
[----:B------:R-:W-:Y:S01]  /*dbe0*/  STL [R1+0xfd4], R56 ;  /* 0x000fd43801007387 */ /* 0x000fe20000100800 */
[----:B------:R-:W-:-:S03]  /*dbf0*/  F2FP.F16.E4M3.UNPACK_B R3, R28.H1 ;  /* 0x0000001cff03723e */ /* 0x000fc600030006ff */
[----:B------:R-:W-:Y:S04]  /*dc00*/  STL [R1+0xfd0], R57 ;  /* 0x000fd03901007387 */ /* 0x000fe80000100800 */
[----:B------:R0:W-:Y:S01]  /*dc10*/  STL [R1+0xfcc], R58 ;  /* 0x000fcc3a01007387 */ /* 0x0001e20000100800 */
[----:B------:R-:W-:Y:S06]  /*dc20*/  HMMA.16816.F32 R12, R12, R2, R44 ;  /* 0x000000020c0c723c */ /* 0x000fec000000182c */
[----:B------:R-:W-:Y:S01]  /*dc30*/  IMAD.MOV.U32 R54, RZ, RZ, R18 ;  /* 0x000000ffff367224 */ /* 0x000fe200078e0012 */
[----:B0-----:R-:W2:Y:S01]  /*dc40*/  LDL.LU R58, [R1+0x134] ;  /* 0x00013400013a7983 */ /* 0x001ea20000300800 */
[----:B------:R-:W-:-:S03]  /*dc50*/  IMAD.MOV.U32 R52, RZ, RZ, R19 ;  /* 0x000000ffff347224 */ /* 0x000fc600078e0013 */
[----:B------:R0:W-:Y:S04]  /*dc60*/  STL [R1+0xfc8], R59 ;  /* 0x000fc83b01007387 */ /* 0x0001e80000100800 */
[----:B0-----:R-:W3:Y:S04]  /*dc70*/  LDL.LU R59, [R1+0x130] ;  /* 0x00013000013b7983 */ /* 0x001ee80000300800 */
[----:B------:R-:W-:Y:S04]  /*dc80*/  STL.64 [R1+0x50], R16 ;  /* 0x0000501001007387 */ /* 0x000fe80000100a00 */
[----:B------:R-:W4:Y:S04]  /*dc90*/  LDL.LU R18, [R1+0x120] ;  /* 0x0001200001127983 */ /* 0x000f280000300800 */
[----:B------:R-:W5:Y:S04]  /*dca0*/  LDL.LU R19, [R1+0x124] ;  /* 0x0001240001137983 */ /* 0x000f680000300800 */
[----:B------:R-:W4:Y:S04]  /*dcb0*/  LDL.LU R30, [R1+0x110] ;  /* 0x00011000011e7983 */ /* 0x000f280000300800 */
[----:B------:R-:W4:Y:S04]  /*dcc0*/  LDL.LU R28, [R1+0x114] ;  /* 0x00011400011c7983 */ /* 0x000f280000300800 */
[----:B------:R-:W4:Y:S04]  /*dcd0*/  LDL.LU.64 R46, [R1+0xff8] ;  /* 0x000ff800012e7983 */ /* 0x000f280000300a00 */
[----:B------:R-:W4:Y:S01]  /*dce0*/  LDL.LU.64 R44, [R1+0xff0] ;  /* 0x000ff000012c7983 */ /* 0x000f220000300a00 */
[----:B------:R-:W-:-:S02]  /*dcf0*/  IMAD.MOV.U32 R56, RZ, RZ, R14 ;  /* 0x000000ffff387224 */ /* 0x000fc400078e000e */
[----:B------:R-:W-:Y:S01]  /*dd00*/  IMAD.MOV.U32 R57, RZ, RZ, R15 ;  /* 0x000000ffff397224 */ /* 0x000fe200078e000f */
[----:B------:R0:W-:Y:S01]  /*dd10*/  STL.64 [R1+0x40], R12 ;  /* 0x0000400c01007387 */ /* 0x0001e20000100a00 */
[----:B------:R-:W-:Y:S02]  /*dd20*/  IMAD.MOV.U32 R14, RZ, RZ, R53 ;  /* 0x000000ffff0e7224 */ /* 0x000fe400078e0035 */
[----:B------:R-:W-:Y:S02]  /*dd30*/  IMAD.MOV.U32 R15, RZ, RZ, R55 ;  /* 0x000000ffff0f7224 */ /* 0x000fe400078e0037 */
[----:B0-----:R-:W-:Y:S02]  /*dd40*/  IMAD.MOV.U32 R12, RZ, RZ, R29 ;  /* 0x000000ffff0c7224 */ /* 0x001fe400078e001d */
[----:B------:R-:W-:Y:S01]  /*dd50*/  IMAD.MOV.U32 R13, RZ, RZ, R31 ;  /* 0x000000ffff0d7224 */ /* 0x000fe200078e001f */
[----:B--2---:R-:W-:Y:S02]  /*dd60*/  F2FP.F16.E4M3.UNPACK_B R3, R58.H1 ;  /* 0x0000003aff03723e */ /* 0x004fe400030006ff */
[----:B---3--:R-:W-:-:S07]  /*dd70*/  F2FP.F16.E4M3.UNPACK_B R2, R59.H1 ;  /* 0x0000003bff02723e */ /* 0x008fce00030006ff */
[----:B----4-:R-:W-:Y:S01]  /*dd80*/  HMMA.16816.F32 R44, R12, R2, R44 ;  /* 0x000000020c2c723c */ /* 0x010fe2000000182c */
[----:B------:R-:W-:Y:S02]  /*dd90*/  F2FP.F16.E4M3.UNPACK_B R2, R18.H1 ;  /* 0x00000012ff02723e */ /* 0x000fe400030006ff */
[----:B-----5:R-:W-:-:S07]  /*dda0*/  F2FP.F16.E4M3.UNPACK_B R3, R19.H1 ;  /* 0x00000013ff03723e */ /* 0x020fce00030006ff */
[----:B------:R-:W-:Y:S09]  /*ddb0*/  HMMA.16816.F32 R12, R12, R2, R48 ;  /* 0x000000020c0c723c */ /* 0x000ff20000001830 */
[----:B------:R-:W-:Y:S02]  /*ddc0*/  IMAD.MOV.U32 R58, RZ, RZ, R44 ;  /* 0x000000ffff3a7224 */ /* 0x000fe400078e002c */
[----:B------:R-:W-:Y:S01]  /*ddd0*/  IMAD.MOV.U32 R59, RZ, RZ, R45 ;  /* 0x000000ffff3b7224 */ /* 0x000fe200078e002d */
[----:B------:R0:W-:Y:S04]  /*dde0*/  STL.64 [R1+0x8], R46 ;  /* 0x0000082e01007387 */ /* 0x0001e80000100a00 */
[----:B0-----:R-:W2:Y:S04]  /*ddf0*/  LDL.LU R46, [R1+0x100] ;  /* 0x00010000012e7983 */ /* 0x001ea80000300800 */
[----:B------:R-:W3:Y:S04]  /*de00*/  LDL.LU R47, [R1+0x104] ;  /* 0x00010400012f7983 */ /* 0x000ee80000300800 */
[----:B------:R0:W-:Y:S04]  /*de10*/  STL.64 [R1+0xfe0], R58 ;  /* 0x000fe03a01007387 */ /* 0x0001e80000100a00 */
[----:B------:R1:W-:Y:S04]  /*de20*/  STL.64 [R1+0xfd8], R56 ;  /* 0x000fd83801007387 */ /* 0x0003e80000100a00 */
[----:B0-----:R-:W4:Y:S04]  /*de30*/  LDL.LU R58, [R1+0xf0] ;  /* 0x0000f000013a7983 */ /* 0x001f280000300800 */
[----:B------:R-:W5:Y:S04]  /*de40*/  LDL.LU R59, [R1+0xf4] ;  /* 0x0000f400013b7983 */ /* 0x000f680000300800 */
[----:B------:R-:W2:Y:S04]  /*de50*/  LDL.LU R48, [R1+0x20] ;  /* 0x0000200001307983 */ /* 0x000ea80000300800 */
[----:B------:R-:W2:Y:S04]  /*de60*/  LDL.LU R49, [R1+0x24] ;  /* 0x0000240001317983 */ /* 0x000ea80000300800 */
[----:B------:R-:W2:Y:S04]  /*de70*/  LDL.LU R50, [R1+0x28] ;  /* 0x0000280001327983 */ /* 0x000ea80000300800 */
[----:B------:R-:W2:Y:S01]  /*de80*/  LDL.LU R51, [R1+0x2c] ;  /* 0x00002c0001337983 */ /* 0x000ea20000300800 */
[----:B------:R-:W-:Y:S01]  /*de90*/  F2FP.F16.E4M3.UNPACK_B R2, R30.H1 ;  /* 0x0000001eff02723e */ /* 0x000fe200030006ff */
[----:B------:R-:W-:Y:S01]  /*dea0*/  IMAD.MOV.U32 R16, RZ, RZ, R29 ;  /* 0x000000ffff107224 */ /* 0x000fe200078e001d */
[----:B------:R-:W-:Y:S01]  /*deb0*/  F2FP.F16.E4M3.UNPACK_B R3, R28.H1 ;  /* 0x0000001cff03723e */ /* 0x000fe200030006ff */
[----:B------:R-:W-:-:S02]  /*dec0*/  IMAD.MOV.U32 R17, RZ, RZ, R31 ;  /* 0x000000ffff117224 */ /* 0x000fc400078e001f */
[----:B------:R-:W-:Y:S02]  /*ded0*/  IMAD.MOV.U32 R18, RZ, RZ, R53 ;  /* 0x000000ffff127224 */ /* 0x000fe400078e0035 */
[----:B------:R-:W-:Y:S01]  /*dee0*/  IMAD.MOV.U32 R19, RZ, RZ, R55 ;  /* 0x000000ffff137224 */ /* 0x000fe200078e0037 */
[----:B------:R0:W-:Y:S04]  /*def0*/  STL.64 [R1+0xfa0], R14 ;  /* 0x000fa00e01007387 */ /* 0x0001e80000100a00 */
[----:B------:R-:W-:Y:S04]  /*df00*/  STL.64 [R1+0xf98], R12 ;  /* 0x000f980c01007387 */ /* 0x000fe80000100a00 */
[----:B------:R-:W3:Y:S04]  /*df10*/  LDL.LU R30, [R1+0xe0] ;  /* 0x0000e000011e7983 */ /* 0x000ee80000300800 */
[----:B------:R-:W3:Y:S01]  /*df20*/  LDL.LU R28, [R1+0xe4] ;  /* 0x0000e400011c7983 */ /* 0x000ee20000300800 */
[----:B------:R-:W-:-:S02]  /*df30*/  IMAD.MOV.U32 R44, RZ, RZ, R29 ;  /* 0x000000ffff2c7224 */ /* 0x000fc400078e001d */
[----:B------:R-:W-:Y:S01]  /*df40*/  IMAD.MOV.U32 R45, RZ, RZ, R31 ;  /* 0x000000ffff2d7224 */ /* 0x000fe200078e001f */
[----:B--2---:R-:W-:Y:S01]  /*df50*/  HMMA.16816.F32 R16, R16, R2, R48 ;  /* 0x000000021010723c */ /* 0x004fe20000001830 */
[----:B------:R-:W2:Y:S04]  /*df60*/  LDL.LU R50, [R1+0xd0] ;  /* 0x0000d00001327983 */ /* 0x000ea80000300800 */
[----:B------:R-:W2:-:S14]  /*df70*/  LDL.LU R51, [R1+0xd4] ;  /* 0x0000d40001337983 */ /* 0x000e9c0000300800 */
[----:B------:R-:W-:Y:S04]  /*df80*/  STL.64 [R1+0xfb0], R18 ;  /* 0x000fb01201007387 */ /* 0x000fe80000100a00 */
[----:B------:R-:W-:Y:S04]  /*df90*/  STL.64 [R1+0xfa8], R16 ;  /* 0x000fa81001007387 */ /* 0x000fe80000100a00 */
[----:B-1----:R-:W2:Y:S04]  /*dfa0*/  LDL.LU R56, [R1+0xc0] ;  /* 0x0000c00001387983 */ /* 0x002ea80000300800 */
[----:B------:R-:W2:Y:S01]  /*dfb0*/  LDL.LU R57, [R1+0xc4] ;  /* 0x0000c40001397983 */ /* 0x000ea20000300800 */
[----:B------:R-:W-:Y:S01]  /*dfc0*/  F2FP.F16.E4M3.UNPACK_B R2, R46.H1 ;  /* 0x0000002eff02723e */ /* 0x000fe200030006ff */
[----:B------:R-:W-:Y:S01]  /*dfd0*/  IMAD.MOV.U32 R46, RZ, RZ, R53 ;  /* 0x000000ffff2e7224 */ /* 0x000fe200078e0035 */
[----:B---3--:R-:W-:Y:S01]  /*dfe0*/  F2FP.F16.E4M3.UNPACK_B R3, R47.H1 ;  /* 0x0000002fff03723e */ /* 0x008fe200030006ff */
[----:B------:R-:W-:-:S07]  /*dff0*/  IMAD.MOV.U32 R47, RZ, RZ, R55 ;  /* 0x000000ffff2f7224 */ /* 0x000fce00078e0037 */
[----:B------:R-:W-:Y:S01]  /*e000*/  HMMA.16816.F32 R36, R44, R2, R36 ;  /* 0x000000022c24723c */ /* 0x000fe20000001824 */
[----:B----4-:R-:W-:Y:S02]  /*e010*/  F2FP.F16.E4M3.UNPACK_B R2, R58.H1 ;  /* 0x0000003aff02723e */ /* 0x010fe400030006ff */
[----:B-----5:R-:W-:-:S15]  /*e020*/  F2FP.F16.E4M3.UNPACK_B R3, R59.H1 ;  /* 0x0000003bff03723e */ /* 0x020fde00030006ff */
[----:B------:R-:W-:Y:S01]  /*e030*/  NOP ;  /* 0x0000000000007918 */ /* 0x000fe20000000000 */
[----:B------:R-:W-:Y:S04]  /*e040*/  STL.64 [R1+0xfc0], R38 ;  /* 0x000fc02601007387 */ /* 0x000fe80000100a00 */
[----:B------:R1:W-:Y:S04]  /*e050*/  STL.64 [R1+0xfb8], R36 ;  /* 0x000fb82401007387 */ /* 0x0003e80000100a00 */
[----:B------:R-:W3:Y:S04]  /*e060*/  LDL.LU R58, [R1+0xb0] ;  /* 0x0000b000013a7983 */ /* 0x000ee80000300800 */
[----:B------:R-:W4:Y:S01]  /*e070*/  LDL.LU R59, [R1+0xb4] ;  /* 0x0000b400013b7983 */ /* 0x000f220000300800 */
[----:B------:R-:W-:Y:S01]  /*e080*/  HMMA.16816.F32 R32, R44, R2, R32 ;  /* 0x000000022c20723c */ /* 0x000fe20000001820 */
[----:B------:R-:W-:-:S02]  /*e090*/  F2FP.F16.E4M3.UNPACK_B R2, R30.H1 ;  /* 0x0000001eff02723e */ /* 0x000fc400030006ff */
[----:B------:R-:W-:Y:S01]  /*e0a0*/  F2FP.F16.E4M3.UNPACK_B R3, R28.H1 ;  /* 0x0000001cff03723e */ /* 0x000fe200030006ff */
[----:B------:R-:W5:Y:S04]  /*e0b0*/  LDL.LU R30, [R1+0xa0] ;  /* 0x0000a000011e7983 */ /* 0x000f680000300800 */
[----:B------:R-:W5:Y:S02]  /*e0c0*/  LDL.LU R28, [R1+0xa4] ;  /* 0x0000a400011c7983 */ /* 0x000f640000300800 */
[----:B------:R-:W-:Y:S01]  /*e0d0*/  HMMA.16816.F32 R20, R44, R2, R20 ;  /* 0x000000022c14723c */ /* 0x000fe20000001814 */
[----:B--2---:R-:W-:Y:S02]  /*e0e0*/  F2FP.F16.E4M3.UNPACK_B R2, R50.H1 ;  /* 0x00000032ff02723e */ /* 0x004fe400030006ff */
[----:B------:R-:W-:-:S02]  /*e0f0*/  F2FP.F16.E4M3.UNPACK_B R3, R51.H1 ;  /* 0x00000033ff03723e */ /* 0x000fc400030006ff */
[----:B------:R-:W2:Y:S04]  /*e100*/  LDL R51, [R1+0x1a4] ;  /* 0x0001a40001337983 */ /* 0x000ea80000100800 */
[----:B0-----:R-:W2:Y:S01]  /*e110*/  LDL.LU R14, [R1+0x90] ;  /* 0x00009000010e7983 */ /* 0x001ea20000300800 */
[----:B------:R-:W-:Y:S03]  /*e120*/  HMMA.16816.F32 R8, R44, R2, R8 ;  /* 0x000000022c08723c */ /* 0x000fe60000001808 */
[----:B------:R-:W2:Y:S01]  /*e130*/  LDL.LU R15, [R1+0x94] ;  /* 0x00009400010f7983 */ /* 0x000ea20000300800 */
[----:B------:R-:W-:Y:S02]  /*e140*/  F2FP.F16.E4M3.UNPACK_B R2, R56.H1 ;  /* 0x00000038ff02723e */ /* 0x000fe400030006ff */
[----:B------:R-:W-:-:S07]  /*e150*/  F2FP.F16.E4M3.UNPACK_B R3, R57.H1 ;  /* 0x00000039ff03723e */ /* 0x000fce00030006ff */
[----:B------:R-:W-:Y:S01]  /*e160*/  HMMA.16816.F32 R24, R44, R2, R24 ;  /* 0x000000022c18723c */ /* 0x000fe20000001818 */
[----:B------:R-:W-:-:S15]  /*e170*/  IMAD.MOV.U32 R56, RZ, RZ, R43 ;  /* 0x000000ffff387224 */ /* 0x000fde00078e002b */
[----:B------:R-:W-:-:S03]  /*e180*/  NOP ;  /* 0x0000000000007918 */ /* 0x000fc60000000000 */
[----:B------:R-:W-:Y:S04]  /*e190*/  STL [R1+0xf94], R27 ;  /* 0x000f941b01007387 */ /* 0x000fe80000100800 */
[----:B------:R-:W2:Y:S04]  /*e1a0*/  LDL.LU R43, [R1+0xfe8] ;  /* 0x000fe800012b7983 */ /* 0x000ea80000300800 */
[----:B------:R-:W5:Y:S01]  /*e1b0*/  LDL.LU R57, [R1+0x14] ;  /* 0x0000140001397983 */ /* 0x000f620000300800 */
[----:B---3--:R-:W-:-:S03]  /*e1c0*/  F2FP.F16.E4M3.UNPACK_B R2, R58.H1 ;  /* 0x0000003aff02723e */ /* 0x008fc600030006ff */
[----:B------:R-:W3:Y:S01]  /*e1d0*/  LDL.LU R58, [R1+0x18] ;  /* 0x00001800013a7983 */ /* 0x000ee20000300800 */
[----:B----4-:R-:W-:-:S03]  /*e1e0*/  F2FP.F16.E4M3.UNPACK_B R3, R59.H1 ;  /* 0x0000003bff03723e */ /* 0x010fc600030006ff */
[----:B------:R-:W3:Y:S04]  /*e1f0*/  LDL.LU R59, [R1+0x1c] ;  /* 0x00001c00013b7983 */ /* 0x000ee80000300800 */
[C---:B--2---:R-:W-:Y:S01]  /*e200*/  HMMA.16816.F32 R40, R44.reuse, R2, R40 ;  /* 0x000000022c28723c */ /* 0x044fe20000001828 */
[----:B-----5:R-:W-:Y:S02]  /*e210*/  F2FP.F16.E4M3.UNPACK_B R2, R30.H1 ;  /* 0x0000001eff02723e */ /* 0x020fe400030006ff */
[----:B------:R-:W-:Y:S01]  /*e220*/  F2FP.F16.E4M3.UNPACK_B R3, R28.H1 ;  /* 0x0000001cff03723e */ /* 0x000fe200030006ff */
[----:B------:R-:W2:Y:S04]  /*e230*/  LDL.LU R30, [R1+0x150] ;  /* 0x00015000011e7983 */ /* 0x000ea80000300800 */
[----:B------:R-:W4:Y:S02]  /*e240*/  LDL.LU R28, [R1+0x154] ;  /* 0x00015400011c7983 */ /* 0x000f240000300800 */
[----:B------:R-:W-:-:S15]  /*e250*/  HMMA.16816.F32 R4, R44, R2, R4 ;  /* 0x000000022c04723c */ /* 0x000fde0000001804 */
[----:B------:R-:W-:-:S04]  /*e260*/  NOP ;  /* 0x0000000000007918 */ /* 0x000fc80000000000 */
[----:B------:R-:W-:Y:S04]  /*e270*/  STL.64 [R1+0x30], R4 ;  /* 0x0000300401007387 */ /* 0x000fe80000100a00 */
[----:B------:R-:W-:Y:S04]  /*e280*/  STL.64 [R1+0x38], R6 ;  /* 0x0000380601007387 */ /* 0x000fe80000100a00 */
[----:B------:R-:W0:Y:S04]  /*e290*/  LDSM.16.MT88.4 R4, [R51+0xc000] ;  /* 0x00c000003304783b */ /* 0x000e280000004200 */
[----:B------:R-:W5:Y:S04]  /*e2a0*/  LDSM.16.MT88.4 R48, [R51+0xe000] ;  /* 0x00e000003330783b */ /* 0x000f680000004200 */
[----:B-1----:R-:W4:Y:S04]  /*e2b0*/  LDL.LU R36, [R1+0x70] ;  /* 0x0000700001247983 */ /* 0x002f280000300800 */
[----:B------:R-:W4:Y:S04]  /*e2c0*/  LDL.LU R37, [R1+0x74] ;  /* 0x0000740001257983 */ /* 0x000f280000300800 */
[----:B------:R-:W4:Y:S04]  /*e2d0*/  LDL.LU R38, [R1+0x78] ;  /* 0x0000780001267983 */ /* 0x000f280000300800 */
[----:B------:R-:W4:Y:S01]  /*e2e0*/  LDL.LU R39, [R1+0x7c] ;  /* 0x00007c0001277983 */ /* 0x000f220000300800 */
[----:B------:R-:W-:-:S03]  /*e2f0*/  F2FP.F16.E4M3.UNPACK_B R2, R14.H1 ;  /* 0x0000000eff02723e */ /* 0x000fc600030006ff */
[----:B0-----:R-:W-:Y:S04]  /*e300*/  STL [R1+0xf5c], R5 ;  /* 0x000f5c0501007387 */ /* 0x001fe80000100800 */
[----:B------:R-:W-:Y:S04]  /*e310*/  STL [R1+0xf58], R7 ;  /* 0x000f580701007387 */ /* 0x000fe80000100800 */
[----:B-----5:R-:W-:Y:S04]  /*e320*/  STL [R1+0xf64], R49 ;  /* 0x000f643101007387 */ /* 0x020fe80000100800 */
[----:B------:R0:W-:Y:S04]  /*e330*/  STL [R1+0xf60], R51 ;  /* 0x000f603301007387 */ /* 0x0001e80000100800 */
[----:B------:R-:W5:Y:S04]  /*e340*/  LDL.LU R12, [R1+0x140] ;  /* 0x00014000010c7983 */ /* 0x000f680000300800 */
[----:B------:R-:W5:Y:S04]  /*e350*/  LDL.LU R13, [R1+0x144] ;  /* 0x00014400010d7983 */ /* 0x000f680000300800 */
[----:B------:R-:W5:Y:S01]  /*e360*/  LDL.LU R16, [R1+0x60] ;  /* 0x0000600001107983 */ /* 0x000f620000300800 */
[----:B------:R-:W-:-:S07]  /*e370*/  F2FP.F16.E4M3.UNPACK_B R3, R15.H1 ;  /* 0x0000000fff03723e */ /* 0x000fce00030006ff */
[----:B---3--:R-:W-:Y:S01]  /*e380*/  HMMA.16816.F32 R44, R44, R2, R56 ;  /* 0x000000022c2c723c */ /* 0x008fe20000001838 */
[----:B------:R-:W3:Y:S04]  /*e390*/  LDL.LU.64 R58, [R1+0xfe0] ;  /* 0x000fe000013a7983 */ /* 0x000ee80000300a00 */
[----:B------:R-:W3:Y:S04]  /*e3a0*/  LDL.LU.64 R56, [R1+0xfd8] ;  /* 0x000fd80001387983 */ /* 0x000ee80000300a00 */
[----:B------:R-:W3:Y:S04]  /*e3b0*/  LDL R14, [R1+0x198] ;  /* 0x00019800010e7983 */ /* 0x000ee80000100800 */
[----:B------:R-:W3:Y:S01]  /*e3c0*/  LDL R15, [R1+0x19c] ;  /* 0x00019c00010f7983 */ /* 0x000ee20000100800 */
[----:B------:R-:W-:-:S02]  /*e3d0*/  IMAD.MOV.U32 R17, RZ, RZ, R61 ;  /* 0x000000ffff117224 */ /* 0x000fc400078e003d */
[----:B------:R-:W-:Y:S01]  /*e3e0*/  IMAD.MOV.U32 R18, RZ, RZ, R60 ;  /* 0x000000ffff127224 */ /* 0x000fe200078e003c */
[----:B0-----:R-:W3:Y:S01]  /*e3f0*/  LDL R51, [R1+0x178] ;  /* 0x0001780001337983 */ /* 0x001ee20000100800 */
[----:B------:R-:W-:Y:S02]  /*e400*/  IMAD.MOV.U32 R19, RZ, RZ, R0 ;  /* 0x000000ffff137224 */ /* 0x000fe400078e0000 */
[----:B------:R-:W-:Y:S01]  /*e410*/  IMAD.MOV.U32 R27, RZ, RZ, R44 ;  /* 0x000000ffff1b7224 */ /* 0x000fe200078e002c */
[----:B------:R-:W3:Y:S01]  /*e420*/  LDL R49, [R1+0x17c] ;  /* 0x00017c0001317983 */ /* 0x000ee20000100800 */
[----:B------:R-:W-:Y:S02]  /*e430*/  IMAD.MOV.U32 R61, RZ, RZ, R45 ;  /* 0x000000ffff3d7224 */ /* 0x000fe400078e002d */
[----:B------:R-:W-:Y:S02]  /*e440*/  IMAD.MOV.U32 R60, RZ, RZ, R46 ;  /* 0x000000ffff3c7224 */ /* 0x000fe400078e002e */
[----:B------:R-:W-:-:S02]  /*e450*/  IMAD.MOV.U32 R0, RZ, RZ, R47 ;  /* 0x000000ffff007224 */ /* 0x000fc400078e002f */
[----:B------:R-:W-:Y:S02]  /*e460*/  IMAD.MOV.U32 R44, RZ, RZ, R29 ;  /* 0x000000ffff2c7224 */ /* 0x000fe400078e001d */
[----:B------:R-:W-:Y:S02]  /*e470*/  IMAD.MOV.U32 R45, RZ, RZ, R31 ;  /* 0x000000ffff2d7224 */ /* 0x000fe400078e001f */
[----:B------:R-:W-:Y:S02]  /*e480*/  IMAD.MOV.U32 R46, RZ, RZ, R53 ;  /* 0x000000ffff2e7224 */ /* 0x000fe400078e0035 */
[----:B------:R-:W-:Y:S01]  /*e490*/  IMAD.MOV.U32 R47, RZ, RZ, R55 ;  /* 0x000000ffff2f7224 */ /* 0x000fe200078e0037 */
[----:B--2---:R-:W-:Y:S02]  /*e4a0*/  F2FP.F16.E4M3.UNPACK_B R2, R30.H1 ;  /* 0x0000001eff02723e */ /* 0x004fe400030006ff */
[----:B----4-:R-:W-:Y:S01]  /*e4b0*/  F2FP.F16.E4M3.UNPACK_B R3, R28.H1 ;  /* 0x0000001cff03723e */ /* 0x010fe200030006ff */
[----:B------:R-:W-:-:S02]  /*e4c0*/  IMAD.MOV.U32 R28, RZ, RZ, R29 ;  /* 0x000000ffff1c7224 */ /* 0x000fc400078e001d */
[----:B------:R-:W-:Y:S02]  /*e4d0*/  IMAD.MOV.U32 R29, RZ, RZ, R31 ;  /* 0x000000ffff1d7224 */ /* 0x000fe400078e001f */
[----:B------:R-:W-:Y:S02]  /*e4e0*/  IMAD.MOV.U32 R30, RZ, RZ, R53 ;  /* 0x000000ffff1e7224 */ /* 0x000fe400078e0035 */
[----:B------:R-:W-:Y:S01]  /*e4f0*/  IMAD.MOV.U32 R31, RZ, RZ, R55 ;  /* 0x000000ffff1f7224 */ /* 0x000fe200078e0037 */
[----:B------:R-:W-:Y:S01]  /*e500*/  HMMA.16816.F32 R44, R44, R2, R36 ;  /* 0x000000022c2c723c */ /* 0x000fe20000001824 */
[----:B------:R-:W-:Y:S02]  /*e510*/  IMAD.MOV.U32 R38, RZ, RZ, R54 ;  /* 0x000000ffff267224 */ /* 0x000fe400078e0036 */
[----:B------:R-:W-:-:S15]  /*e520*/  IMAD.MOV.U32 R39, RZ, RZ, R52 ;  /* 0x000000ffff277224 */ /* 0x000fde00078e0034 */
[----:B------:R-:W-:Y:S01]  /*e530*/  NOP ;  /* 0x0000000000007918 */ /* 0x000fe20000000000 */
[----:B------:R0:W-:Y:S01]  /*e540*/  STL.64 [R1+0xf70], R46 ;  /* 0x000f702e01007387 */ /* 0x0001e20000100a00 */
[----:B-----5:R-:W-:Y:S02]  /*e550*/  F2FP.F16.E4M3.UNPACK_B R2, R12.H1 ;  /* 0x0000000cff02723e */ /* 0x020fe400030006ff */
[----:B------:R-:W-:-:S07]  /*e560*/  F2FP.F16.E4M3.UNPACK_B R3, R13.H1 ;  /* 0x0000000dff03723e */ /* 0x000fce00030006ff */
[----:B------:R-:W-:Y:S01]  /*e570*/  HMMA.16816.F32 R52, R28, R2, R16 ;  /* 0x000000021c34723c */ /* 0x000fe20000001810 */
[----:B------:R-:W-:Y:S04]  /*e580*/  STL.64 [R1+0xf68], R44 ;  /* 0x000f682c01007387 */ /* 0x000fe80000100a00 */
[----:B------:R-:W2:Y:S04]  /*e590*/  LDL.LU R36, [R1+0x50] ;  /* 0x0000500001247983 */ /* 0x000ea80000300800 */
[----:B------:R-:W2:Y:S01]  /*e5a0*/  LDL.LU R37, [R1+0x54] ;  /* 0x0000540001257983 */ /* 0x000ea20000300800 */
[----:B---3--:R-:W-:-:S03]  /*e5b0*/  IMAD.MOV.U32 R18, RZ, RZ, R56 ;  /* 0x000000ffff127224 */ /* 0x008fc600078e0038 */
[----:B------:R-:W3:Y:S01]  /*e5c0*/  LDL R7, [R1+0x168] ;  /* 0x0001680001077983 */ /* 0x000ee20000100800 */
[----:B------:R-:W-:-:S03]  /*e5d0*/  IMAD.MOV.U32 R19, RZ, RZ, R57 ;  /* 0x000000ffff137224 */ /* 0x000fc600078e0039 */
[----:B------:R-:W4:Y:S04]  /*e5e0*/  LDL R5, [R1+0x16c] ;  /* 0x00016c0001057983 */ /* 0x000f280000100800 */
[----:B------:R-:W5:Y:S04]  /*e5f0*/  LDL.LU R16, [R1+0x40] ;  /* 0x0000400001107983 */ /* 0x000f680000300800 */
[----:B------:R-:W5:Y:S04]  /*e600*/  LDL.LU R17, [R1+0x44] ;  /* 0x0000440001117983 */ /* 0x000f680000300800 */
[----:B------:R-:W2:Y:S01]  /*e610*/  LDL.LU R56, [R1+0xfd4] ;  /* 0x000fd40001387983 */ /* 0x000ea20000300800 */
[----:B------:R-:W-:-:S03]  /*e620*/  IMAD.MOV.U32 R12, RZ, RZ, R58 ;  /* 0x000000ffff0c7224 */ /* 0x000fc600078e003a */
[----:B------:R-:W2:Y:S01]  /*e630*/  LDL.LU R57, [R1+0xfd0] ;  /* 0x000fd00001397983 */ /* 0x000ea20000300800 */
[----:B------:R-:W-:-:S03]  /*e640*/  IMAD.MOV.U32 R13, RZ, RZ, R59 ;  /* 0x000000ffff0d7224 */ /* 0x000fc600078e003b */
[----:B------:R1:W-:Y:S04]  /*e650*/  STL.64 [R1+0xf80], R54 ;  /* 0x000f803601007387 */ /* 0x0003e80000100a00 */
[----:B------:R-:W-:Y:S04]  /*e660*/  STL.64 [R1+0xf78], R52 ;  /* 0x000f783401007387 */ /* 0x000fe80000100a00 */
[----:B0-----:R-:W2:Y:S04]  /*e670*/  LDL R46, [R1+0x138] ;  /* 0x00013800012e7983 */ /* 0x001ea80000100800 */
[----:B------:R-:W2:Y:S04]  /*e680*/  LDL R47, [R1+0x13c] ;  /* 0x00013c00012f7983 */ /* 0x000ea80000100800 */
[----:B------:R-:W2:Y:S04]  /*e690*/  LDL.LU R58, [R1+0xfcc] ;  /* 0x000fcc00013a7983 */ /* 0x000ea80000300800 */
[----:B------:R-:W2:Y:S01]  /*e6a0*/  LDL.LU R59, [R1+0xfc8] ;  /* 0x000fc800013b7983 */ /* 0x000ea20000300800 */
[----:B------:R-:W-:-:S02]  /*e6b0*/  F2FP.F16.E4M3.UNPACK_B R2, R14 ;  /* 0x0000000eff02723e */ /* 0x000fc400020006ff */
[----:B------:R-:W-:Y:S01]  /*e6c0*/  F2FP.F16.E4M3.UNPACK_B R3, R15 ;  /* 0x0000000fff03723e */ /* 0x000fe200020006ff */
[----:B------:R-:W3:Y:S04]  /*e6d0*/  LDL.LU R14, [R1+0x8] ;  /* 0x00000800010e7983 */ /* 0x000ee80000300800 */
[----:B------:R-:W3:Y:S01]  /*e6e0*/  LDL.LU R15, [R1+0xc] ;  /* 0x00000c00010f7983 */ /* 0x000ee20000300800 */
[----:B------:R-:W-:Y:S02]  /*e6f0*/  IMAD.MOV.U32 R28, RZ, RZ, R4 ;  /* 0x000000ffff1c7224 */ /* 0x000fe400078e0004 */
[----:B------:R-:W-:Y:S01]  /*e700*/  IMAD.MOV.U32 R29, RZ, RZ, R6 ;  /* 0x000000ffff1d7224 */ /* 0x000fe200078e0006 */
[----:B-1----:R-:W3:Y:S01]  /*e710*/  LDL R54, [R1+0x128] ;  /* 0x0001280001367983 */ /* 0x002ee20000100800 */
[----:B------:R-:W-:-:S02]  /*e720*/  IMAD.MOV.U32 R30, RZ, RZ, R48 ;  /* 0x000000ffff1e7224 */ /* 0x000fc400078e0030 */
[----:B------:R-:W-:Y:S01]  /*e730*/  IMAD.MOV.U32 R31, RZ, RZ, R50 ;  /* 0x000000ffff1f7224 */ /* 0x000fe200078e0032 */
[----:B------:R-:W3:Y:S06]  /*e740*/  LDL R55, [R1+0x12c] ;  /* 0x00012c0001377983 */ /* 0x000eec0000100800 */
[----:B--2---:R-:W-:Y:S01]  /*e750*/  HMMA.16816.F32 R28, R28, R2, R56 ;  /* 0x000000021c1c723c */ /* 0x004fe20000001838 */
[----:B------:R-:W-:Y:S01]  /*e760*/  F2FP.F16.E4M3.UNPACK_B R2, R51 ;  /* 0x00000033ff02723e */ /* 0x000fe200020006ff */
[----:B------:R-:W-:Y:S01]  /*e770*/  IMAD.MOV.U32 R56, RZ, RZ, R4 ;  /* 0x000000ffff387224 */ /* 0x000fe200078e0004 */
[----:B------:R-:W-:Y:S01]  /*e780*/  F2FP.F16.E4M3.UNPACK_B R3, R49 ;  /* 0x00000031ff03723e */ /* 0x000fe200020006ff */
[----:B------:R-:W-:-:S02]  /*e790*/  IMAD.MOV.U32 R57, RZ, RZ, R6 ;  /* 0x000000ffff397224 */ /* 0x000fc400078e0006 */
[----:B------:R-:W-:Y:S02]  /*e7a0*/  IMAD.MOV.U32 R58, RZ, RZ, R48 ;  /* 0x000000ffff3a7224 */ /* 0x000fe400078e0030 */
[----:B------:R-:W-:-:S07]  /*e7b0*/  IMAD.MOV.U32 R59, RZ, RZ, R50 ;  /* 0x000000ffff3b7224 */ /* 0x000fce00078e0032 */
[----:B------:R-:W-:Y:S01]  /*e7c0*/  HMMA.16816.F32 R56, R56, R2, R36 ;  /* 0x000000023838723c */ /* 0x000fe20000001824 */
[----:B------:R-:W2:Y:S01]  /*e7d0*/  LDL.LU.64 R38, [R1+0xfc0] ;  /* 0x000fc00001267983 */ /* 0x000ea20000300a00 */
[----:B---3--:R-:W-:-:S03]  /*e7e0*/  F2FP.F16.E4M3.UNPACK_B R2, R7 ;  /* 0x00000007ff02723e */ /* 0x008fc600020006ff */
[----:B------:R-:W2:Y:S01]  /*e7f0*/  LDL.LU.64 R36, [R1+0xfb8] ;  /* 0x000fb80001247983 */ /* 0x000ea20000300a00 */
[----:B----4-:R-:W-:-:S13]  /*e800*/  F2FP.F16.E4M3.UNPACK_B R3, R5 ;  /* 0x00000005ff03723e */ /* 0x010fda00020006ff */
[----:B------:R0:W-:Y:S04]  /*e810*/  STL.64 [R1+0x20], R56 ;  /* 0x0000203801007387 */ /* 0x0001e80000100a00 */
[----:B------:R1:W-:Y:S04]  /*e820*/  STL.64 [R1+0x28], R58 ;  /* 0x0000283a01007387 */ /* 0x0003e80000100a00 */
[----:B------:R-:W3:Y:S01]  /*e830*/  LDL R44, [R1+0x118] ;  /* 0x00011800012c7983 */ /* 0x000ee20000100800 */
[----:B0-----:R-:W-:-:S03]  /*e840*/  IMAD.MOV.U32 R56, RZ, RZ, R4 ;  /* 0x000000ffff387224 */ /* 0x001fc600078e0004 */
[----:B------:R-:W4:Y:S01]  /*e850*/  LDL R45, [R1+0x11c] ;  /* 0x00011c00012d7983 */ /* 0x000f220000100800 */
[----:B------:R-:W-:Y:S02]  /*e860*/  IMAD.MOV.U32 R57, RZ, RZ, R6 ;  /* 0x000000ffff397224 */ /* 0x000fe400078e0006 */
[----:B-1----:R-:W-:Y:S02]  /*e870*/  IMAD.MOV.U32 R58, RZ, RZ, R48 ;  /* 0x000000ffff3a7224 */ /* 0x002fe400078e0030 */
[----:B------:R-:W-:-:S07]  /*e880*/  IMAD.MOV.U32 R59, RZ, RZ, R50 ;  /* 0x000000ffff3b7224 */ /* 0x000fce00078e0032 */
[----:B-----5:R-:W-:Y:S01]  /*e890*/  HMMA.16816.F32 R56, R56, R2, R16 ;  /* 0x000000023838723c */ /* 0x020fe20000001810 */
[----:B------:R-:W-:Y:S01]  /*e8a0*/  F2FP.F16.E4M3.UNPACK_B R2, R46 ;  /* 0x0000002eff02723e */ /* 0x000fe200020006ff */
[----:B------:R-:W5:Y:S01]  /*e8b0*/  LDL.LU.64 R18, [R1+0xfb0] ;  /* 0x000fb00001127983 */ /* 0x000f620000300a00 */
[----:B------:R-:W-:-:S03]  /*e8c0*/  F2FP.F16.E4M3.UNPACK_B R3, R47 ;  /* 0x0000002fff03723e */ /* 0x000fc600020006ff */
[----:B------:R-:W5:Y:S04]  /*e8d0*/  LDL.LU.64 R16, [R1+0xfa8] ;  /* 0x000fa80001107983 */ /* 0x000f680000300a00 */
[----:B------:R-:W2:Y:S04]  /*e8e0*/  LDL R46, [R1+0x108] ;  /* 0x00010800012e7983 */ /* 0x000ea80000100800 */
[----:B------:R-:W2:Y:S05]  /*e8f0*/  LDL R47, [R1+0x10c] ;  /* 0x00010c00012f7983 */ /* 0x000eaa0000100800 */
        /* <DEDUP_REMOVED lines=8> */
[----:B------:R-:W-:Y:S01]  /*e980*/  HMMA.16816.F32 R56, R56, R2, R12 ;  /* 0x000000023838723c */ /* 0x000fe2000000180c */
[----:B------:R-:W2:Y:S04]  /*e990*/  LDL.LU.64 R14, [R1+0xfa0] ;  /* 0x000fa000010e7983 */ /* 0x000ea80000300a00 */
[----:B------:R-:W2:Y:S01]  /*e9a0*/  LDL.LU.64 R12, [R1+0xf98] ;  /* 0x000f9800010c7983 */ /* 0x000ea20000300a00 */
[----:B------:R-:W-:Y:S02]  /*e9b0*/  F2FP.F16.E4M3.UNPACK_B R2, R54 ;  /* 0x00000036ff02723e */ /* 0x000fe400020006ff */
[----:B------:R-:W-:-:S11]  /*e9c0*/  F2FP.F16.E4M3.UNPACK_B R3, R55 ;  /* 0x00000037ff03723e */ /* 0x000fd600020006ff */
[----:B------:R0:W-:Y:S04]  /*e9d0*/  STL.64 [R1+0x40], R56 ;  /* 0x0000403801007387 */ /* 0x0001e80000100a00 */
[----:B------:R1:W-:Y:S04]  /*e9e0*/  STL.64 [R1+0x48], R58 ;  /* 0x0000483a01007387 */ /* 0x0003e80000100a00 */
[----:B------:R-:W5:Y:S01]  /*e9f0*/  LDL R52, [R1+0xf8] ;  /* 0x0000f80001347983 */ /* 0x000f620000100800 */
[----:B0-----:R-:W-:-:S03]  /*ea00*/  IMAD.MOV.U32 R56, RZ, RZ, R4 ;  /* 0x000000ffff387224 */ /* 0x001fc600078e0004 */
[----:B------:R-:W5:Y:S01]  /*ea10*/  LDL R53, [R1+0xfc] ;  /* 0x0000fc0001357983 */ /* 0x000f620000100800 */
[----:B------:R-:W-:Y:S02]  /*ea20*/  IMAD.MOV.U32 R57, RZ, RZ, R6 ;  /* 0x000000ffff397224 */ /* 0x000fe400078e0006 */
[----:B-1----:R-:W-:Y:S01]  /*ea30*/  IMAD.MOV.U32 R58, RZ, RZ, R48 ;  /* 0x000000ffff3a7224 */ /* 0x002fe200078e0030 */
[----:B------:R-:W5:Y:S01]  /*ea40*/  LDL R54, [R1+0xe8] ;  /* 0x0000e80001367983 */ /* 0x000f620000100800 */
[----:B------:R-:W-:-:S03]  /*ea50*/  IMAD.MOV.U32 R59, RZ, RZ, R50 ;  /* 0x000000ffff3b7224 */ /* 0x000fc600078e0032 */
[----:B------:R-:W5:Y:S04]  /*ea60*/  LDL R55, [R1+0xec] ;  /* 0x0000ec0001377983 */ /* 0x000f680000100800 */
[----:B--2---:R-:W-:Y:S01]  /*ea70*/  HMMA.16816.F32 R12, R56, R2, R12 ;  /* 0x00000002380c723c */ /* 0x004fe2000000180c */
[----:B---3--:R-:W-:Y:S02]  /*ea80*/  F2FP.F16.E4M3.UNPACK_B R2, R44 ;  /* 0x0000002cff02723e */ /* 0x008fe400020006ff */
[----:B----4-:R-:W-:-:S07]  /*ea90*/  F2FP.F16.E4M3.UNPACK_B R3, R45 ;  /* 0x0000002dff03723e */ /* 0x010fce00020006ff */
[----:B-----5:R-:W-:Y:S09]  /*eaa0*/  HMMA.16816.F32 R16, R56, R2, R16 ;  /* 0x000000023810723c */ /* 0x020ff20000001810 */
[----:B------:R-:W-:Y:S04]  /*eab0*/  STL.64 [R1+0xf40], R14 ;  /* 0x000f400e01007387 */ /* 0x000fe80000100a00 */
[----:B------:R-:W-:Y:S04]  /*eac0*/  STL.64 [R1+0xf38], R12 ;  /* 0x000f380c01007387 */ /* 0x000fe80000100a00 */
[----:B------:R-:W2:Y:S04]  /*ead0*/  LDL R44, [R1+0xd8] ;  /* 0x0000d800012c7983 */ /* 0x000ea80000100800 */
[----:B------:R-:W3:Y:S01]  /*eae0*/  LDL R45, [R1+0xdc] ;  /* 0x0000dc00012d7983 */ /* 0x000ee20000100800 */
[----:B------:R-:W-:-:S03]  /*eaf0*/  F2FP.F16.E4M3.UNPACK_B R2, R46 ;  /* 0x0000002eff02723e */ /* 0x000fc600020006ff */
[----:B------:R0:W-:Y:S01]  /*eb00*/  STL.64 [R1+0xf50], R18 ;  /* 0x000f501201007387 */ /* 0x0001e20000100a00 */
[----:B------:R-:W-:-:S03]  /*eb10*/  F2FP.F16.E4M3.UNPACK_B R3, R47 ;  /* 0x0000002fff03723e */ /* 0x000fc600020006ff */
[----:B------:R-:W-:Y:S04]  /*eb20*/  STL.64 [R1+0xf48], R16 ;  /* 0x000f481001007387 */ /* 0x000fe80000100a00 */
[----:B------:R-:W4:Y:S04]  /*eb30*/  LDL R46, [R1+0xc8] ;  /* 0x0000c800012e7983 */ /* 0x000f280000100800 */
[----:B------:R-:W5:Y:S01]  /*eb40*/  LDL R47, [R1+0xcc] ;  /* 0x0000cc00012f7983 */ /* 0x000f620000100800 */
[----:B------:R-:W-:Y:S01]  /*eb50*/  HMMA.16816.F32 R36, R56, R2, R36 ;  /* 0x000000023824723c */ /* 0x000fe20000001824 */
[----:B------:R-:W-:-:S02]  /*eb60*/  F2FP.F16.E4M3.UNPACK_B R2, R52 ;  /* 0x00000034ff02723e */ /* 0x000fc400020006ff */
[----:B------:R-:W-:Y:S01]  /*eb70*/  F2FP.F16.E4M3.UNPACK_B R3, R53 ;  /* 0x00000035ff03723e */ /* 0x000fe200020006ff */
[----:B0-----:R-:W5:Y:S04]  /*eb80*/  LDL R19, [R1+0xb8] ;  /* 0x0000b80001137983 */ /* 0x001f680000100800 */
[----:B------:R-:W5:Y:S02]  /*eb90*/  LDL R12, [R1+0xbc] ;  /* 0x0000bc00010c7983 */ /* 0x000f640000100800 */
[----:B------:R-:W-:Y:S01]  /*eba0*/  HMMA.16816.F32 R32, R56, R2, R32 ;  /* 0x000000023820723c */ /* 0x000fe20000001820 */
[----:B------:R-:W-:Y:S01]  /*ebb0*/  F2FP.F16.E4M3.UNPACK_B R2, R54 ;  /* 0x00000036ff02723e */ /* 0x000fe200020006ff */
[----:B------:R-:W5:Y:S01]  /*ebc0*/  LDL R13, [R1+0xa8] ;  /* 0x0000a800010d7983 */ /* 0x000f620000100800 */
[----:B------:R-:W-:-:S03]  /*ebd0*/  F2FP.F16.E4M3.UNPACK_B R3, R55 ;  /* 0x00000037ff03723e */ /* 0x000fc600020006ff */
[----:B------:R-:W5:Y:S04]  /*ebe0*/  LDL.LU R52, [R1+0x30] ;  /* 0x0000300001347983 */ /* 0x000f680000300800 */
[----:B------:R-:W-:Y:S01]  /*ebf0*/  HMMA.16816.F32 R20, R56, R2, R20 ;  /* 0x000000023814723c */ /* 0x000fe20000001814 */
[----:B------:R-:W5:Y:S04]  /*ec00*/  LDL.LU R53, [R1+0x34] ;  /* 0x0000340001357983 */ /* 0x000f680000300800 */
[----:B------:R-:W5:Y:S04]  /*ec10*/  LDL.LU R54, [R1+0x38] ;  /* 0x0000380001367983 */ /* 0x000f680000300800 */
[----:B------:R-:W5:Y:S01]  /*ec20*/  LDL.LU R55, [R1+0x3c] ;  /* 0x00003c0001377983 */ /* 0x000f620000300800 */
[----:B--2---:R-:W-:Y:S01]  /*ec30*/  F2FP.F16.E4M3.UNPACK_B R2, R44 ;  /* 0x0000002cff02723e */ /* 0x004fe200020006ff */
[----:B------:R-:W-:-:S02]  /*ec40*/  IMAD.MOV.U32 R44, RZ, RZ, R27 ;  /* 0x000000ffff2c7224 */ /* 0x000fc400078e001b */
[----:B------:R-:W2:Y:S01]  /*ec50*/  LDL.LU R27, [R1+0xf94] ;  /* 0x000f9400011b7983 */ /* 0x000ea20000300800 */
[----:B---3--:R-:W-:Y:S01]  /*ec60*/  F2FP.F16.E4M3.UNPACK_B R3, R45 ;  /* 0x0000002dff03723e */ /* 0x008fe200020006ff */
[----:B------:R-:W-:Y:S02]  /*ec70*/  IMAD.MOV.U32 R45, RZ, RZ, R61 ;  /* 0x000000ffff2d7224 */ /* 0x000fe400078e003d */
[----:B------:R-:W3:Y:S04]  /*ec80*/  LDL.LU R61, [R1+0xf90] ;  /* 0x000f9000013d7983 */ /* 0x000ee80000300800 */
[----:B------:R-:W-:Y:S01]  /*ec90*/  HMMA.16816.F32 R8, R56, R2, R8 ;  /* 0x000000023808723c */ /* 0x000fe20000001808 */
[----:B----4-:R-:W-:Y:S01]  /*eca0*/  F2FP.F16.E4M3.UNPACK_B R2, R46 ;  /* 0x0000002eff02723e */ /* 0x010fe200020006ff */
[----:B------:R-:W-:-:S02]  /*ecb0*/  IMAD.MOV.U32 R46, RZ, RZ, R60 ;  /* 0x000000ffff2e7224 */ /* 0x000fc400078e003c */
[----:B------:R-:W4:Y:S01]  /*ecc0*/  LDL.LU R60, [R1+0xf8c] ;  /* 0x000f8c00013c7983 */ /* 0x000f220000300800 */
[----:B-----5:R-:W-:Y:S01]  /*ecd0*/  F2FP.F16.E4M3.UNPACK_B R3, R47 ;  /* 0x0000002fff03723e */ /* 0x020fe200020006ff */
[----:B------:R-:W-:Y:S02]  /*ece0*/  IMAD.MOV.U32 R47, RZ, RZ, R0 ;  /* 0x000000ffff2f7224 */ /* 0x000fe400078e0000 */
[----:B------:R-:W5:Y:S04]  /*ecf0*/  LDL.LU R0, [R1+0xf88] ;  /* 0x000f880001007983 */ /* 0x000f680000300800 */
[----:B------:R-:W3:Y:S04]  /*ed00*/  LDL R14, [R1+0x158] ;  /* 0x00015800010e7983 */ /* 0x000ee80000100800 */
[----:B------:R-:W3:Y:S04]  /*ed10*/  LDL R15, [R1+0x15c] ;  /* 0x00015c00010f7983 */ /* 0x000ee80000100800 */
[----:B------:R-:W3:Y:S01]  /*ed20*/  LDL R18, [R1+0x148] ;  /* 0x0001480001127983 */ /* 0x000ee20000100800 */
[----:B--2---:R-:W-:Y:S01]  /*ed30*/  HMMA.16816.F32 R24, R56, R2, R24 ;  /* 0x000000023818723c */ /* 0x004fe20000001818 */
[----:B------:R-:W-:-:S02]  /*ed40*/  F2FP.F16.E4M3.UNPACK_B R2, R19 ;  /* 0x00000013ff02723e */ /* 0x000fc400020006ff */
[----:B------:R-:W-:Y:S01]  /*ed50*/  F2FP.F16.E4M3.UNPACK_B R3, R12 ;  /* 0x0000000cff03723e */ /* 0x000fe200020006ff */
[----:B------:R-:W2:Y:S04]  /*ed60*/  LDL R19, [R1+0x14c] ;  /* 0x00014c0001137983 */ /* 0x000ea80000100800 */
[----:B------:R-:W2:Y:S02]  /*ed70*/  LDL.LU R12, [R1+0x198] ;  /* 0x00019800010c7983 */ /* 0x000ea40000300800 */
[----:B------:R-:W-:Y:S01]  /*ed80*/  HMMA.16816.F32 R40, R56, R2, R40 ;  /* 0x000000023828723c */ /* 0x000fe20000001828 */
[----:B------:R-:W-:Y:S02]  /*ed90*/  F2FP.F16.E4M3.UNPACK_B R2, R13 ;  /* 0x0000000dff02723e */ /* 0x000fe400020006ff */
[----:B------:R-:W2:Y:S01]  /*eda0*/  LDL.LU R13, [R1+0x19c] ;  /* 0x00019c00010d7983 */ /* 0x000ea20000300800 */
[----:B-----5:R-:W-:-:S07]  /*edb0*/  F2FP.F16.E4M3.UNPACK_B R3, R0 ;  /* 0x00000000ff03723e */ /* 0x020fce00020006ff */
[----:B------:R-:W-:Y:S01]  /*edc0*/  HMMA.16816.F32 R56, R56, R2, R52 ;  /* 0x000000023838723c */ /* 0x000fe20000001834 */
[----:B------:R-:W5:Y:S01]  /*edd0*/  LDL.LU.64 R54, [R1+0xf80] ;  /* 0x000f800001367983 */ /* 0x000f620000300a00 */
[----:B----4-:R-:W-:-:S03]  /*ede0*/  F2FP.F16.E4M3.UNPACK_B R2, R60 ;  /* 0x0000003cff02723e */ /* 0x010fc600020006ff */
[----:B------:R-:W5:Y:S01]  /*edf0*/  LDL.LU.64 R52, [R1+0xf78] ;  /* 0x000f780001347983 */ /* 0x000f620000300a00 */
[----:B---3--:R-:W-:-:S13]  /*ee00*/  F2FP.F16.E4M3.UNPACK_B R3, R61 ;  /* 0x0000003dff03723e */ /* 0x008fda00020006ff */
[----:B------:R0:W-:Y:S04]  /*ee10*/  STL.64 [R1+0x60], R56 ;  /* 0x0000603801007387 */ /* 0x0001e80000100a00 */
[----:B------:R1:W-:Y:S01]  /*ee20*/  STL.64 [R1+0x68], R58 ;  /* 0x0000683a01007387 */ /* 0x0003e20000100a00 */
[----:B0-----:R-:W-:Y:S02]  /*ee30*/  IMAD.MOV.U32 R56, RZ, RZ, R4 ;  /* 0x000000ffff387224 */ /* 0x001fe400078e0004 */
[----:B------:R-:W-:Y:S02]  /*ee40*/  IMAD.MOV.U32 R57, RZ, RZ, R6 ;  /* 0x000000ffff397224 */ /* 0x000fe400078e0006 */
[----:B-1----:R-:W-:Y:S02]  /*ee50*/  IMAD.MOV.U32 R58, RZ, RZ, R48 ;  /* 0x000000ffff3a7224 */ /* 0x002fe400078e0030 */
[----:B------:R-:W-:-:S07]  /*ee60*/  IMAD.MOV.U32 R59, RZ, RZ, R50 ;  /* 0x000000ffff3b7224 */ /* 0x000fce00078e0032 */
[----:B------:R-:W-:Y:S01]  /*ee70*/  HMMA.16816.F32 R56, R56, R2, R44 ;  /* 0x000000023838723c */ /* 0x000fe2000000182c */
[----:B------:R-:W3:Y:S04]  /*ee80*/  LDL.LU.64 R46, [R1+0xf70] ;  /* 0x000f7000012e7983 */ /* 0x000ee80000300a00 */
[----:B------:R-:W3:Y:S01]  /*ee90*/  LDL.LU.64 R44, [R1+0xf68] ;  /* 0x000f6800012c7983 */ /* 0x000ee20000300a00 */
[----:B------:R-:W-:Y:S02]  /*eea0*/  F2FP.F16.E4M3.UNPACK_B R2, R14 ;  /* 0x0000000eff02723e */ /* 0x000fe400020006ff */
[----:B------:R-:W-:-:S11]  /*eeb0*/  F2FP.F16.E4M3.UNPACK_B R3, R15 ;  /* 0x0000000fff03723e */ /* 0x000fd600020006ff */
[----:B------:R0:W-:Y:S01]  /*eec0*/  STL [R1+0x84], R57 ;  /* 0x0000843901007387 */ /* 0x0001e20000100800 */
[----:B------:R-:W-:Y:S02]  /*eed0*/  IMAD.MOV.U32 R0, RZ, RZ, R56 ;  /* 0x000000ffff007224 */ /* 0x000fe400078e0038 */
[----:B------:R-:W-:Y:S01]  /*eee0*/  IMAD.MOV.U32 R56, RZ, RZ, R4 ;  /* 0x000000ffff387224 */ /* 0x000fe200078e0004 */
[----:B------:R1:W-:Y:S04]  /*eef0*/  STL.64 [R1+0x88], R58 ;  /* 0x0000883a01007387 */ /* 0x0003e80000100a00 */
[----:B------:R-:W4:Y:S01]  /*ef00*/  LDL.LU R14, [R1+0x178] ;  /* 0x00017800010e7983 */ /* 0x000f220000300800 */
[----:B0-----:R-:W-:-:S03]  /*ef10*/  IMAD.MOV.U32 R57, RZ, RZ, R6 ;  /* 0x000000ffff397224 */ /* 0x001fc600078e0006 */
[----:B------:R-:W4:Y:S01]  /*ef20*/  LDL.LU R15, [R1+0x17c] ;  /* 0x00017c00010f7983 */ /* 0x000f220000300800 */
[----:B-1----:R-:W-:Y:S02]  /*ef30*/  IMAD.MOV.U32 R58, RZ, RZ, R48 ;  /* 0x000000ffff3a7224 */ /* 0x002fe400078e0030 */
[----:B------:R-:W-:Y:S02]  /*ef40*/  IMAD.MOV.U32 R59, RZ, RZ, R50 ;  /* 0x000000ffff3b7224 */ /* 0x000fe400078e0032 */
[----:B------:R-:W-:Y:S02]  /*ef50*/  IMAD.MOV.U32 R16, RZ, RZ, R49 ;  /* 0x000000ffff107224 */ /* 0x000fe400078e0031 */
[----:B------:R-:W-:-:S03]  /*ef60*/  IMAD.MOV.U32 R17, RZ, RZ, R51 ;  /* 0x000000ffff117224 */ /* 0x000fc600078e0033 */
[----:B---3--:R-:W-:Y:S01]  /*ef70*/  HMMA.16816.F32 R44, R56, R2, R44 ;  /* 0x00000002382c723c */ /* 0x008fe2000000182c */
[----:B------:R-:W-:Y:S01]  /*ef80*/  F2FP.F16.E4M3.UNPACK_B R2, R18 ;  /* 0x00000012ff02723e */ /* 0x000fe200020006ff */
[----:B------:R-:W-:Y:S01]  /*ef90*/  IMAD.MOV.U32 R18, RZ, RZ, R5 ;  /* 0x000000ffff127224 */ /* 0x000fe200078e0005 */
[----:B--2---:R-:W-:Y:S01]  /*efa0*/  F2FP.F16.E4M3.UNPACK_B R3, R19 ;  /* 0x00000013ff03723e */ /* 0x004fe200020006ff */
[----:B------:R-:W-:-:S15]  /*efb0*/  IMAD.MOV.U32 R19, RZ, RZ, R7 ;  /* 0x000000ffff137224 */ /* 0x000fde00078e0007 */
[----:B------:R0:W-:Y:S01]  /*efc0*/  STL.64 [R1+0x70], R44 ;  /* 0x0000702c01007387 */ /* 0x0001e20000100a00 */
[----:B------:R-:W-:Y:S02]  /*efd0*/  IMAD.MOV.U32 R58, RZ, RZ, R47 ;  /* 0x000000ffff3a7224 */ /* 0x000fe400078e002f */
[----:B------:R-:W-:Y:S01]  /*efe0*/  IMAD.MOV.U32 R47, RZ, RZ, R50 ;  /* 0x000000ffff2f7224 */ /* 0x000fe200078e0032 */
[----:B------:R1:W-:Y:S04]  /*eff0*/  STL [R1+0x78], R46 ;  /* 0x0000782e01007387 */ /* 0x0003e80000100800 */
[----:B------:R-:W2:Y:S04]  /*f000*/  LDL.LU R50, [R1+0x16c] ;  /* 0x00016c0001327983 */ /* 0x000ea80000300800 */
[----:B------:R-:W3:Y:S04]  /*f010*/  LDL.LU R49, [R1+0xf64] ;  /* 0x000f640001317983 */ /* 0x000ee80000300800 */
[----:B------:R-:W2:Y:S04]  /*f020*/  LDL.LU R51, [R1+0xf60] ;  /* 0x000f600001337983 */ /* 0x000ea80000300800 */
[----:B------:R-:W2:Y:S04]  /*f030*/  LDL.LU R5, [R1+0xf5c] ;  /* 0x000f5c0001057983 */ /* 0x000ea80000300800 */
[----:B------:R-:W2:Y:S01]  /*f040*/  LDL.LU R7, [R1+0xf58] ;  /* 0x000f580001077983 */ /* 0x000ea20000300800 */
[----:B0-----:R-:W-:-:S02]  /*f050*/  IMAD.MOV.U32 R44, RZ, RZ, R4 ;  /* 0x000000ffff2c7224 */ /* 0x001fc400078e0004 */
[----:B------:R-:W-:Y:S02]  /*f060*/  IMAD.MOV.U32 R45, RZ, RZ, R6 ;  /* 0x000000ffff2d7224 */ /* 0x000fe400078e0006 */
[----:B-1----:R-:W-:Y:S02]  /*f070*/  IMAD.MOV.U32 R46, RZ, RZ, R48 ;  /* 0x000000ffff2e7224 */ /* 0x002fe400078e0030 */
[----:B------:R-:W2:Y:S04]  /*f080*/  LDL.LU R48, [R1+0x138] ;  /* 0x0001380001307983 */ /* 0x000ea80000300800 */
[----:B------:R-:W2:Y:S01]  /*f090*/  LDL.LU R59, [R1+0x13c] ;  /* 0x00013c00013b7983 */ /* 0x000ea20000300800 */
[----:B-----5:R-:W-:Y:S01]  /*f0a0*/  HMMA.16816.F32 R52, R44, R2, R52 ;  /* 0x000000022c34723c */ /* 0x020fe20000001834 */
[----:B------:R-:W-:-:S15]  /*f0b0*/  F2FP.F16.E4M3.UNPACK_B R56, R12.H1 ;  /* 0x0000000cff38723e */ /* 0x000fde00030006ff */
[----:B------:R-:W-:-:S03]  /*f0c0*/  NOP ;  /* 0x0000000000007918 */ /* 0x000fc60000000000 */
[----:B------:R-:W-:Y:S04]  /*f0d0*/  STL.64 [R1+0xf18], R54 ;  /* 0x000f183601007387 */ /* 0x000fe80000100a00 */
[----:B------:R0:W-:Y:S04]  /*f0e0*/  STL.64 [R1+0xf10], R52 ;  /* 0x000f103401007387 */ /* 0x0001e80000100a00 */
[----:B0-----:R-:W5:Y:S04]  /*f0f0*/  LDL.LU R52, [R1+0x20] ;  /* 0x0000200001347983 */ /* 0x001f680000300800 */
[----:B------:R-:W5:Y:S04]  /*f100*/  LDL.LU R53, [R1+0x24] ;  /* 0x0000240001357983 */ /* 0x000f680000300800 */
[----:B------:R-:W5:Y:S04]  /*f110*/  LDL.LU R54, [R1+0x28] ;  /* 0x0000280001367983 */ /* 0x000f680000300800 */
[----:B------:R-:W5:Y:S01]  /*f120*/  LDL.LU R55, [R1+0x2c] ;  /* 0x00002c0001377983 */ /* 0x000f620000300800 */
[----:B------:R-:W-:-:S02]  /*f130*/  F2FP.F16.E4M3.UNPACK_B R57, R13.H1 ;  /* 0x0000000dff39723e */ /* 0x000fc400030006ff */
[----:B----4-:R-:W-:Y:S01]  /*f140*/  F2FP.F16.E4M3.UNPACK_B R2, R14.H1 ;  /* 0x0000000eff02723e */ /* 0x010fe200030006ff */
[----:B------:R-:W4:Y:S01]  /*f150*/  LDL.LU R12, [R1+0x40] ;  /* 0x00004000010c7983 */ /* 0x000f220000300800 */
[----:B------:R-:W-:-:S03]  /*f160*/  F2FP.F16.E4M3.UNPACK_B R3, R15.H1 ;  /* 0x0000000fff03723e */ /* 0x000fc600030006ff */
[----:B------:R-:W4:Y:S04]  /*f170*/  LDL.LU R13, [R1+0x44] ;  /* 0x00004400010d7983 */ /* 0x000f280000300800 */
[----:B------:R-:W4:Y:S04]  /*f180*/  LDL.LU R14, [R1+0x48] ;  /* 0x00004800010e7983 */ /* 0x000f280000300800 */
[----:B------:R-:W4:Y:S04]  /*f190*/  LDL.LU R15, [R1+0x4c] ;  /* 0x00004c00010f7983 */ /* 0x000f280000300800 */
[----:B------:R-:W4:Y:S04]  /*f1a0*/  LDL.LU R6, [R1+0x128] ;  /* 0x0001280001067983 */ /* 0x000f280000300800 */
[----:B------:R-:W4:Y:S01]  /*f1b0*/  LDL.LU R4, [R1+0x12c] ;  /* 0x00012c0001047983 */ /* 0x000f220000300800 */
[----:B---3--:R-:W-:-:S02]  /*f1c0*/  IMAD.MOV.U32 R46, RZ, RZ, R49 ;  /* 0x000000ffff2e7224 */ /* 0x008fc400078e0031 */
[----:B--2---:R-:W-:Y:S02]  /*f1d0*/  IMAD.MOV.U32 R47, RZ, RZ, R51 ;  /* 0x000000ffff2f7224 */ /* 0x004fe400078e0033 */
[----:B------:R-:W-:Y:S02]  /*f1e0*/  IMAD.MOV.U32 R44, RZ, RZ, R5 ;  /* 0x000000ffff2c7224 */ /* 0x000fe400078e0005 */
[----:B------:R-:W-:-:S07]  /*f1f0*/  IMAD.MOV.U32 R45, RZ, RZ, R7 ;  /* 0x000000ffff2d7224 */ /* 0x000fce00078e0007 */
[----:B------:R-:W-:Y:S01]  /*f200*/  HMMA.16816.F32 R28, R44, R56, R28 ;  /* 0x000000382c1c723c */ /* 0x000fe2000000181c */
[----:B------:R-:W2:-:S15]  /*f210*/  LDL.LU R57, [R1+0x168] ;  /* 0x0001680001397983 */ /* 0x000e9e0000300800 */
[----:B------:R-:W-:-:S03]  /*f220*/  NOP ;  /* 0x0000000000007918 */ /* 0x000fc60000000000 */
[----:B------:R-:W-:Y:S01]  /*f230*/  STL [R1+0xf08], R31 ;  /* 0x000f081f01007387 */ /* 0x000fe20000100800 */
[----:B-----5:R-:W-:Y:S03]  /*f240*/  HMMA.16816.F32 R44, R44, R2, R52 ;  /* 0x000000022c2c723c */ /* 0x020fe60000001834 */
[----:B------:R-:W3:Y:S04]  /*f250*/  LDL.LU R53, [R1+0x118] ;  /* 0x0001180001357983 */ /* 0x000ee80000300800 */
[----:B------:R-:W5:-:S12]  /*f260*/  LDL.LU R54, [R1+0x11c] ;  /* 0x00011c0001367983 */ /* 0x000f580000300800 */
[----:B------:R0:W-:Y:S04]  /*f270*/  STL.64 [R1+0x10], R44 ;  /* 0x0000102c01007387 */ /* 0x0001e80000100a00 */
[----:B------:R1:W-:Y:S01]  /*f280*/  STL.64 [R1+0x18], R46 ;  /* 0x0000182e01007387 */ /* 0x0003e20000100a00 */
[----:B------:R-:W-:-:S03]  /*f290*/  F2FP.F16.E4M3.UNPACK_B R3, R59.H1 ;  /* 0x0000003bff03723e */ /* 0x000fc600030006ff */
[----:B------:R-:W3:Y:S01]  /*f2a0*/  LDL.LU R55, [R1+0x108] ;  /* 0x0001080001377983 */ /* 0x000ee20000300800 */
[----:B0-----:R-:W-:-:S03]  /*f2b0*/  IMAD.MOV.U32 R44, RZ, RZ, R5 ;  /* 0x000000ffff2c7224 */ /* 0x001fc600078e0005 */
[----:B------:R-:W3:Y:S01]  /*f2c0*/  LDL.LU R59, [R1+0x10c] ;  /* 0x00010c00013b7983 */ /* 0x000ee20000300800 */
[----:B------:R-:W-:Y:S02]  /*f2d0*/  IMAD.MOV.U32 R45, RZ, RZ, R7 ;  /* 0x000000ffff2d7224 */ /* 0x000fe400078e0007 */
[----:B-1----:R-:W-:Y:S02]  /*f2e0*/  IMAD.MOV.U32 R46, RZ, RZ, R49 ;  /* 0x000000ffff2e7224 */ /* 0x002fe400078e0031 */
[----:B------:R-:W-:Y:S01]  /*f2f0*/  IMAD.MOV.U32 R47, RZ, RZ, R51 ;  /* 0x000000ffff2f7224 */ /* 0x000fe200078e0033 */
[----:B------:R-:W-:Y:S02]  /*f300*/  F2FP.F16.E4M3.UNPACK_B R2, R48.H1 ;  /* 0x00000030ff02723e */ /* 0x000fe400030006ff */
[----:B--2---:R-:W-:Y:S02]  /*f310*/  F2FP.F16.E4M3.UNPACK_B R56, R57.H1 ;  /* 0x00000039ff38723e */ /* 0x004fe400030006ff */
[----:B------:R-:W-:-:S07]  /*f320*/  F2FP.F16.E4M3.UNPACK_B R57, R50.H1 ;  /* 0x00000032ff39723e */ /* 0x000fce00030006ff */
[----:B------:R-:W-:Y:S01]  /*f330*/  HMMA.16816.F32 R44, R44, R56, R16 ;  /* 0x000000382c2c723c */ /* 0x000fe20000001810 */
[----:B------:R-:W2:Y:S04]  /*f340*/  LDL.LU.64 R18, [R1+0xf50] ;  /* 0x000f500001127983 */ /* 0x000ea80000300a00 */
[----:B------:R-:W2:-:S14]  /*f350*/  LDL.LU.64 R16, [R1+0xf48] ;  /* 0x000f480001107983 */ /* 0x000e9c0000300a00 */
[----:B------:R-:W-:Y:S01]  /*f360*/  IMAD.MOV.U32 R31, RZ, RZ, R44 ;  /* 0x000000ffff1f7224 */ /* 0x000fe200078e002c */
[----:B------:R0:W-:Y:S01]  /*f370*/  STL [R1+0x4], R45 ;  /* 0x0000042d01007387 */ /* 0x0001e20000100800 */
[----:B------:R-:W-:Y:S02]  /*f380*/  IMAD.MOV.U32 R50, RZ, RZ, R46 ;  /* 0x000000ffff327224 */ /* 0x000fe400078e002e */
[----:B------:R-:W-:Y:S02]  /*f390*/  IMAD.MOV.U32 R48, RZ, RZ, R47 ;  /* 0x000000ffff307224 */ /* 0x000fe400078e002f */
[----:B------:R-:W-:Y:S02]  /*f3a0*/  IMAD.MOV.U32 R44, RZ, RZ, R5 ;  /* 0x000000ffff2c7224 */ /* 0x000fe400078e0005 */
[----:B------:R-:W-:Y:S02]  /*f3b0*/  IMAD.MOV.U32 R46, RZ, RZ, R49 ;  /* 0x000000ffff2e7224 */ /* 0x000fe400078e0031 */
[----:B------:R-:W-:-:S02]  /*f3c0*/  IMAD.MOV.U32 R47, RZ, RZ, R51 ;  /* 0x000000ffff2f7224 */ /* 0x000fc400078e0033 */
[----:B0-----:R-:W-:Y:S01]  /*f3d0*/  IMAD.MOV.U32 R45, RZ, RZ, R7 ;  /* 0x000000ffff2d7224 */ /* 0x001fe200078e0007 */
[----:B------:R-:W-:Y:S04]  /*f3e0*/  STL.64 [R1+0xf28], R30 ;  /* 0x000f281e01007387 */ /* 0x000fe80000100a00 */
[----:B------:R0:W-:Y:S02]  /*f3f0*/  STL.64 [R1+0xf20], R28 ;  /* 0x000f201c01007387 */ /* 0x0001e40000100a00 */
[----:B----4-:R-:W-:Y:S02]  /*f400*/  HMMA.16816.F32 R44, R44, R2, R12 ;  /* 0x000000022c2c723c */ /* 0x010fe4000000180c */
[----:B0-----:R-:W4:Y:S04]  /*f410*/  LDL.LU R29, [R1+0xf8] ;  /* 0x0000f800011d7983 */ /* 0x001f280000300800 */
[----:B------:R-:W2:Y:S04]  /*f420*/  LDL.LU R30, [R1+0xfc] ;  /* 0x0000fc00011e7983 */ /* 0x000ea80000300800 */
[----:B------:R-:W2:Y:S04]  /*f430*/  LDL.LU.64 R14, [R1+0xf40] ;  /* 0x000f4000010e7983 */ /* 0x000ea80000300a00 */
[----:B------:R-:W2:Y:S01]  /*f440*/  LDL.LU.64 R12, [R1+0xf38] ;  /* 0x000f3800010c7983 */ /* 0x000ea20000300a00 */
[----:B------:R-:W-:-:S02]  /*f450*/  F2FP.F16.E4M3.UNPACK_B R56, R6.H1 ;  /* 0x00000006ff38723e */ /* 0x000fc400030006ff */
[----:B------:R-:W-:Y:S01]  /*f460*/  F2FP.F16.E4M3.UNPACK_B R57, R4.H1 ;  /* 0x00000004ff39723e */ /* 0x000fe200030006ff */
[----:B------:R-:W4:Y:S04]  /*f470*/  LDL.LU R6, [R1+0xe8] ;  /* 0x0000e80001067983 */ /* 0x000f280000300800 */
[----:B------:R-:W4:Y:S04]  /*f480*/  LDL.LU R4, [R1+0xec] ;  /* 0x0000ec0001047983 */ /* 0x000f280000300800 */
[----:B------:R0:W-:Y:S04]  /*f490*/  STL.64 [R1+0x30], R44 ;  /* 0x0000302c01007387 */ /* 0x0001e80000100a00 */
[----:B------:R1:W-:Y:S01]  /*f4a0*/  STL.64 [R1+0x38], R46 ;  /* 0x0000382e01007387 */ /* 0x0003e20000100a00 */
[----:B---3--:R-:W-:-:S03]  /*f4b0*/  F2FP.F16.E4M3.UNPACK_B R2, R53.H1 ;  /* 0x00000035ff02723e */ /* 0x008fc600030006ff */
[----:B------:R-:W3:Y:S01]  /*f4c0*/  LDL.LU R31, [R1+0xd8] ;  /* 0x0000d800011f7983 */ /* 0x000ee20000300800 */
[----:B0-----:R-:W-:-:S03]  /*f4d0*/  IMAD.MOV.U32 R44, RZ, RZ, R5 ;  /* 0x000000ffff2c7224 */ /* 0x001fc600078e0005 */
[----:B------:R-:W3:Y:S01]  /*f4e0*/  LDL.LU R52, [R1+0xdc] ;  /* 0x0000dc0001347983 */ /* 0x000ee20000300800 */
[----:B------:R-:W-:Y:S02]  /*f4f0*/  IMAD.MOV.U32 R45, RZ, RZ, R7 ;  /* 0x000000ffff2d7224 */ /* 0x000fe400078e0007 */
[----:B-1----:R-:W-:Y:S02]  /*f500*/  IMAD.MOV.U32 R46, RZ, RZ, R49 ;  /* 0x000000ffff2e7224 */ /* 0x002fe400078e0031 */
[----:B------:R-:W-:Y:S01]  /*f510*/  IMAD.MOV.U32 R47, RZ, RZ, R51 ;  /* 0x000000ffff2f7224 */ /* 0x000fe200078e0033 */
[----:B-----5:R-:W-:-:S06]  /*f520*/  F2FP.F16.E4M3.UNPACK_B R3, R54.H1 ;  /* 0x00000036ff03723e */ /* 0x020fcc00030006ff */
[----:B--2---:R-:W-:-:S15]  /*f530*/  HMMA.16816.F32 R12, R44, R56, R12 ;  /* 0x000000382c0c723c */ /* 0x004fde000000180c */
[----:B------:R-:W-:-:S04]  /*f540*/  NOP ;  /* 0x0000000000007918 */ /* 0x000fc80000000000 */
[----:B------:R0:W-:Y:S04]  /*f550*/  STL.64 [R1+0x20], R12 ;  /* 0x0000200c01007387 */ /* 0x0001e80000100a00 */
[----:B------:R1:W-:Y:S04]  /*f560*/  STL.64 [R1+0x28], R14 ;  /* 0x0000280e01007387 */ /* 0x0003e80000100a00 */
[----:B------:R-:W2:Y:S04]  /*f570*/  LDL.LU R53, [R1+0xc8] ;  /* 0x0000c80001357983 */ /* 0x000ea80000300800 */
[----:B------:R-:W5:Y:S01]  /*f580*/  LDL.LU R54, [R1+0xcc] ;  /* 0x0000cc0001367983 */ /* 0x000f620000300800 */
[----:B0-----:R-:W-:-:S02]  /*f590*/  F2FP.F16.E4M3.UNPACK_B R12, R55.H1 ;  /* 0x00000037ff0c723e */ /* 0x001fc400030006ff */
[----:B------:R-:W-:Y:S01]  /*f5a0*/  F2FP.F16.E4M3.UNPACK_B R13, R59.H1 ;  /* 0x0000003bff0d723e */ /* 0x000fe200030006ff */
[----:B------:R-:W1:Y:S04]  /*f5b0*/  LDL.LU R55, [R1+0xb8] ;  /* 0x0000b80001377983 */ /* 0x000e680000300800 */
[----:B------:R-:W5:Y:S02]  /*f5c0*/  LDL.LU R59, [R1+0xbc] ;  /* 0x0000bc00013b7983 */ /* 0x000f640000300800 */
[----:B------:R-:W-:Y:S01]  /*f5d0*/  HMMA.16816.F32 R36, R44, R12, R36 ;  /* 0x0000000c2c24723c */ /* 0x000fe20000001824 */
[----:B----4-:R-:W-:Y:S02]  /*f5e0*/  F2FP.F16.E4M3.UNPACK_B R12, R6.H1 ;  /* 0x00000006ff0c723e */ /* 0x010fe400030006ff */
[----:B------:R-:W-:-:S05]  /*f5f0*/  F2FP.F16.E4M3.UNPACK_B R13, R4.H1 ;  /* 0x00000004ff0d723e */ /* 0x000fca00030006ff */
[C---:B------:R-:W-:Y:S08]  /*f600*/  HMMA.16816.F32 R16, R44.reuse, R2, R16 ;  /* 0x000000022c10723c */ /* 0x040ff00000001810 */
[----:B------:R-:W-:Y:S01]  /*f610*/  HMMA.16816.F32 R20, R44, R12, R20 ;  /* 0x0000000c2c14723c */ /* 0x000fe20000001814 */
[----:B------:R-:W-:Y:S02]  /*f620*/  F2FP.F16.E4M3.UNPACK_B R2, R29.H1 ;  /* 0x0000001dff02723e */ /* 0x000fe400030006ff */
[----:B------:R-:W-:-:S08]  /*f630*/  F2FP.F16.E4M3.UNPACK_B R3, R30.H1 ;  /* 0x0000001eff03723e */ /* 0x000fd000030006ff */
[----:B------:R-:W-:Y:S04]  /*f640*/  STL.64 [R1+0xf00], R18 ;  /* 0x000f001201007387 */ /* 0x000fe80000100a00 */
[----:B------:R-:W-:Y:S01]  /*f650*/  STL.64 [R1+0xef8], R16 ;  /* 0x000ef81001007387 */ /* 0x000fe20000100a00 */
[----:B------:R-:W-:Y:S03]  /*f660*/  HMMA.16816.F32 R32, R44, R2, R32 ;  /* 0x000000022c20723c */ /* 0x000fe60000001820 */
[----:B------:R-:W4:Y:S01]  /*f670*/  LDL.LU R6, [R1+0xa8] ;  /* 0x0000a80001067983 */ /* 0x000f220000300800 */
[----:B---3--:R-:W-:-:S03]  /*f680*/  F2FP.F16.E4M3.UNPACK_B R2, R31.H1 ;  /* 0x0000001fff02723e */ /* 0x008fc600030006ff */
[----:B------:R-:W3:Y:S04]  /*f690*/  LDL.LU R4, [R1+0xac] ;  /* 0x0000ac0001047983 */ /* 0x000ee80000300800 */
[----:B------:R-:W3:Y:S04]  /*f6a0*/  LDL.LU R28, [R1+0x60] ;  /* 0x00006000011c7983 */ /* 0x000ee80000300800 */
[----:B------:R-:W3:Y:S04]  /*f6b0*/  LDL.LU R29, [R1+0x64] ;  /* 0x00006400011d7983 */ /* 0x000ee80000300800 */
[----:B------:R-:W3:Y:S04]  /*f6c0*/  LDL.LU R30, [R1+0x68] ;  /* 0x00006800011e7983 */ /* 0x000ee80000300800 */
[----:B------:R-:W3:Y:S01]  /*f6d0*/  LDL.LU R31, [R1+0x6c] ;  /* 0x00006c00011f7983 */ /* 0x000ee20000300800 */
[----:B--2---:R-:W-:-:S02]  /*f6e0*/  F2FP.F16.E4M3.UNPACK_B R12, R53.H1 ;  /* 0x00000035ff0c723e */ /* 0x004fc400030006ff */
[----:B-----5:R-:W-:Y:S02]  /*f6f0*/  F2FP.F16.E4M3.UNPACK_B R13, R54.H1 ;  /* 0x00000036ff0d723e */ /* 0x020fe400030006ff */
[----:B-1----:R-:W-:Y:S02]  /*f700*/  F2FP.F16.E4M3.UNPACK_B R14, R55.H1 ;  /* 0x00000037ff0e723e */ /* 0x002fe400030006ff */
[----:B------:R-:W-:-:S03]  /*f710*/  F2FP.F16.E4M3.UNPACK_B R15, R59.H1 ;  /* 0x0000003bff0f723e */ /* 0x000fc600030006ff */
[C---:B------:R-:W-:Y:S01]  /*f720*/  HMMA.16816.F32 R24, R44.reuse, R12, R24 ;  /* 0x0000000c2c18723c */ /* 0x040fe20000001818 */
[----:B------:R-:W2:Y:S07]  /*f730*/  LDL R59, [R1+0x1a4] ;  /* 0x0001a400013b7983 */ /* 0x000eae0000100800 */
[----:B------:R-:W-:Y:S11]  /*f740*/  HMMA.16816.F32 R40, R44, R14, R40 ;  /* 0x0000000e2c28723c */ /* 0x000ff60000001828 */
[----:B------:R-:W-:Y:S04]  /*f750*/  STL [R1+0xef0], R27 ;  /* 0x000ef01b01007387 */ /* 0x000fe80000100800 */
[----:B------:R-:W5:Y:S04]  /*f760*/  LDL.LU R54, [R1+0x158] ;  /* 0x0001580001367983 */ /* 0x000f680000300800 */
[----:B------:R-:W2:Y:S04]  /*f770*/  LDL.LU R55, [R1+0x15c] ;  /* 0x00015c0001377983 */ /* 0x000ea80000300800 */
[----:B------:R0:W-:Y:S04]  /*f780*/  STL [R1+0xeec], R40 ;  /* 0x000eec2801007387 */ /* 0x0001e80000100800 */
[----:B------:R1:W-:Y:S04]  /*f790*/  STL [R1+0xee8], R41 ;  /* 0x000ee82901007387 */ /* 0x0003e80000100800 */
[----:B------:R1:W-:Y:S01]  /*f7a0*/  STL [R1+0xee4], R42 ;  /* 0x000ee42a01007387 */ /* 0x0003e20000100800 */
[----:B0-----:R-:W-:-:S03]  /*f7b0*/  IMAD.MOV.U32 R40, RZ, RZ, R0 ;  /* 0x000000ffff287224 */ /* 0x001fc600078e0000 */
[----:B------:R0:W-:Y:S04]  /*f7c0*/  STL [R1+0xee0], R43 ;  /* 0x000ee02b01007387 */ /* 0x0001e80000100800 */
[----:B------:R-:W2:Y:S04]  /*f7d0*/  LDL.LU R0, [R1+0xf30] ;  /* 0x000f300001007983 */ /* 0x000ea80000300800 */
[----:B-1----:R-:W5:Y:S04]  /*f7e0*/  LDL.LU R41, [R1+0x84] ;  /* 0x0000840001297983 */ /* 0x002f680000300800 */
[----:B------:R-:W5:Y:S04]  /*f7f0*/  LDL.LU R42, [R1+0x88] ;  /* 0x00008800012a7983 */ /* 0x000f680000300800 */
[----:B0-----:R-:W5:Y:S04]  /*f800*/  LDL.LU R43, [R1+0x8c] ;  /* 0x00008c00012b7983 */ /* 0x001f680000300800 */
[----:B------:R-:W5:Y:S01]  /*f810*/  LDL.LU R16, [R1+0x70] ;  /* 0x0000700001107983 */ /* 0x000f620000300800 */
[----:B------:R-:W-:-:S07]  /*f820*/  F2FP.F16.E4M3.UNPACK_B R3, R52.H1 ;  /* 0x00000034ff03723e */ /* 0x000fce00030006ff */
[----:B------:R-:W-:Y:S01]  /*f830*/  HMMA.16816.F32 R8, R44, R2, R8 ;  /* 0x000000022c08723c */ /* 0x000fe20000001808 */
[----:B----4-:R-:W-:Y:S02]  /*f840*/  F2FP.F16.E4M3.UNPACK_B R2, R6.H1 ;  /* 0x00000006ff02723e */ /* 0x010fe400030006ff */
[----:B---3--:R-:W-:-:S07]  /*f850*/  F2FP.F16.E4M3.UNPACK_B R3, R4.H1 ;  /* 0x00000004ff03723e */ /* 0x008fce00030006ff */
[----:B------:R-:W-:-:S15]  /*f860*/  HMMA.16816.F32 R44, R44, R2, R28 ;  /* 0x000000022c2c723c */ /* 0x000fde000000181c */
[----:B------:R-:W-:-:S04]  /*f870*/  NOP ;  /* 0x0000000000007918 */ /* 0x000fc80000000000 */
[----:B------:R-:W-:Y:S01]  /*f880*/  IMAD.MOV.U32 R27, RZ, RZ, R44 ;  /* 0x000000ffff1b7224 */ /* 0x000fe200078e002c */
[----:B--2---:R-:W0:Y:S04]  /*f890*/  LDSM.16.M88.4 R12, [R0+UR7+0x20080] ;  /* 0x02008007000c783b */ /* 0x004e280008000200 */
[----:B0-----:R-:W-:Y:S04]  /*f8a0*/  STL.64 [R1+0x180], R12 ;  /* 0x0001800c01007387 */ /* 0x001fe80000100a00 */
[----:B------:R-:W-:Y:S04]  /*f8b0*/  STL.64 [R1+0x188], R14 ;  /* 0x0001880e01007387 */ /* 0x000fe80000100a00 */
[----:B------:R-:W0:Y:S04]  /*f8c0*/  LDSM.16.MT88.4 R12, [R59+0x10000] ;  /* 0x010000003b0c783b */ /* 0x000e280000004200 */
[----:B------:R-:W2:Y:S04]  /*f8d0*/  LDL.LU R17, [R1+0x74] ;  /* 0x0000740001117983 */ /* 0x000ea80000300800 */
[----:B------:R-:W2:Y:S04]  /*f8e0*/  LDL.LU R18, [R1+0x78] ;  /* 0x0000780001127983 */ /* 0x000ea80000300800 */
[----:B------:R-:W3:Y:S04]  /*f8f0*/  LDL.LU R6, [R1+0x148] ;  /* 0x0001480001067983 */ /* 0x000ee80000300800 */
[----:B------:R-:W4:Y:S01]  /*f900*/  LDL.LU R4, [R1+0x14c] ;  /* 0x00014c0001047983 */ /* 0x000f220000300800 */
[----:B-----5:R-:W-:-:S02]  /*f910*/  F2FP.F16.E4M3.UNPACK_B R2, R54.H1 ;  /* 0x00000036ff02723e */ /* 0x020fc400030006ff */
[----:B------:R-:W-:Y:S02]  /*f920*/  F2FP.F16.E4M3.UNPACK_B R3, R55.H1 ;  /* 0x00000037ff03723e */ /* 0x000fe400030006ff */
[----:B------:R-:W1:Y:S04]  /*f930*/  LDSM.16.M88.4 R52, [R0+UR7+0x20880] ;  /* 0x020880070034783b */ /* 0x000e680008000200 */
[----:B0-----:R-:W-:Y:S04]  /*f940*/  STL [R1+0xec0], R13 ;  /* 0x000ec00d01007387 */ /* 0x001fe80000100800 */
[----:B------:R0:W-:Y:S04]  /*f950*/  STL [R1+0xe9c], R15 ;  /* 0x000e9c0f01007387 */ /* 0x0001e80000100800 */
[----:B0-----:R-:W5:Y:S04]  /*f960*/  LDL.LU R15, [R1+0x180] ;  /* 0x00018000010f7983 */ /* 0x001f680000300800 */
[----:B------:R-:W5:Y:S04]  /*f970*/  LDL.LU.64 R30, [R1+0xf28] ;  /* 0x000f2800011e7983 */ /* 0x000f680000300a00 */
[----:B------:R-:W5:Y:S04]  /*f980*/  LDL.LU.64 R28, [R1+0xf20] ;  /* 0x000f2000011c7983 */ /* 0x000f680000300a00 */
[----:B------:R-:W-:Y:S04]  /*f990*/  STL [R1+0x44], R45 ;  /* 0x0000442d01007387 */ /* 0x000fe80000100800 */
[----:B------:R-:W-:Y:S04]  /*f9a0*/  STL.64 [R1+0x48], R46 ;  /* 0x0000482e01007387 */ /* 0x000fe80000100a00 */
[----:B------:R-:W0:Y:S01]  /*f9b0*/  LDSM.16.MT88.4 R44, [R59+0x12000] ;  /* 0x012000003b2c783b */ /* 0x000e220000004200 */
[----:B-1----:R-:W-:-:S03]  /*f9c0*/  IMAD.MOV.U32 R13, RZ, RZ, R53 ;  /* 0x000000ffff0d7224 */ /* 0x002fc600078e0035 */
[----:B0-----:R0:W-:Y:S04]  /*f9d0*/  STL [R1+0xed8], R45 ;  /* 0x000ed82d01007387 */ /* 0x0011e80000100800 */
[----:B------:R1:W-:Y:S01]  /*f9e0*/  STL [R1+0xe98], R47 ;  /* 0x000e982f01007387 */ /* 0x0003e20000100800 */
[----:B0-----:R-:W-:-:S03]  /*f9f0*/  IMAD.MOV.U32 R45, RZ, RZ, R52 ;  /* 0x000000ffff2d7224 */ /* 0x001fc600078e0034 */
[----:B-1----:R-:W5:Y:S04]  /*fa00*/  LDL.LU R47, [R1+0x184] ;  /* 0x00018400012f7983 */ /* 0x002f680000300800 */
[----:B------:R-:W-:Y:S04]  /*fa10*/  STL.64 [R1+0x170], R52 ;  /* 0x0001703401007387 */ /* 0x000fe80000100a00 */
[----:B------:R0:W-:Y:S04]  /*fa20*/  STL.64 [R1+0x178], R54 ;  /* 0x0001783601007387 */ /* 0x0001e80000100a00 */
[----:B0-----:R-:W5:Y:S04]  /*fa30*/  LDL.LU.64 R54, [R1+0xf18] ;  /* 0x000f180001367983 */ /* 0x001f680000300a00 */
[----:B------:R-:W5:Y:S01]  /*fa40*/  LDL.LU.64 R52, [R1+0xf10] ;  /* 0x000f100001347983 */ /* 0x000f620000300a00 */
        /* <DEDUP_REMOVED lines=17> */
[----:B--2---:R-:W-:-:S15]  /*fb60*/  HMMA.16816.F32 R16, R56, R2, R16 ;  /* 0x000000023810723c */ /* 0x004fde0000001810 */
[----:B------:R-:W-:-:S04]  /*fb70*/  NOP ;  /* 0x0000000000007918 */ /* 0x000fc80000000000 */
[----:B------:R-:W-:Y:S01]  /*fb80*/  STL [R1+0x64], R17 ;  /* 0x0000641101007387 */ /* 0x000fe20000100800 */
[----:B------:R-:W-:-:S03]  /*fb90*/  IMAD.MOV.U32 R43, RZ, RZ, R16 ;  /* 0x000000ffff2b7224 */ /* 0x000fc600078e0010 */
[----:B------:R-:W-:Y:S04]  /*fba0*/  STL.64 [R1+0x68], R18 ;  /* 0x0000681201007387 */ /* 0x000fe80000100a00 */
[----:B------:R-:W0:Y:S01]  /*fbb0*/  LDSM.16.M88.4 R16, [R0+UR7+0x21080] ;  /* 0x021080070010783b */ /* 0x000e220008000200 */
[----:B----4-:R-:W-:Y:S01]  /*fbc0*/  F2FP.F16.E4M3.UNPACK_B R61, R4.H1 ;  /* 0x00000004ff3d723e */ /* 0x010fe200030006ff */
[----:B------:R-:W-:Y:S01]  /*fbd0*/  IMAD.MOV.U32 R4, RZ, RZ, R5 ;  /* 0x000000ffff047224 */ /* 0x000fe200078e0005 */
[----:B---3--:R-:W-:Y:S01]  /*fbe0*/  F2FP.F16.E4M3.UNPACK_B R60, R6.H1 ;  /* 0x00000006ff3c723e */ /* 0x008fe200030006ff */
[----:B------:R-:W-:Y:S02]  /*fbf0*/  IMAD.MOV.U32 R5, RZ, RZ, R7 ;  /* 0x000000ffff057224 */ /* 0x000fe400078e0007 */
[----:B------:R-:W-:-:S02]  /*fc00*/  IMAD.MOV.U32 R6, RZ, RZ, R49 ;  /* 0x000000ffff067224 */ /* 0x000fc400078e0031 */
[----:B------:R-:W-:Y:S01]  /*fc10*/  IMAD.MOV.U32 R7, RZ, RZ, R51 ;  /* 0x000000ffff077224 */ /* 0x000fe200078e0033 */
[----:B0-----:R-:W-:Y:S01]  /*fc20*/  STL.64 [R1+0x150], R16 ;  /* 0x0001501001007387 */ /* 0x001fe20000100a00 */
[----:B------:R-:W-:Y:S02]  /*fc30*/  IMAD.MOV.U32 R58, RZ, RZ, R16 ;  /* 0x000000ffff3a7224 */ /* 0x000fe400078e0010 */
[----:B------:R-:W-:Y:S01]  /*fc40*/  IMAD.MOV.U32 R57, RZ, RZ, R17 ;  /* 0x000000ffff397224 */ /* 0x000fe200078e0011 */
[----:B------:R-:W-:Y:S04]  /*fc50*/  STL.64 [R1+0x158], R18 ;  /* 0x0001581201007387 */ /* 0x000fe80000100a00 */
[----:B------:R-:W0:Y:S01]  /*fc60*/  LDSM.16.M88.4 R16, [R0+UR7+0x21880] ;  /* 0x021880070010783b */ /* 0x000e220008000200 */
[----:B-----5:R-:W-:Y:S03]  /*fc70*/  HMMA.16816.F32 R4, R4, R60, R52 ;  /* 0x0000003c0404723c */ /* 0x020fe60000001834 */
[----:B------:R-:W2:Y:S04]  /*fc80*/  LDL.LU R52, [R1+0x10] ;  /* 0x0000100001347983 */ /* 0x000ea80000300800 */
[----:B------:R-:W2:Y:S04]  /*fc90*/  LDL.LU R53, [R1+0x14] ;  /* 0x0000140001357983 */ /* 0x000ea80000300800 */
[----:B------:R-:W2:Y:S04]  /*fca0*/  LDL.LU R54, [R1+0x18] ;  /* 0x0000180001367983 */ /* 0x000ea80000300800 */
[----:B------:R-:W2:Y:S04]  /*fcb0*/  LDL.LU R55, [R1+0x1c] ;  /* 0x00001c0001377983 */ /* 0x000ea80000300800 */
[----:B------:R-:W-:Y:S04]  /*fcc0*/  STL.64 [R1+0xea8], R6 ;  /* 0x000ea80601007387 */ /* 0x000fe80000100a00 */
[----:B------:R1:W-:Y:S04]  /*fcd0*/  STL.64 [R1+0xea0], R4 ;  /* 0x000ea00401007387 */ /* 0x0003e80000100a00 */
[----:B0-----:R0:W-:Y:S04]  /*fce0*/  STL.64 [R1+0x130], R16 ;  /* 0x0001301001007387 */ /* 0x0011e80000100a00 */
[----:B------:R3:W-:Y:S01]  /*fcf0*/  STL.64 [R1+0x138], R18 ;  /* 0x0001381201007387 */ /* 0x0007e20000100a00 */
[----:B-1----:R-:W-:-:S02]  /*fd00*/  IMAD.MOV.U32 R5, RZ, RZ, R16 ;  /* 0x000000ffff057224 */ /* 0x002fc400078e0010 */
[----:B0-----:R-:W-:Y:S02]  /*fd10*/  IMAD.MOV.U32 R16, RZ, RZ, R31 ;  /* 0x000000ffff107224 */ /* 0x001fe400078e001f */
[----:B------:R-:W4:Y:S01]  /*fd20*/  LDL.LU R31, [R1+0xf08] ;  /* 0x000f0800011f7983 */ /* 0x000f220000300800 */
[----:B------:R-:W-:-:S03]  /*fd30*/  IMAD.MOV.U32 R4, RZ, RZ, R17 ;  /* 0x000000ffff047224 */ /* 0x000fc600078e0011 */
[----:B------:R-:W5:Y:S01]  /*fd40*/  LDL.LU R17, [R1+0x4] ;  /* 0x0000040001117983 */ /* 0x000f620000300800 */
[----:B---3--:R-:W-:Y:S01]  /*fd50*/  IMAD.MOV.U32 R18, RZ, RZ, R50 ;  /* 0x000000ffff127224 */ /* 0x008fe200078e0032 */
[----:B------:R-:W-:Y:S01]  /*fd60*/  F2FP.F16.E4M3.UNPACK_B R2, R15 ;  /* 0x0000000fff02723e */ /* 0x000fe200020006ff */
[----:B------:R-:W-:Y:S01]  /*fd70*/  IMAD.MOV.U32 R19, RZ, RZ, R48 ;  /* 0x000000ffff137224 */ /* 0x000fe200078e0030 */
[----:B------:R-:W-:Y:S01]  /*fd80*/  F2FP.F16.E4M3.UNPACK_B R3, R47 ;  /* 0x0000002fff03723e */ /* 0x000fe200020006ff */
[----:B------:R-:W-:Y:S02]  /*fd90*/  IMAD.MOV.U32 R48, RZ, RZ, R12 ;  /* 0x000000ffff307224 */ /* 0x000fe400078e000c */
[----:B------:R-:W-:Y:S02]  /*fda0*/  IMAD.MOV.U32 R49, RZ, RZ, R14 ;  /* 0x000000ffff317224 */ /* 0x000fe400078e000e */
[----:B------:R-:W-:Y:S02]  /*fdb0*/  IMAD.MOV.U32 R50, RZ, RZ, R44 ;  /* 0x000000ffff327224 */ /* 0x000fe400078e002c */
[----:B------:R-:W-:Y:S01]  /*fdc0*/  IMAD.MOV.U32 R51, RZ, RZ, R46 ;  /* 0x000000ffff337224 */ /* 0x000fe200078e002e */
[----:B------:R-:W-:Y:S06]  /*fdd0*/  STL [R1+0xedc], R15 ;  /* 0x000edc0f01007387 */ /* 0x000fec0000100800 */
[----:B----4-:R-:W-:Y:S01]  /*fde0*/  HMMA.16816.F32 R28, R48, R2, R28 ;  /* 0x00000002301c723c */ /* 0x010fe2000000181c */
[----:B------:R-:W0:Y:S01]  /*fdf0*/  LDSM.16.M88.4 R48, [R0+UR7+0x22080] ;  /* 0x022080070030783b */ /* 0x000e220008000200 */
[----:B------:R-:W-:-:S02]  /*fe00*/  F2FP.F16.E4M3.UNPACK_B R2, R45 ;  /* 0x0000002dff02723e */ /* 0x000fc400020006ff */
[----:B------:R-:W-:-:S15]  /*fe10*/  F2FP.F16.E4M3.UNPACK_B R3, R13 ;  /* 0x0000000dff03723e */ /* 0x000fde00020006ff */
[----:B------:R-:W-:Y:S04]  /*fe20*/  STL [R1+0xe94], R31 ;  /* 0x000e941f01007387 */ /* 0x000fe80000100800 */
        /* <DEDUP_REMOVED lines=8> */
[----:B--2---:R-:W-:Y:S01]  /*feb0*/  HMMA.16816.F32 R48, R48, R2, R52 ;  /* 0x000000023030723c */ /* 0x004fe20000001834 */
        /* <DEDUP_REMOVED lines=14> */
[----:B-----5:R-:W-:Y:S01]  /*ffa0*/  HMMA.16816.F32 R52, R52, R2, R16 ;  /* 0x000000023434723c */ /* 0x020fe20000001810 */
[----:B------:R-:W2:Y:S04]  /*ffb0*/  LDL.LU.64 R18, [R1+0xf00] ;  /* 0x000f000001127983 */ /* 0x000ea80000300a00 */
[----:B------:R-:W2:-:S14]  /*ffc0*/  LDL.LU.64 R16, [R1+0xef8] ;  /* 0x000ef80001107983 */ /* 0x000e9c0000300a00 */
[----:B------:R-:W-:Y:S02]  /*ffd0*/  IMAD.MOV.U32 R50, RZ, RZ, R54 ;  /* 0x000000ffff327224 */ /* 0x000fe400078e0036 */
[----:B------:R-:W-:Y:S02]  /*ffe0*/  IMAD.MOV.U32 R51, RZ, RZ, R55 ;  /* 0x000000ffff337224 */ /* 0x000fe400078e0037 */
[----:B------:R-:W-:Y:S02]  /*fff0*/  IMAD.MOV.U32 R49, RZ, RZ, R53 ;  /* 0x000000ffff317224 */ /* 0x000fe400078e0035 */
[----:B------:R-:W-:Y:S01]  /*10000*/  IMAD.MOV.U32 R31, RZ, RZ, R52 ;  /* 0x000000ffff1f7224 */ /* 0x000fe200078e0034 */
[----:B------:R-:W-:Y:S04]  /*10010*/  STL.64 [R1+0xed0], R50 ;  /* 0x000ed03201007387 */ /* 0x000fe80000100a00 */
[----:B------:R0:W-:Y:S04]  /*10020*/  STL.64 [R1+0xec8], R48 ;  /* 0x000ec83001007387 */ /* 0x0001e80000100a00 */
[----:B------:R-:W1:Y:S04]  /*10030*/  LDSM.16.M88.4 R52, [R0+UR7+0x23080] ;  /* 0x023080070034783b */ /* 0x000e680008000200 */
[----:B0-----:R-:W3:Y:S04]  /*10040*/  LDL.LU R48, [R1+0x20] ;  /* 0x0000200001307983 */ /* 0x001ee80000300800 */
[----:B------:R-:W3:Y:S04]  /*10050*/  LDL.LU R49, [R1+0x24] ;  /* 0x0000240001317983 */ /* 0x000ee80000300800 */
[----:B------:R-:W3:Y:S04]  /*10060*/  LDL.LU R50, [R1+0x28] ;  /* 0x0000280001327983 */ /* 0x000ee80000300800 */
[----:B------:R-:W3:Y:S04]  /*10070*/  LDL.LU R51, [R1+0x2c] ;  /* 0x00002c0001337983 */ /* 0x000ee80000300800 */
[----:B------:R-:W-:Y:S04]  /*10080*/  STL.64 [R1+0xeb8], R30 ;  /* 0x000eb81e01007387 */ /* 0x000fe80000100a00 */
[----:B------:R0:W-:Y:S04]  /*10090*/  STL.64 [R1+0xeb0], R28 ;  /* 0x000eb01c01007387 */ /* 0x0001e80000100a00 */
[----:B0-----:R-:W4:Y:S04]  /*100a0*/  LDL.LU R28, [R1+0x30] ;  /* 0x00003000011c7983 */ /* 0x001f280000300800 */
[----:B------:R-:W4:Y:S04]  /*100b0*/  LDL.LU R29, [R1+0x34] ;  /* 0x00003400011d7983 */ /* 0x000f280000300800 */
[----:B------:R-:W4:Y:S04]  /*100c0*/  LDL.LU R30, [R1+0x38] ;  /* 0x00003800011e7983 */ /* 0x000f280000300800 */
[----:B------:R-:W4:Y:S01]  /*100d0*/  LDL.LU R31, [R1+0x3c] ;  /* 0x00003c00011f7983 */ /* 0x000f220000300800 */
[----:B-1----:R-:W-:Y:S01]  /*100e0*/  IMAD.MOV.U32 R7, RZ, RZ, R52 ;  /* 0x000000ffff077224 */ /* 0x002fe200078e0034 */
        /* <DEDUP_REMOVED lines=8> */
[----:B------:R-:W-:Y:S02]  /*10170*/  IMAD.MOV.U32 R55, RZ, RZ, R46 ;  /* 0x000000ffff377224 */ /* 0x000fe400078e002e */
[----:B------:R-:W-:Y:S02]  /*10180*/  IMAD.MOV.U32 R57, RZ, RZ, R14 ;  /* 0x000000ffff397224 */ /* 0x000fe400078e000e */
[----:B------:R-:W-:-:S02]  /*10190*/  IMAD.MOV.U32 R58, RZ, RZ, R44 ;  /* 0x000000ffff3a7224 */ /* 0x000fc400078e002c */
[----:B------:R-:W-:Y:S01]  /*101a0*/  IMAD.MOV.U32 R59, RZ, RZ, R46 ;  /* 0x000000ffff3b7224 */ /* 0x000fe200078e002e */
[----:B----4-:R-:W-:Y:S01]  /*101b0*/  HMMA.16816.F32 R52, R52, R2, R28 ;  /* 0x000000023434723c */ /* 0x010fe2000000181c */
[----:B------:R-:W-:Y:S01]  /*101c0*/  F2FP.F16.E4M3.UNPACK_B R2, R56 ;  /* 0x00000038ff02723e */ /* 0x000fe200020006ff */
[----:B------:R-:W-:Y:S01]  /*101d0*/  IMAD.MOV.U32 R56, RZ, RZ, R12 ;  /* 0x000000ffff387224 */ /* 0x000fe200078e000c */
[----:B------:R-:W-:Y:S01]  /*101e0*/  F2FP.F16.E4M3.UNPACK_B R3, R15 ;  /* 0x0000000fff03723e */ /* 0x000fe200020006ff */
[----:B------:R-:W0:-:S15]  /*101f0*/  LDSM.16.M88.4 R28, [R0+UR7+0x23880] ;  /* 0x02388007001c783b */ /* 0x000e1e0008000200 */
[----:B------:R-:W-:Y:S04]  /*10200*/  STL.64 [R1+0xe80], R54 ;  /* 0x000e803601007387 */ /* 0x000fe80000100a00 */
[----:B------:R3:W-:Y:S02]  /*10210*/  STL.64 [R1+0xe78], R52 ;  /* 0x000e783401007387 */ /* 0x0007e40000100a00 */
[----:B---3--:R-:W-:Y:S02]  /*10220*/  HMMA.16816.F32 R52, R56, R2, R48 ;  /* 0x000000023834723c */ /* 0x008fe40000001830 */
[----:B------:R-:W1:Y:S04]  /*10230*/  LDSM.16.M88.4 R48, [R0+UR7+0x24080] ;  /* 0x024080070030783b */ /* 0x000e680008000200 */
[----:B0-----:R0:W-:Y:S01]  /*10240*/  STL.64 [R1+0xf0], R28 ;  /* 0x0000f01c01007387 */ /* 0x0011e20000100a00 */
[----:B------:R-:W-:-:S03]  /*10250*/  IMAD.MOV.U32 R4, RZ, RZ, R29 ;  /* 0x000000ffff047224 */ /* 0x000fc600078e001d */
[----:B------:R-:W-:Y:S09]  /*10260*/  STL.64 [R1+0xf8], R30 ;  /* 0x0000f81e01007387 */ /* 0x000ff20000100a00 */
[----:B------:R-:W-:Y:S04]  /*10270*/  STL.64 [R1+0x30], R52 ;  /* 0x0000303401007387 */ /* 0x000fe80000100a00 */
[----:B------:R-:W-:Y:S04]  /*10280*/  STL.64 [R1+0x38], R54 ;  /* 0x0000383601007387 */ /* 0x000fe80000100a00 */
[----:B-1----:R-:W-:Y:S01]  /*10290*/  STL.64 [R1+0xe0], R48 ;  /* 0x0000e03001007387 */ /* 0x002fe20000100a00 */
[----:B0-----:R-:W-:-:S02]  /*102a0*/  IMAD.MOV.U32 R29, RZ, RZ, R48 ;  /* 0x000000ffff1d7224 */ /* 0x001fc400078e0030 */
[----:B------:R-:W-:Y:S01]  /*102b0*/  IMAD.MOV.U32 R15, RZ, RZ, R49 ;  /* 0x000000ffff0f7224 */ /* 0x000fe200078e0031 */
[----:B------:R-:W-:Y:S04]  /*102c0*/  STL.64 [R1+0xe8], R50 ;  /* 0x0000e83201007387 */ /* 0x000fe80000100a00 */
[----:B------:R-:W0:Y:S01]  /*102d0*/  LDSM.16.M88.4 R48, [R0+UR7+0x24880] ;  /* 0x024880070030783b */ /* 0x000e220008000200 */
[----:B------:R-:W-:Y:S01]  /*102e0*/  IMAD.MOV.U32 R5, RZ, RZ, R28 ;  /* 0x000000ffff057224 */ /* 0x000fe200078e001c */
[----:B------:R-:W-:Y:S02]  /*102f0*/  F2FP.F16.E4M3.UNPACK_B R3, R13 ;  /* 0x0000000dff03723e */ /* 0x000fe400020006ff */
[----:B------:R-:W-:Y:S01]  /*10300*/  F2FP.F16.E4M3.UNPACK_B R2, R45 ;  /* 0x0000002dff02723e */ /* 0x000fe200020006ff */
[----:B0-----:R-:W-:Y:S01]  /*10310*/  STL.64 [R1+0xd0], R48 ;  /* 0x0000d03001007387 */ /* 0x001fe20000100a00 */
[----:B------:R-:W-:-:S02]  /*10320*/  IMAD.MOV.U32 R28, RZ, RZ, R48 ;  /* 0x000000ffff1c7224 */ /* 0x000fc400078e0030 */
[----:B------:R-:W-:Y:S01]  /*10330*/  IMAD.MOV.U32 R13, RZ, RZ, R49 ;  /* 0x000000ffff0d7224 */ /* 0x000fe200078e0031 */
[----:B------:R-:W-:Y:S04]  /*10340*/  STL.64 [R1+0xd8], R50 ;  /* 0x0000d83201007387 */ /* 0x000fe80000100a00 */
[----:B------:R-:W0:Y:S01]  /*10350*/  LDSM.16.M88.4 R48, [R0+UR7+0x25080] ;  /* 0x025080070030783b */ /* 0x000e220008000200 */
[----:B--2---:R-:W-:Y:S01]  /*10360*/  HMMA.16816.F32 R16, R56, R2, R16 ;  /* 0x000000023810723c */ /* 0x004fe20000001810 */
[----:B------:R-:W-:Y:S02]  /*10370*/  F2FP.F16.E4M3.UNPACK_B R2, R7 ;  /* 0x00000007ff02723e */ /* 0x000fe400020006ff */
[----:B------:R-:W-:-:S07]  /*10380*/  F2FP.F16.E4M3.UNPACK_B R3, R6 ;  /* 0x00000006ff03723e */ /* 0x000fce00020006ff */
[C---:B------:R-:W-:Y:S01]  /*10390*/  HMMA.16816.F32 R36, R56.reuse, R2, R36 ;  /* 0x000000023824723c */ /* 0x040fe20000001824 */
[----:B------:R-:W-:Y:S02]  /*103a0*/  F2FP.F16.E4M3.UNPACK_B R2, R5 ;  /* 0x00000005ff02723e */ /* 0x000fe400020006ff */
[----:B------:R-:W-:Y:S01]  /*103b0*/  F2FP.F16.E4M3.UNPACK_B R3, R4 ;  /* 0x00000004ff03723e */ /* 0x000fe200020006ff */
[----:B0-----:R-:W-:Y:S01]  /*103c0*/  STL.64 [R1+0xc0], R48 ;  /* 0x0000c03001007387 */ /* 0x001fe20000100a00 */
[----:B------:R-:W-:Y:S02]  /*103d0*/  IMAD.MOV.U32 R7, RZ, RZ, R48 ;  /* 0x000000ffff077224 */ /* 0x000fe400078e0030 */
[----:B------:R-:W-:Y:S01]  /*103e0*/  IMAD.MOV.U32 R6, RZ, RZ, R49 ;  /* 0x000000ffff067224 */ /* 0x000fe200078e0031 */
[----:B------:R-:W-:Y:S04]  /*103f0*/  STL.64 [R1+0xc8], R50 ;  /* 0x0000c83201007387 */ /* 0x000fe80000100a00 */
[----:B------:R-:W0:Y:S01]  /*10400*/  LDSM.16.M88.4 R48, [R0+UR7+0x25880] ;  /* 0x025880070030783b */ /* 0x000e220008000200 */
[----:B------:R-:W-:Y:S01]  /*10410*/  HMMA.16816.F32 R32, R56, R2, R32 ;  /* 0x000000023820723c */ /* 0x000fe20000001820 */
[----:B------:R-:W-:-:S02]  /*10420*/  F2FP.F16.E4M3.UNPACK_B R2, R29 ;  /* 0x0000001dff02723e */ /* 0x000fc400020006ff */
[----:B------:R-:W-:-:S07]  /*10430*/  F2FP.F16.E4M3.UNPACK_B R3, R15 ;  /* 0x0000000fff03723e */ /* 0x000fce00020006ff */
[----:B------:R-:W-:Y:S01]  /*10440*/  HMMA.16816.F32 R20, R56, R2, R20 ;  /* 0x000000023814723c */ /* 0x000fe20000001814 */
[----:B------:R-:W-:Y:S02]  /*10450*/  F2FP.F16.E4M3.UNPACK_B R2, R28 ;  /* 0x0000001cff02723e */ /* 0x000fe400020006ff */
[----:B------:R-:W1:Y:S01]  /*10460*/  LDSM.16.M88.4 R28, [R0+UR7+0x26880] ;  /* 0x02688007001c783b */ /* 0x000e620008000200 */
[----:B------:R-:W-:-:S03]  /*10470*/  F2FP.F16.E4M3.UNPACK_B R3, R13 ;  /* 0x0000000dff03723e */ /* 0x000fc600020006ff */
[----:B0-----:R-:W-:Y:S01]  /*10480*/  STL.64 [R1+0xb0], R48 ;  /* 0x0000b03001007387 */ /* 0x001fe20000100a00 */
[----:B------:R-:W-:Y:S02]  /*10490*/  IMAD.MOV.U32 R5, RZ, RZ, R48 ;  /* 0x000000ffff057224 */ /* 0x000fe400078e0030 */
[----:B------:R-:W-:Y:S01]  /*104a0*/  IMAD.MOV.U32 R4, RZ, RZ, R49 ;  /* 0x000000ffff047224 */ /* 0x000fe200078e0031 */
[----:B------:R-:W-:Y:S04]  /*104b0*/  STL.64 [R1+0xb8], R50 ;  /* 0x0000b83201007387 */ /* 0x000fe80000100a00 */
[----:B------:R-:W0:Y:S01]  /*104c0*/  LDSM.16.M88.4 R48, [R0+UR7+0x26080] ;  /* 0x026080070030783b */ /* 0x000e220008000200 */
[----:B------:R-:W-:Y:S01]  /*104d0*/  HMMA.16816.F32 R8, R56, R2, R8 ;  /* 0x000000023808723c */ /* 0x000fe20000001808 */
[----:B-1----:R-:W-:-:S02]  /*104e0*/  IMAD.MOV.U32 R61, RZ, RZ, R31 ;  /* 0x000000ffff3d7224 */ /* 0x002fc400078e001f */
[----:B------:R-:W-:Y:S01]  /*104f0*/  IMAD.MOV.U32 R60, RZ, RZ, R30 ;  /* 0x000000ffff3c7224 */ /* 0x000fe200078e001e */
[----:B0-----:R0:W-:Y:S01]  /*10500*/  STL.64 [R1+0xa0], R48 ;  /* 0x0000a03001007387 */ /* 0x0011e20000100a00 */
[----:B------:R-:W-:-:S03]  /*10510*/  IMAD.MOV.U32 R15, RZ, RZ, R48 ;  /* 0x000000ffff0f7224 */ /* 0x000fc600078e0030 */
[----:B------:R1:W-:Y:S11]  /*10520*/  STL.64 [R1+0xa8], R50 ;  /* 0x0000a83201007387 */ /* 0x0003f60000100a00 */
[----:B------:R-:W-:Y:S04]  /*10530*/  STL [R1+0xe74], R11 ;  /* 0x000e740b01007387 */ /* 0x000fe80000100800 */
[----:B------:R-:W-:Y:S01]  /*10540*/  STL.64 [R1+0x90], R28 ;  /* 0x0000901c01007387 */ /* 0x000fe20000100a00 */
[----:B0-----:R-:W-:-:S03]  /*10550*/  IMAD.MOV.U32 R48, RZ, RZ, R27 ;  /* 0x000000ffff307224 */ /* 0x001fc600078e001b */
[----:B------:R-:W-:Y:S04]  /*10560*/  STL [R1+0xe14], R61 ;  /* 0x000e143d01007387 */ /* 0x000fe80000100800 */
[----:B------:R-:W-:Y:S04]  /*10570*/  STL [R1+0xe10], R60 ;  /* 0x000e103c01007387 */ /* 0x000fe80000100800 */
[----:B------:R-:W2:Y:S01]  /*10580*/  LDL.LU R27, [R1+0xef0] ;  /* 0x000ef000011b7983 */ /* 0x000ea20000300800 */
[----:B------:R-:W-:Y:S02]  /*10590*/  IMAD.MOV.U32 R13, RZ, RZ, R28 ;  /* 0x000000ffff0d7224 */ /* 0x000fe400078e001c */
[----:B------:R-:W-:-:S02]  /*105a0*/  IMAD.MOV.U32 R55, RZ, RZ, R29 ;  /* 0x000000ffff377224 */ /* 0x000fc400078e001d */
[----:B------:R-:W0:Y:S01]  /*105b0*/  LDSM.16.M88.4 R28, [R0+UR7+0x27080] ;  /* 0x02708007001c783b */ /* 0x000e220008000200 */
[----:B------:R-:W-:Y:S02]  /*105c0*/  F2FP.F16.E4M3.UNPACK_B R2, R7 ;  /* 0x00000007ff02723e */ /* 0x000fe400020006ff */
[----:B------:R-:W-:Y:S01]  /*105d0*/  F2FP.F16.E4M3.UNPACK_B R3, R6 ;  /* 0x00000006ff03723e */ /* 0x000fe200020006ff */
[----:B------:R-:W-:Y:S02]  /*105e0*/  IMAD.MOV.U32 R45, RZ, RZ, R49 ;  /* 0x000000ffff2d7224 */ /* 0x000fe400078e0031 */
[----:B------:R-:W3:Y:S04]  /*105f0*/  LDL.LU R49, [R1+0x44] ;  /* 0x0000440001317983 */ /* 0x000ee80000300800 */
[----:B-1----:R-:W3:Y:S04]  /*10600*/  LDL.LU R50, [R1+0x48] ;  /* 0x0000480001327983 */ /* 0x002ee80000300800 */
[----:B------:R-:W3:Y:S01]  /*10610*/  LDL.LU R51, [R1+0x4c] ;  /* 0x00004c0001337983 */ /* 0x000ee20000300800 */
[----:B0-----:R-:W-:-:S02]  /*10620*/  IMAD.MOV.U32 R54, RZ, RZ, R28 ;  /* 0x000000ffff367224 */ /* 0x001fc400078e001c */
[----:B------:R-:W-:Y:S01]  /*10630*/  IMAD.MOV.U32 R53, RZ, RZ, R29 ;  /* 0x000000ffff357224 */ /* 0x000fe200078e001d */
[----:B--2---:R-:W-:Y:S01]  /*10640*/  HMMA.16816.F32 R24, R56, R2, R24 ;  /* 0x000000023818723c */ /* 0x004fe20000001818 */
[----:B------:R-:W-:Y:S01]  /*10650*/  F2FP.F16.E4M3.UNPACK_B R3, R4 ;  /* 0x00000004ff03723e */ /* 0x000fe200020006ff */
[----:B------:R-:W-:-:S15]  /*10660*/  IMAD.MOV.U32 R4, RZ, RZ, R43 ;  /* 0x000000ffff047224 */ /* 0x000fde00078e002b */
[----:B------:R-:W-:Y:S02]  /*10670*/  NOP ;  /* 0x0000000000007918 */ /* 0x000fe40000000000 */
[----:B------:R-:W-:Y:S04]  /*10680*/  STL [R1+0xe70], R25 ;  /* 0x000e701901007387 */ /* 0x000fe80000100800 */
[----:B------:R-:W-:Y:S04]  /*10690*/  STL [R1+0xe6c], R26 ;  /* 0x000e6c1a01007387 */ /* 0x000fe80000100800 */
[----:B------:R-:W-:Y:S04]  /*106a0*/  STL [R1+0xe68], R27 ;  /* 0x000e681b01007387 */ /* 0x000fe80000100800 */
[----:B------:R0:W-:Y:S04]  /*106b0*/  STL.64 [R1+0x140], R28 ;  /* 0x0001401c01007387 */ /* 0x0001e80000100a00 */
[----:B------:R1:W-:Y:S04]  /*106c0*/  STL.64 [R1+0x148], R30 ;  /* 0x0001481e01007387 */ /* 0x0003e80000100a00 */
[----:B0-----:R-:W2:Y:S01]  /*106d0*/  LDL.LU R28, [R1+0x50] ;  /* 0x00005000011c7983 */ /* 0x001ea20000300800 */
[----:B------:R-:W-:-:S03]  /*106e0*/  IMAD.MOV.U32 R29, RZ, RZ, R40 ;  /* 0x000000ffff1d7224 */ /* 0x000fc600078e0028 */
[----:B------:R-:W4:Y:S01]  /*106f0*/  LDL.LU R40, [R1+0xeec] ;  /* 0x000eec0001287983 */ /* 0x000f220000300800 */
[----:B-1----:R-:W-:Y:S02]  /*10700*/  IMAD.MOV.U32 R30, RZ, RZ, R41 ;  /* 0x000000ffff1e7224 */ /* 0x002fe400078e0029 */
[----:B------:R-:W-:Y:S01]  /*10710*/  IMAD.MOV.U32 R31, RZ, RZ, R42 ;  /* 0x000000ffff1f7224 */ /* 0x000fe200078e002a */
[----:B------:R-:W4:Y:S04]  /*10720*/  LDL.LU R41, [R1+0xee8] ;  /* 0x000ee80001297983 */ /* 0x000f280000300800 */
[----:B------:R-:W4:Y:S04]  /*10730*/  LDL.LU R42, [R1+0xee4] ;  /* 0x000ee400012a7983 */ /* 0x000f280000300800 */
[----:B------:R-:W4:Y:S01]  /*10740*/  LDL.LU R43, [R1+0xee0] ;  /* 0x000ee000012b7983 */ /* 0x000f220000300800 */
[----:B------:R-:W-:-:S03]  /*10750*/  F2FP.F16.E4M3.UNPACK_B R2, R5 ;  /* 0x00000005ff02723e */ /* 0x000fc600020006ff */
[----:B------:R-:W5:Y:S04]  /*10760*/  LDL.LU R5, [R1+0x64] ;  /* 0x0000640001057983 */ /* 0x000f680000300800 */
[----:B------:R-:W5:Y:S04]  /*10770*/  LDL.LU R6, [R1+0x68] ;  /* 0x0000680001067983 */ /* 0x000f680000300800 */
[----:B------:R-:W5:Y:S01]  /*10780*/  LDL.LU R7, [R1+0x6c] ;  /* 0x00006c0001077983 */ /* 0x000f620000300800 */
[----:B----4-:R-:W-:Y:S03]  /*10790*/  HMMA.16816.F32 R40, R56, R2, R40 ;  /* 0x000000023828723c */ /* 0x010fe60000001828 */
[----:B------:R-:W0:Y:S01]  /*107a0*/  LDSM.16.M88.4 R56, [R0+UR7+0x27880] ;  /* 0x027880070038783b */ /* 0x000e220008000200 */
[----:B------:R-:W-:-:S02]  /*107b0*/  F2FP.F16.E4M3.UNPACK_B R2, R15 ;  /* 0x0000000fff02723e */ /* 0x000fc400020006ff */
[----:B------:R-:W-:Y:S01]  /*107c0*/  F2FP.F16.E4M3.UNPACK_B R3, R45 ;  /* 0x0000002dff03723e */ /* 0x000fe200020006ff */
[----:B0-----:R0:W-:Y:S01]  /*107d0*/  STL.64 [R1+0x160], R56 ;  /* 0x0001603801007387 */ /* 0x0011e20000100a00 */
[----:B------:R-:W-:Y:S02]  /*107e0*/  IMAD.MOV.U32 R52, RZ, RZ, R56 ;  /* 0x000000ffff347224 */ /* 0x000fe400078e0038 */
[----:B------:R-:W-:Y:S01]  /*107f0*/  IMAD.MOV.U32 R0, RZ, RZ, R57 ;  /* 0x000000ffff007224 */ /* 0x000fe200078e0039 */
[----:B------:R1:W-:Y:S04]  /*10800*/  STL.64 [R1+0x168], R58 ;  /* 0x0001683a01007387 */ /* 0x0003e80000100a00 */
[----:B------:R-:W4:Y:S01]  /*10810*/  LDL.LU R15, [R1+0xedc] ;  /* 0x000edc00010f7983 */ /* 0x000f220000300800 */
[----:B0-----:R-:W-:-:S03]  /*10820*/  IMAD.MOV.U32 R56, RZ, RZ, R12 ;  /* 0x000000ffff387224 */ /* 0x001fc600078e000c */
[----:B------:R-:W4:Y:S01]  /*10830*/  LDL.LU R45, [R1+0xed8] ;  /* 0x000ed800012d7983 */ /* 0x000f220000300800 */
[----:B------:R-:W-:Y:S02]  /*10840*/  IMAD.MOV.U32 R57, RZ, RZ, R14 ;  /* 0x000000ffff397224 */ /* 0x000fe400078e000e */
[----:B-1----:R-:W-:Y:S02]  /*10850*/  IMAD.MOV.U32 R58, RZ, RZ, R44 ;  /* 0x000000ffff3a7224 */ /* 0x002fe400078e002c */
[----:B------:R-:W-:-:S07]  /*10860*/  IMAD.MOV.U32 R59, RZ, RZ, R46 ;  /* 0x000000ffff3b7224 */ /* 0x000fce00078e002e */
[----:B---3--:R-:W-:Y:S01]  /*10870*/  HMMA.16816.F32 R56, R56, R2, R48 ;  /* 0x000000023838723c */ /* 0x008fe20000001830 */
[----:B------:R-:W-:Y:S01]  /*10880*/  F2FP.F16.E4M3.UNPACK_B R2, R13 ;  /* 0x0000000dff02723e */ /* 0x000fe200020006ff */
[----:B------:R-:W3:Y:S01]  /*10890*/  LDL.LU.64 R50, [R1+0xed0] ;  /* 0x000ed00001327983 */ /* 0x000ee20000300a00 */
[----:B------:R-:W-:-:S03]  /*108a0*/  F2FP.F16.E4M3.UNPACK_B R3, R55 ;  /* 0x00000037ff03723e */ /* 0x000fc600020006ff */
[----:B------:R-:W4:Y:S04]  /*108b0*/  LDL.LU.64 R48, [R1+0xec8] ;  /* 0x000ec80001307983 */ /* 0x000f280000300a00 */
[----:B------:R-:W4:Y:S09]  /*108c0*/  LDL.LU R13, [R1+0xec0] ;  /* 0x000ec000010d7983 */ /* 0x000f320000300800 */
        /* <DEDUP_REMOVED lines=8> */
[----:B--2---:R-:W-:Y:S01]  /*10950*/  HMMA.16816.F32 R56, R56, R2, R28 ;  /* 0x000000023838723c */ /* 0x004fe2000000181c */
[----:B------:R-:W2:Y:S01]  /*10960*/  LDL.LU.64 R30, [R1+0xeb8] ;  /* 0x000eb800011e7983 */ /* 0x000ea20000300a00 */
[----:B------:R-:W-:-:S03]  /*10970*/  F2FP.F16.E4M3.UNPACK_B R2, R54 ;  /* 0x00000036ff02723e */ /* 0x000fc600020006ff */
[----:B------:R-:W2:Y:S01]  /*10980*/  LDL.LU.64 R28, [R1+0xeb0] ;  /* 0x000eb000011c7983 */ /* 0x000ea20000300a00 */
[----:B------:R-:W-:-:S13]  /*10990*/  F2FP.F16.E4M3.UNPACK_B R3, R53 ;  /* 0x00000035ff03723e */ /* 0x000fda00020006ff */
[----:B------:R0:W-:Y:S04]  /*109a0*/  STL.64 [R1+0x10], R56 ;  /* 0x0000103801007387 */ /* 0x0001e80000100a00 */
[----:B------:R1:W-:Y:S01]  /*109b0*/  STL.64 [R1+0x18], R58 ;  /* 0x0000183a01007387 */ /* 0x0003e20000100a00 */
[----:B0-----:R-:W-:Y:S02]  /*109c0*/  IMAD.MOV.U32 R56, RZ, RZ, R12 ;  /* 0x000000ffff387224 */ /* 0x001fe400078e000c */
[----:B------:R-:W-:Y:S02]  /*109d0*/  IMAD.MOV.U32 R57, RZ, RZ, R14 ;  /* 0x000000ffff397224 */ /* 0x000fe400078e000e */
[----:B-1----:R-:W-:Y:S02]  /*109e0*/  IMAD.MOV.U32 R58, RZ, RZ, R44 ;  /* 0x000000ffff3a7224 */ /* 0x002fe400078e002c */
[----:B------:R-:W-:-:S07]  /*109f0*/  IMAD.MOV.U32 R59, RZ, RZ, R46 ;  /* 0x000000ffff3b7224 */ /* 0x000fce00078e002e */
[----:B-----5:R-:W-:Y:S01]  /*10a00*/  HMMA.16816.F32 R56, R56, R2, R4 ;  /* 0x000000023838723c */ /* 0x020fe20000001804 */
[----:B------:R-:W5:Y:S04]  /*10a10*/  LDL.LU.64 R6, [R1+0xea8] ;  /* 0x000ea80001067983 */ /* 0x000f680000300a00 */
[----:B------:R-:W5:Y:S01]  /*10a20*/  LDL.LU.64 R4, [R1+0xea0] ;  /* 0x000ea00001047983 */ /* 0x000f620000300a00 */
[----:B------:R-:W-:Y:S02]  /*10a30*/  F2FP.F16.E4M3.UNPACK_B R2, R52 ;  /* 0x00000034ff02723e */ /* 0x000fe400020006ff */
[----:B------:R-:W-:-:S11]  /*10a40*/  F2FP.F16.E4M3.UNPACK_B R3, R0 ;  /* 0x00000000ff03723e */ /* 0x000fd600020006ff */
[----:B------:R0:W-:Y:S04]  /*10a50*/  STL.64 [R1+0x70], R56 ;  /* 0x0000703801007387 */ /* 0x0001e80000100a00 */
[----:B------:R1:W-:Y:S01]  /*10a60*/  STL.64 [R1+0x78], R58 ;  /* 0x0000783a01007387 */ /* 0x0003e20000100a00 */
[----:B0-----:R-:W-:Y:S02]  /*10a70*/  IMAD.MOV.U32 R56, RZ, RZ, R12 ;  /* 0x000000ffff387224 */ /* 0x001fe400078e000c */
[----:B------:R-:W-:Y:S01]  /*10a80*/  IMAD.MOV.U32 R57, RZ, RZ, R14 ;  /* 0x000000ffff397224 */ /* 0x000fe200078e000e */
[----:B------:R-:W5:Y:S01]  /*10a90*/  LDL.LU R12, [R1+0x174] ;  /* 0x00017400010c7983 */ /* 0x000f620000300800 */
[----:B-1----:R-:W-:Y:S02]  /*10aa0*/  IMAD.MOV.U32 R58, RZ, RZ, R44 ;  /* 0x000000ffff3a7224 */ /* 0x002fe400078e002c */
[----:B------:R-:W-:Y:S01]  /*10ab0*/  IMAD.MOV.U32 R59, RZ, RZ, R46 ;  /* 0x000000ffff3b7224 */ /* 0x000fe200078e002e */
[----:B------:R-:W5:Y:S01]  /*10ac0*/  LDL.LU R14, [R1+0x170] ;  /* 0x00017000010e7983 */ /* 0x000f620000300800 */
[----:B---3--:R-:W-:-:S02]  /*10ad0*/  IMAD.MOV.U32 R54, RZ, RZ, R50 ;  /* 0x000000ffff367224 */ /* 0x008fc400078e0032 */
[----:B------:R-:W-:Y:S02]  /*10ae0*/  IMAD.MOV.U32 R55, RZ, RZ, R51 ;  /* 0x000000ffff377224 */ /* 0x000fe400078e0033 */
[----:B----4-:R-:W-:Y:S02]  /*10af0*/  IMAD.MOV.U32 R53, RZ, RZ, R49 ;  /* 0x000000ffff357224 */ /* 0x010fe400078e0031 */
[----:B--2---:R-:W-:Y:S01]  /*10b00*/  IMAD.MOV.U32 R52, RZ, RZ, R31 ;  /* 0x000000ffff347224 */ /* 0x004fe200078e001f */
[----:B-----5:R-:W-:Y:S01]  /*10b10*/  HMMA.16816.F32 R4, R56, R2, R4 ;  /* 0x000000023804723c */ /* 0x020fe20000001804 */
[----:B------:R-:W-:Y:S02]  /*10b20*/  F2FP.F16.E4M3.UNPACK_B R2, R15.H1 ;  /* 0x0000000fff02723e */ /* 0x000fe400030006ff */
[----:B------:R-:W2:Y:S01]  /*10b30*/  LDL.LU R15, [R1+0xe9c] ;  /* 0x000e9c00010f7983 */ /* 0x000ea20000300800 */
[----:B------:R-:W-:-:S03]  /*10b40*/  F2FP.F16.E4M3.UNPACK_B R3, R47.H1 ;  /* 0x0000002fff03723e */ /* 0x000fc600030006ff */
[----:B------:R-:W3:Y:S04]  /*10b50*/  LDL.LU R47, [R1+0xe98] ;  /* 0x000e9800012f7983 */ /* 0x000ee80000300800 */
[----:B------:R-:W4:Y:S04]  /*10b60*/  LDL.LU R31, [R1+0xe94] ;  /* 0x000e9400011f7983 */ /* 0x000f280000300800 */
[----:B------:R-:W5:Y:S04]  /*10b70*/  LDL.LU R49, [R1+0xe90] ;  /* 0x000e900001317983 */ /* 0x000f680000300800 */
[----:B------:R-:W5:Y:S04]  /*10b80*/  LDL.LU R50, [R1+0xe8c] ;  /* 0x000e8c0001327983 */ /* 0x000f680000300800 */
[----:B------:R-:W5:Y:S01]  /*10b90*/  LDL.LU R51, [R1+0xe88] ;  /* 0x000e880001337983 */ /* 0x000f620000300800 */
[----:B------:R-:W-:-:S02]  /*10ba0*/  IMAD.MOV.U32 R61, RZ, RZ, R4 ;  /* 0x000000ffff3d7224 */ /* 0x000fc400078e0004 */
[----:B------:R-:W-:Y:S02]  /*10bb0*/  IMAD.MOV.U32 R60, RZ, RZ, R5 ;  /* 0x000000ffff3c7224 */ /* 0x000fe400078e0005 */
[----:B------:R-:W-:Y:S02]  /*10bc0*/  IMAD.MOV.U32 R46, RZ, RZ, R6 ;  /* 0x000000ffff2e7224 */ /* 0x000fe400078e0006 */
[----:B------:R-:W-:Y:S02]  /*10bd0*/  IMAD.MOV.U32 R44, RZ, RZ, R7 ;  /* 0x000000ffff2c7224 */ /* 0x000fe400078e0007 */
[----:B------:R-:W-:Y:S02]  /*10be0*/  IMAD.MOV.U32 R4, RZ, RZ, R13 ;  /* 0x000000ffff047224 */ /* 0x000fe400078e000d */
[----:B------:R-:W-:Y:S02]  /*10bf0*/  IMAD.MOV.U32 R6, RZ, RZ, R45 ;  /* 0x000000ffff067224 */ /* 0x000fe400078e002d */
[----:B--2---:R-:W-:-:S02]  /*10c00*/  IMAD.MOV.U32 R5, RZ, RZ, R15 ;  /* 0x000000ffff057224 */ /* 0x004fc400078e000f */
[----:B---3--:R-:W-:-:S07]  /*10c10*/  IMAD.MOV.U32 R7, RZ, RZ, R47 ;  /* 0x000000ffff077224 */ /* 0x008fce00078e002f */
[----:B----4-:R-:W-:Y:S01]  /*10c20*/  HMMA.16816.F32 R56, R4, R2, R28 ;  /* 0x000000020438723c */ /* 0x010fe2000000181c */
[----:B------:R-:W-:Y:S01]  /*10c30*/  F2FP.F16.E4M3.UNPACK_B R2, R14.H1 ;  /* 0x0000000eff02723e */ /* 0x000fe200030006ff */
[----:B------:R-:W2:Y:S01]  /*10c40*/  LDL.LU R31, [R1+0x124] ;  /* 0x00012400011f7983 */ /* 0x000ea20000300800 */
[----:B------:R-:W-:-:S03]  /*10c50*/  F2FP.F16.E4M3.UNPACK_B R3, R12.H1 ;  /* 0x0000000cff03723e */ /* 0x000fc600030006ff */
[----:B------:R-:W3:Y:S04]  /*10c60*/  LDL.LU R14, [R1+0x110] ;  /* 0x00011000010e7983 */ /* 0x000ee80000300800 */
[----:B------:R-:W4:Y:S09]  /*10c70*/  LDL.LU R12, [R1+0x114] ;  /* 0x00011400010c7983 */ /* 0x000f320000300800 */
[----:B------:R-:W-:-:S02]  /*10c80*/  IMAD.MOV.U32 R30, RZ, RZ, R56 ;  /* 0x000000ffff1e7224 */ /* 0x000fc400078e0038 */
[----:B------:R-:W-:Y:S02]  /*10c90*/  IMAD.MOV.U32 R29, RZ, RZ, R57 ;  /* 0x000000ffff1d7224 */ /* 0x000fe400078e0039 */
[----:B------:R-:W-:Y:S02]  /*10ca0*/  IMAD.MOV.U32 R28, RZ, RZ, R58 ;  /* 0x000000ffff1c7224 */ /* 0x000fe400078e003a */
[----:B------:R-:W-:Y:S02]  /*10cb0*/  IMAD.MOV.U32 R0, RZ, RZ, R59 ;  /* 0x000000ffff007224 */ /* 0x000fe400078e003b */
[----:B-----5:R-:W-:Y:S01]  /*10cc0*/  HMMA.16816.F32 R56, R4, R2, R48 ;  /* 0x000000020438723c */ /* 0x020fe20000001830 */
[----:B------:R-:W5:Y:S04]  /*10cd0*/  LDL.LU R3, [R1+0x150] ;  /* 0x0001500001037983 */ /* 0x000f680000300800 */
[----:B------:R-:W2:Y:S04]  /*10ce0*/  LDL.LU R48, [R1+0x154] ;  /* 0x0001540001307983 */ /* 0x000ea80000300800 */
[----:B------:R-:W3:Y:S04]  /*10cf0*/  LDL.LU R49, [R1+0x130] ;  /* 0x0001300001317983 */ /* 0x000ee80000300800 */
[----:B------:R-:W3:Y:S04]  /*10d00*/  LDL.LU R50, [R1+0x134] ;  /* 0x0001340001327983 */ /* 0x000ee80000300800 */
[----:B------:R-:W3:Y:S04]  /*10d10*/  LDL.LU R51, [R1+0x120] ;  /* 0x0001200001337983 */ /* 0x000ee80000300800 */
[----:B------:R-:W-:Y:S04]  /*10d20*/  STL [R1+0xe44], R58 ;  /* 0x000e443a01007387 */ /* 0x000fe80000100800 */
[----:B------:R-:W-:Y:S01]  /*10d30*/  STL [R1+0xe40], R59 ;  /* 0x000e403b01007387 */ /* 0x000fe20000100800 */
[----:B-----5:R-:W-:-:S02]  /*10d40*/  F2FP.F16.E4M3.UNPACK_B R2, R3.H1 ;  /* 0x00000003ff02723e */ /* 0x020fc400030006ff */
[----:B--2---:R-:W-:-:S07]  /*10d50*/  F2FP.F16.E4M3.UNPACK_B R3, R48.H1 ;  /* 0x00000030ff03723e */ /* 0x004fce00030006ff */
[----:B------:R-:W-:Y:S01]  /*10d60*/  HMMA.16816.F32 R4, R4, R2, R52 ;  /* 0x000000020404723c */ /* 0x000fe20000001834 */
[----:B------:R-:W2:Y:S04]  /*10d70*/  LDL.LU.64 R54, [R1+0xe80] ;  /* 0x000e800001367983 */ /* 0x000ea80000300a00 */
[----:B------:R-:W2:Y:S01]  /*10d80*/  LDL.LU.64 R52, [R1+0xe78] ;  /* 0x000e780001347983 */ /* 0x000ea20000300a00 */
[----:B---3--:R-:W-:Y:S02]  /*10d90*/  F2FP.F16.E4M3.UNPACK_B R2, R49.H1 ;  /* 0x00000031ff02723e */ /* 0x008fe400030006ff */
[----:B------:R-:W-:-:S11]  /*10da0*/  F2FP.F16.E4M3.UNPACK_B R3, R50.H1 ;  /* 0x00000032ff03723e */ /* 0x000fd600030006ff */
[----:B------:R0:W-:Y:S04]  /*10db0*/  STL.64 [R1+0x40], R4 ;  /* 0x0000400401007387 */ /* 0x0001e80000100a00 */
[----:B------:R1:W-:Y:S04]  /*10dc0*/  STL.64 [R1+0x48], R6 ;  /* 0x0000480601007387 */ /* 0x0003e80000100a00 */
[----:B------:R-:W3:Y:S01]  /*10dd0*/  LDL.LU R49, [R1+0x100] ;  /* 0x0001000001317983 */ /* 0x000ee20000300800 */
[----:B0-----:R-:W-:-:S03]  /*10de0*/  IMAD.MOV.U32 R4, RZ, RZ, R13 ;  /* 0x000000ffff047224 */ /* 0x001fc600078e000d */
[----:B------:R-:W5:Y:S01]  /*10df0*/  LDL.LU R50, [R1+0x104] ;  /* 0x0001040001327983 */ /* 0x000f620000300800 */
[----:B------:R-:W-:Y:S02]  /*10e00*/  IMAD.MOV.U32 R5, RZ, RZ, R15 ;  /* 0x000000ffff057224 */ /* 0x000fe400078e000f */
[----:B-1----:R-:W-:Y:S02]  /*10e10*/  IMAD.MOV.U32 R6, RZ, RZ, R45 ;  /* 0x000000ffff067224 */ /* 0x002fe400078e002d */
[----:B------:R-:W-:-:S07]  /*10e20*/  IMAD.MOV.U32 R7, RZ, RZ, R47 ;  /* 0x000000ffff077224 */ /* 0x000fce00078e002f */
[----:B--2---:R-:W-:Y:S01]  /*10e30*/  HMMA.16816.F32 R4, R4, R2, R52 ;  /* 0x000000020404723c */ /* 0x004fe20000001834 */
[----:B------:R-:W2:-:S15]  /*10e40*/  LDL.LU R52, [R1+0x30] ;  /* 0x0000300001347983 */ /* 0x000e9e0000300800 */
[----:B------:R-:W-:-:S03]  /*10e50*/  NOP ;  /* 0x0000000000007918 */ /* 0x000fc60000000000 */
[----:B------:R0:W-:Y:S04]  /*10e60*/  STL.64 [R1], R4 ;  /* 0x0000000401007387 */ /* 0x0001e80000100a00 */
[----:B------:R1:W-:Y:S04]  /*10e70*/  STL.64 [R1+0x8], R6 ;  /* 0x0000080601007387 */ /* 0x0003e80000100a00 */
[----:B------:R-:W2:Y:S04]  /*10e80*/  LDL.LU R53, [R1+0x34] ;  /* 0x0000340001357983 */ /* 0x000ea80000300800 */
[----:B------:R-:W2:Y:S04]  /*10e90*/  LDL.LU R54, [R1+0x38] ;  /* 0x0000380001367983 */ /* 0x000ea80000300800 */
[----:B------:R-:W2:Y:S01]  /*10ea0*/  LDL.LU R55, [R1+0x3c] ;  /* 0x00003c0001377983 */ /* 0x000ea20000300800 */
[----:B------:R-:W-:Y:S01]  /*10eb0*/  F2FP.F16.E4M3.UNPACK_B R2, R51.H1 ;  /* 0x00000033ff02723e */ /* 0x000fe200030006ff */
[----:B0-----:R-:W-:Y:S01]  /*10ec0*/  IMAD.MOV.U32 R4, RZ, RZ, R13 ;  /* 0x000000ffff047224 */ /* 0x001fe200078e000d */
[----:B------:R-:W-:Y:S01]  /*10ed0*/  F2FP.F16.E4M3.UNPACK_B R3, R31.H1 ;  /* 0x0000001fff03723e */ /* 0x000fe200030006ff */
[----:B------:R-:W-:Y:S01]  /*10ee0*/  IMAD.MOV.U32 R5, RZ, RZ, R15 ;  /* 0x000000ffff057224 */ /* 0x000fe200078e000f */
[----:B------:R-:W3:Y:S01]  /*10ef0*/  LDL.LU R51, [R1+0xf0] ;  /* 0x0000f00001337983 */ /* 0x000ee20000300800 */
[----:B-1----:R-:W-:-:S02]  /*10f00*/  IMAD.MOV.U32 R6, RZ, RZ, R45 ;  /* 0x000000ffff067224 */ /* 0x002fc400078e002d */
[----:B------:R-:W-:Y:S01]  /*10f10*/  IMAD.MOV.U32 R7, RZ, RZ, R47 ;  /* 0x000000ffff077224 */ /* 0x000fe200078e002f */
[----:B------:R-:W3:Y:S06]  /*10f20*/  LDL.LU R31, [R1+0xf4] ;  /* 0x0000f400011f7983 */ /* 0x000eec0000300800 */
[----:B--2---:R-:W-:Y:S01]  /*10f30*/  HMMA.16816.F32 R52, R4, R2, R52 ;  /* 0x000000020434723c */ /* 0x004fe20000001834 */
[----:B------:R-:W-:Y:S02]  /*10f40*/  F2FP.F16.E4M3.UNPACK_B R2, R14.H1 ;  /* 0x0000000eff02723e */ /* 0x000fe400030006ff */
[----:B----4-:R-:W-:-:S07]  /*10f50*/  F2FP.F16.E4M3.UNPACK_B R3, R12.H1 ;  /* 0x0000000cff03723e */ /* 0x010fce00030006ff */
[----:B------:R-:W-:Y:S09]  /*10f60*/  HMMA.16816.F32 R16, R4, R2, R16 ;  /* 0x000000020410723c */ /* 0x000ff20000001810 */
[----:B------:R-:W-:Y:S02]  /*10f70*/  IMAD.MOV.U32 R58, RZ, RZ, R52 ;  /* 0x000000ffff3a7224 */ /* 0x000fe400078e0034 */
[----:B------:R-:W-:Y:S01]  /*10f80*/  IMAD.MOV.U32 R59, RZ, RZ, R53 ;  /* 0x000000ffff3b7224 */ /* 0x000fe200078e0035 */
[----:B------:R0:W-:Y:S04]  /*10f90*/  STL.64 [R1+0x38], R54 ;  /* 0x0000383601007387 */ /* 0x0001e80000100a00 */
[----:B------:R-:W-:Y:S04]  /*10fa0*/  STL.64 [R1+0xe50], R58 ;  /* 0x000e503a01007387 */ /* 0x000fe80000100a00 */
[----:B------:R-:W-:Y:S04]  /*10fb0*/  STL.64 [R1+0xe48], R56 ;  /* 0x000e483801007387 */ /* 0x000fe80000100a00 */
[----:B------:R-:W2:Y:S04]  /*10fc0*/  LDL.LU R14, [R1+0xe0] ;  /* 0x0000e000010e7983 */ /* 0x000ea80000300800 */
[----:B------:R-:W4:Y:S04]  /*10fd0*/  LDL.LU R12, [R1+0xe4] ;  /* 0x0000e400010c7983 */ /* 0x000f280000300800 */
[----:B------:R-:W-:Y:S04]  /*10fe0*/  STL.64 [R1+0xe28], R18 ;  /* 0x000e281201007387 */ /* 0x000fe80000100a00 */
[----:B------:R-:W-:Y:S04]  /*10ff0*/  STL.64 [R1+0xe20], R16 ;  /* 0x000e201001007387 */ /* 0x000fe80000100a00 */
[----:B0-----:R-:W4:Y:S01]  /*11000*/  LDL.LU R55, [R1+0xd0] ;  /* 0x0000d00001377983 */ /* 0x001f220000300800 */
[----:B---3--:R-:W-:-:S02]  /*11010*/  F2FP.F16.E4M3.UNPACK_B R2, R49.H1 ;  /* 0x00000031ff02723e */ /* 0x008fc400030006ff */
[----:B-----5:R-:W-:Y:S02]  /*11020*/  F2FP.F16.E4M3.UNPACK_B R3, R50.H1 ;  /* 0x00000032ff03723e */ /* 0x020fe400030006ff */
[----:B------:R-:W3:Y:S05]  /*11030*/  LDL.LU R50, [R1+0xd4] ;  /* 0x0000d40001327983 */ /* 0x000eea0000300800 */
[----:B------:R-:W-:Y:S01]  /*11040*/  HMMA.16816.F32 R36, R4, R2, R36 ;  /* 0x000000020424723c */ /* 0x000fe20000001824 */
[----:B------:R-:W-:Y:S02]  /*11050*/  F2FP.F16.E4M3.UNPACK_B R2, R51.H1 ;  /* 0x00000033ff02723e */ /* 0x000fe400030006ff */
[----:B------:R-:W-:-:S07]  /*11060*/  F2FP.F16.E4M3.UNPACK_B R3, R31.H1 ;  /* 0x0000001fff03723e */ /* 0x000fce00030006ff */
[----:B------:R-:W-:Y:S09]  /*11070*/  HMMA.16816.F32 R32, R4, R2, R32 ;  /* 0x000000020420723c */ /* 0x000ff20000001820 */
[----:B------:R-:W-:Y:S04]  /*11080*/  STL.64 [R1+0xe38], R38 ;  /* 0x000e382601007387 */ /* 0x000fe80000100a00 */
[----:B------:R-:W-:Y:S04]  /*11090*/  STL.64 [R1+0xe30], R36 ;  /* 0x000e302401007387 */ /* 0x000fe80000100a00 */
[----:B------:R-:W5:Y:S04]  /*110a0*/  LDL.LU R51, [R1+0xc0] ;  /* 0x0000c00001337983 */ /* 0x000f680000300800 */
[----:B------:R-:W5:Y:S04]  /*110b0*/  LDL.LU R31, [R1+0xc4] ;  /* 0x0000c400011f7983 */ /* 0x000f680000300800 */
[----:B------:R-:W-:Y:S04]  /*110c0*/  STL.64 [R1+0xe60], R34 ;  /* 0x000e602201007387 */ /* 0x000fe80000100a00 */
[----:B------:R0:W-:Y:S01]  /*110d0*/  STL.64 [R1+0xe58], R32 ;  /* 0x000e582001007387 */ /* 0x0001e20000100a00 */
[----:B------:R-:W-:-:S03]  /*110e0*/  IMAD.MOV.U32 R52, RZ, RZ, R11 ;  /* 0x000000ffff347224 */ /* 0x000fc600078e000b */
[----:B------:R-:W5:Y:S04]  /*110f0*/  LDL.LU R48, [R1+0xb0] ;  /* 0x0000b00001307983 */ /* 0x000f680000300800 */
[----:B------:R-:W5:Y:S01]  /*11100*/  LDL.LU R49, [R1+0xb4] ;  /* 0x0000b40001317983 */ /* 0x000f620000300800 */
[----:B------:R-:W-:Y:S02]  /*11110*/  IMAD.MOV.U32 R53, RZ, RZ, R25 ;  /* 0x000000ffff357224 */ /* 0x000fe400078e0019 */
[----:B------:R-:W-:Y:S01]  /*11120*/  IMAD.MOV.U32 R54, RZ, RZ, R26 ;  /* 0x000000ffff367224 */ /* 0x000fe200078e001a */
[----:B--2---:R-:W-:Y:S02]  /*11130*/  F2FP.F16.E4M3.UNPACK_B R2, R14.H1 ;  /* 0x0000000eff02723e */ /* 0x004fe400030006ff */
[----:B------:R-:W2:Y:S01]  /*11140*/  LDL.LU R14, [R1+0xa0] ;  /* 0x0000a000010e7983 */ /* 0x000ea20000300800 */
[----:B----4-:R-:W-:-:S03]  /*11150*/  F2FP.F16.E4M3.UNPACK_B R3, R12.H1 ;  /* 0x0000000cff03723e */ /* 0x010fc600030006ff */
[----:B------:R-:W4:Y:S04]  /*11160*/  LDL.LU R12, [R1+0xa4] ;  /* 0x0000a400010c7983 */ /* 0x000f280000300800 */
[----:B------:R-:W2:Y:S01]  /*11170*/  LDL.LU R11, [R1+0xe74] ;  /* 0x000e7400010b7983 */ /* 0x000ea20000300800 */
[----:B------:R-:W-:Y:S03]  /*11180*/  HMMA.16816.F32 R20, R4, R2, R20 ;  /* 0x000000020414723c */ /* 0x000fe60000001814 */
[----:B------:R-:W4:Y:S01]  /*11190*/  LDL.LU R25, [R1+0xe70] ;  /* 0x000e700001197983 */ /* 0x000f220000300800 */
[----:B------:R-:W-:Y:S01]  /*111a0*/  F2FP.F16.E4M3.UNPACK_B R2, R55.H1 ;  /* 0x00000037ff02723e */ /* 0x000fe200030006ff */
[----:B------:R-:W-:-:S02]  /*111b0*/  IMAD.MOV.U32 R55, RZ, RZ, R27 ;  /* 0x000000ffff377224 */ /* 0x000fc400078e001b */
[----:B------:R-:W4:Y:S04]  /*111c0*/  LDL.LU R26, [R1+0xe6c] ;  /* 0x000e6c00011a7983 */ /* 0x000f280000300800 */
[----:B------:R-:W4:Y:S01]  /*111d0*/  LDL.LU R27, [R1+0xe68] ;  /* 0x000e6800011b7983 */ /* 0x000f220000300800 */
[----:B---3--:R-:W-:-:S03]  /*111e0*/  F2FP.F16.E4M3.UNPACK_B R3, R50.H1 ;  /* 0x00000032ff03723e */ /* 0x008fc600030006ff */
[----:B------:R-:W3:Y:S04]  /*111f0*/  LDL R50, [R1+0x1a4] ;  /* 0x0001a40001327983 */ /* 0x000ee80000100800 */
[C---:B--2---:R-:W-:Y:S01]  /*11200*/  HMMA.16816.F32 R8, R4.reuse, R2, R8 ;  /* 0x000000020408723c */ /* 0x044fe20000001808 */
[----:B-----5:R-:W-:Y:S02]  /*11210*/  F2FP.F16.E4M3.UNPACK_B R2, R51.H1 ;  /* 0x00000033ff02723e */ /* 0x020fe400030006ff */
[----:B------:R-:W-:Y:S01]  /*11220*/  F2FP.F16.E4M3.UNPACK_B R3, R31.H1 ;  /* 0x0000001fff03723e */ /* 0x000fe200030006ff */
[----:B------:R-:W2:Y:S04]  /*11230*/  LDL.LU R51, [R1+0x90] ;  /* 0x0000900001337983 */ /* 0x000ea80000300800 */
[----:B------:R-:W5:Y:S02]  /*11240*/  LDL.LU R31, [R1+0x94] ;  /* 0x00009400011f7983 */ /* 0x000f640000300800 */
[----:B----4-:R-:W-:Y:S01]  /*11250*/  HMMA.16816.F32 R24, R4, R2, R24 ;  /* 0x000000020418723c */ /* 0x010fe20000001818 */
[----:B------:R-:W-:-:S02]  /*11260*/  F2FP.F16.E4M3.UNPACK_B R2, R48.H1 ;  /* 0x00000030ff02723e */ /* 0x000fc400030006ff */
[----:B------:R-:W-:-:S07]  /*11270*/  F2FP.F16.E4M3.UNPACK_B R3, R49.H1 ;  /* 0x00000031ff03723e */ /* 0x000fce00030006ff */
[----:B------:R-:W-:Y:S01]  /*11280*/  HMMA.16816.F32 R40, R4, R2, R40 ;  /* 0x000000020428723c */ /* 0x000fe20000001828 */
[----:B------:R-:W-:Y:S02]  /*11290*/  F2FP.F16.E4M3.UNPACK_B R2, R14.H1 ;  /* 0x0000000eff02723e */ /* 0x000fe400030006ff */
[----:B------:R-:W-:-:S06]  /*112a0*/  F2FP.F16.E4M3.UNPACK_B R3, R12.H1 ;  /* 0x0000000cff03723e */ /* 0x000fcc00030006ff */
[----:B------:R-:W-:Y:S04]  /*112b0*/  STL [R1+0xe1c], R26 ;  /* 0x000e1c1a01007387 */ /* 0x000fe80000100800 */
[----:B------:R-:W-:Y:S04]  /*112c0*/  STL [R1+0xe18], R27 ;  /* 0x000e181b01007387 */ /* 0x000fe80000100800 */
[----:B0-----:R-:W4:Y:S04]  /*112d0*/  LDL.LU R32, [R1+0x10] ;  /* 0x0000100001207983 */ /* 0x001f280000300800 */
[----:B------:R-:W4:Y:S04]  /*112e0*/  LDL.LU R33, [R1+0x14] ;  /* 0x0000140001217983 */ /* 0x000f280000300800 */
[----:B------:R-:W4:Y:S01]  /*112f0*/  LDL.LU R34, [R1+0x18] ;  /* 0x0000180001227983 */ /* 0x000f220000300800 */
[----:B------:R-:W-:Y:S03]  /*11300*/  HMMA.16816.F32 R4, R4, R2, R52 ;  /* 0x000000020404723c */ /* 0x000fe60000001834 */
[----:B------:R-:W4:Y:S04]  /*11310*/  LDL.LU R35, [R1+0x1c] ;  /* 0x00001c0001237983 */ /* 0x000f280000300800 */
[----:B------:R-:W4:Y:S04]  /*11320*/  LDL.LU R14, [R1+0x140] ;  /* 0x00014000010e7983 */ /* 0x000f280000300800 */
[----:B------:R-:W4:Y:S01]  /*11330*/  LDL.LU R12, [R1+0x144] ;  /* 0x00014400010c7983 */ /* 0x000f220000300800 */
[----:B------:R-:W-:-:S02]  /*11340*/  IMAD.MOV.U32 R48, RZ, RZ, R30 ;  /* 0x000000ffff307224 */ /* 0x000fc400078e001e */
[----:B------:R-:W-:Y:S01]  /*11350*/  IMAD.MOV.U32 R49, RZ, RZ, R29 ;  /* 0x000000ffff317224 */ /* 0x000fe200078e001d */
[----:B---3--:R-:W-:Y:S04]  /*11360*/  LDSM.16.MT88.4 R52, [R50+0x16000] ;  /* 0x016000003234783b */ /* 0x008fe80000004200 */
[----:B------:R-:W-:Y:S04]  /*11370*/  STL.64 [R1+0x20], R4 ;  /* 0x0000200401007387 */ /* 0x000fe80000100a00 */
[----:B------:R-:W-:Y:S04]  /*11380*/  STL.64 [R1+0x28], R6 ;  /* 0x0000280601007387 */ /* 0x000fe80000100a00 */
[----:B------:R-:W3:Y:S04]  /*11390*/  LDL.LU R56, [R1+0x70] ;  /* 0x0000700001387983 */ /* 0x000ee80000300800 */
[----:B------:R-:W3:Y:S04]  /*113a0*/  LDL.LU R57, [R1+0x74] ;  /* 0x0000740001397983 */ /* 0x000ee80000300800 */
[----:B------:R-:W3:Y:S04]  /*113b0*/  LDL.LU R58, [R1+0x78] ;  /* 0x00007800013a7983 */ /* 0x000ee80000300800 */
[----:B------:R-:W3:Y:S01]  /*113c0*/  LDL.LU R59, [R1+0x7c] ;  /* 0x00007c00013b7983 */ /* 0x000ee20000300800 */
[----:B------:R-:W-:-:S03]  /*113d0*/  IMAD.MOV.U32 R29, RZ, RZ, R15 ;  /* 0x000000ffff1d7224 */ /* 0x000fc600078e000f */
[----:B------:R0:W1:Y:S01]  /*113e0*/  LDSM.16.MT88.4 R4, [R50+0x14000] ;  /* 0x014000003204783b */ /* 0x0000620000004200 */
[----:B------:R-:W-:Y:S02]  /*113f0*/  IMAD.MOV.U32 R30, RZ, RZ, R45 ;  /* 0x000000ffff1e7224 */ /* 0x000fe400078e002d */
[----:B------:R-:W-:Y:S01]  /*11400*/  IMAD.MOV.U32 R38, RZ, RZ, R46 ;  /* 0x000000ffff267224 */ /* 0x000fe200078e002e */
[----:B------:R-:W3:Y:S01]  /*11410*/  LDL.LU R17, [R1+0x160] ;  /* 0x0001600001117983 */ /* 0x000ee20000300800 */
[----:B0-----:R-:W-:-:S03]  /*11420*/  IMAD.MOV.U32 R50, RZ, RZ, R28 ;  /* 0x000000ffff327224 */ /* 0x001fc600078e001c */
[----:B------:R-:W3:Y:S01]  /*11430*/  LDL.LU R46, [R1+0x164] ;  /* 0x00016400012e7983 */ /* 0x000ee20000300800 */
[----:B------:R-:W-:Y:S02]  /*11440*/  IMAD.MOV.U32 R28, RZ, RZ, R13 ;  /* 0x000000ffff1c7224 */ /* 0x000fe400078e000d */
[----:B------:R-:W-:Y:S02]  /*11450*/  IMAD.MOV.U32 R36, RZ, RZ, R61 ;  /* 0x000000ffff247224 */ /* 0x000fe400078e003d */
[----:B------:R-:W-:Y:S02]  /*11460*/  IMAD.MOV.U32 R37, RZ, RZ, R60 ;  /* 0x000000ffff257224 */ /* 0x000fe400078e003c */
[----:B------:R-:W-:Y:S02]  /*11470*/  IMAD.MOV.U32 R39, RZ, RZ, R44 ;  /* 0x000000ffff277224 */ /* 0x000fe400078e002c */
[----:B------:R-:W3:Y:S01]  /*11480*/  LDL R44, [R1+0x188] ;  /* 0x00018800012c7983 */ /* 0x000ee20000100800 */
[----:B--2---:R-:W-:-:S02]  /*11490*/  F2FP.F16.E4M3.UNPACK_B R2, R51.H1 ;  /* 0x00000033ff02723e */ /* 0x004fc400030006ff */
[----:B-----5:R-:W-:Y:S01]  /*114a0*/  F2FP.F16.E4M3.UNPACK_B R3, R31.H1 ;  /* 0x0000001fff03723e */ /* 0x020fe200030006ff */
[----:B------:R-:W-:Y:S02]  /*114b0*/  IMAD.MOV.U32 R31, RZ, RZ, R47 ;  /* 0x000000ffff1f7224 */ /* 0x000fe400078e002f */
[----:B------:R-:W-:Y:S02]  /*114c0*/  IMAD.MOV.U32 R51, RZ, RZ, R0 ;  /* 0x000000ffff337224 */ /* 0x000fe400078e0000 */
[----:B------:R-:W2:Y:S03]  /*114d0*/  LDL R0, [R1+0x18c] ;  /* 0x00018c0001007983 */ /* 0x000ea60000100800 */
[----:B----4-:R-:W-:Y:S01]  /*114e0*/  HMMA.16816.F32 R28, R28, R2, R32 ;  /* 0x000000021c1c723c */ /* 0x010fe20000001820 */
[----:B------:R-:W4:Y:S01]  /*114f0*/  LDL.LU.64 R34, [R1+0xe60] ;  /* 0x000e600001227983 */ /* 0x000f220000300a00 */
[----:B------:R-:W-:-:S03]  /*11500*/  F2FP.F16.E4M3.UNPACK_B R2, R14.H1 ;  /* 0x0000000eff02723e */ /* 0x000fc600030006ff */
[----:B------:R-:W4:Y:S01]  /*11510*/  LDL.LU.64 R32, [R1+0xe58] ;  /* 0x000e580001207983 */ /* 0x000f220000300a00 */
[----:B------:R-:W-:-:S03]  /*11520*/  F2FP.F16.E4M3.UNPACK_B R3, R12.H1 ;  /* 0x0000000cff03723e */ /* 0x000fc600030006ff */
[----:B------:R-:W5:Y:S04]  /*11530*/  LDL R18, [R1+0x178] ;  /* 0x0001780001127983 */ /* 0x000f680000100800 */
[----:B------:R-:W4:Y:S06]  /*11540*/  LDL R19, [R1+0x17c] ;  /* 0x00017c0001137983 */ /* 0x000f2c0000100800 */
        /* <DEDUP_REMOVED lines=8> */
[----:B---3--:R-:W-:Y:S01]  /*115d0*/  HMMA.16816.F32 R28, R28, R2, R56 ;  /* 0x000000021c1c723c */ /* 0x008fe20000001838 */
[----:B------:R-:W3:Y:S01]  /*115e0*/  LDL.LU.64 R58, [R1+0xe50] ;  /* 0x000e5000013a7983 */ /* 0x000ee20000300a00 */
[----:B------:R-:W-:Y:S02]  /*115f0*/  IMAD.MOV.U32 R12, RZ, RZ, R13 ;  /* 0x000000ffff0c7224 */ /* 0x000fe400078e000d */
[----:B------:R-:W-:Y:S01]  /*11600*/  IMAD.MOV.U32 R13, RZ, RZ, R15 ;  /* 0x000000ffff0d7224 */ /* 0x000fe200078e000f */
[----:B------:R-:W-:Y:S01]  /*11610*/  F2FP.F16.E4M3.UNPACK_B R2, R17.H1 ;  /* 0x00000011ff02723e */ /* 0x000fe200030006ff */
[----:B------:R-:W-:Y:S01]  /*11620*/  IMAD.MOV.U32 R14, RZ, RZ, R45 ;  /* 0x000000ffff0e7224 */ /* 0x000fe200078e002d */
[----:B------:R-:W4:Y:S01]  /*11630*/  LDL.LU.64 R56, [R1+0xe48] ;  /* 0x000e480001387983 */ /* 0x000f220000300a00 */
[----:B------:R-:W-:Y:S01]  /*11640*/  IMAD.MOV.U32 R15, RZ, RZ, R47 ;  /* 0x000000ffff0f7224 */ /* 0x000fe200078e002f */
[----:B------:R-:W-:-:S07]  /*11650*/  F2FP.F16.E4M3.UNPACK_B R3, R46.H1 ;  /* 0x0000002eff03723e */ /* 0x000fce00030006ff */
[----:B------:R-:W-:Y:S03]  /*11660*/  HMMA.16816.F32 R12, R12, R2, R36 ;  /* 0x000000020c0c723c */ /* 0x000fe60000001824 */
[----:B------:R-:W-:Y:S04]  /*11670*/  STL.64 [R1+0xdf8], R30 ;  /* 0x000df81e01007387 */ /* 0x000fe80000100a00 */
[----:B------:R0:W-:-:S12]  /*11680*/  STL.64 [R1+0xdf0], R28 ;  /* 0x000df01c01007387 */ /* 0x0001d80000100a00 */
[----:B------:R1:W-:Y:S04]  /*11690*/  STL.64 [R1+0xe08], R14 ;  /* 0x000e080e01007387 */ /* 0x0003e80000100a00 */
[----:B------:R-:W-:Y:S04]  /*116a0*/  STL.64 [R1+0xe00], R12 ;  /* 0x000e000c01007387 */ /* 0x000fe80000100a00 */
[----:B0-----:R-:W4:Y:S01]  /*116b0*/  LDL R29, [R1+0x158] ;  /* 0x00015800011d7983 */ /* 0x001f220000100800 */
[----:B--2---:R-:W-:-:S03]  /*116c0*/  F2FP.F16.E4M3.UNPACK_B R3, R0 ;  /* 0x00000000ff03723e */ /* 0x004fc600020006ff */
[----:B------:R-:W2:Y:S04]  /*116d0*/  LDL R0, [R1+0x15c] ;  /* 0x00015c0001007983 */ /* 0x000ea80000100800 */
[----:B------:R-:W2:Y:S04]  /*116e0*/  LDL.LU R36, [R1+0x40] ;  /* 0x0000400001247983 */ /* 0x000ea80000300800 */
[----:B------:R-:W2:Y:S04]  /*116f0*/  LDL.LU R37, [R1+0x44] ;  /* 0x0000440001257983 */ /* 0x000ea80000300800 */
[----:B------:R-:W2:Y:S04]  /*11700*/  LDL.LU R38, [R1+0x48] ;  /* 0x0000480001267983 */ /* 0x000ea80000300800 */
[----:B------:R-:W2:Y:S04]  /*11710*/  LDL.LU R39, [R1+0x4c] ;  /* 0x00004c0001277983 */ /* 0x000ea80000300800 */
[----:B------:R-:W2:Y:S04]  /*11720*/  LDL R30, [R1+0x138] ;  /* 0x00013800011e7983 */ /* 0x000ea80000100800 */
[----:B------:R-:W2:Y:S01]  /*11730*/  LDL R31, [R1+0x13c] ;  /* 0x00013c00011f7983 */ /* 0x000ea20000100800 */
[----:B---3--:R-:W-:-:S03]  /*11740*/  IMAD.MOV.U32 R16, RZ, RZ, R58 ;  /* 0x000000ffff107224 */ /* 0x008fc600078e003a */
[----:B------:R-:W3:Y:S01]  /*11750*/  LDL.LU R58, [R1+0xe44] ;  /* 0x000e4400013a7983 */ /* 0x000ee20000300800 */
[----:B------:R-:W-:-:S03]  /*11760*/  IMAD.MOV.U32 R17, RZ, RZ, R59 ;  /* 0x000000ffff117224 */ /* 0x000fc600078e003b */
[----:B------:R-:W3:Y:S01]  /*11770*/  LDL.LU R59, [R1+0xe40] ;  /* 0x000e4000013b7983 */ /* 0x000ee20000300800 */
[----:B------:R-:W-:Y:S01]  /*11780*/  F2FP.F16.E4M3.UNPACK_B R2, R44 ;  /* 0x0000002cff02723e */ /* 0x000fe200020006ff */
[----:B-1----:R-:W-:Y:S02]  /*11790*/  IMAD.MOV.U32 R44, RZ, RZ, R4 ;  /* 0x000000ffff2c7224 */ /* 0x002fe400078e0004 */
[----:B------:R-:W-:Y:S02]  /*117a0*/  IMAD.MOV.U32 R45, RZ, RZ, R6 ;  /* 0x000000ffff2d7224 */ /* 0x000fe400078e0006 */
[----:B------:R-:W-:Y:S02]  /*117b0*/  IMAD.MOV.U32 R46, RZ, RZ, R52 ;  /* 0x000000ffff2e7224 */ /* 0x000fe400078e0034 */
[----:B------:R-:W-:-:S07]  /*117c0*/  IMAD.MOV.U32 R47, RZ, RZ, R54 ;  /* 0x000000ffff2f7224 */ /* 0x000fce00078e0036 */
[C---:B------:R-:W-:Y:S01]  /*117d0*/  HMMA.16816.F32 R48, R44.reuse, R2, R48 ;  /* 0x000000022c30723c */ /* 0x040fe20000001830 */
[----:B-----5:R-:W-:Y:S02]  /*117e0*/  F2FP.F16.E4M3.UNPACK_B R2, R18 ;  /* 0x00000012ff02723e */ /* 0x020fe400020006ff */
[----:B----4-:R-:W-:Y:S01]  /*117f0*/  F2FP.F16.E4M3.UNPACK_B R3, R19 ;  /* 0x00000013ff03723e */ /* 0x010fe200020006ff */
[----:B------:R-:W4:Y:S04]  /*11800*/  LDL.LU R18, [R1+0x38] ;  /* 0x0000380001127983 */ /* 0x000f280000300800 */
[----:B------:R-:W4:Y:S04]  /*11810*/  LDL.LU R19, [R1+0x3c] ;  /* 0x00003c0001137983 */ /* 0x000f280000300800 */
[----:B------:R-:W5:Y:S04]  /*11820*/  LDL R15, [R1+0x128] ;  /* 0x00012800010f7983 */ /* 0x000f680000100800 */
[----:B------:R-:W2:Y:S01]  /*11830*/  LDL R28, [R1+0x12c] ;  /* 0x00012c00011c7983 */ /* 0x000ea20000100800 */
[----:B---3--:R-:W-:-:S15]  /*11840*/  HMMA.16816.F32 R44, R44, R2, R56 ;  /* 0x000000022c2c723c */ /* 0x008fde0000001838 */
[----:B------:R-:W-:-:S04]  /*11850*/  NOP ;  /* 0x0000000000007918 */ /* 0x000fc80000000000 */
[----:B------:R0:W-:Y:S04]  /*11860*/  STL [R1+0xdec], R44 ;  /* 0x000dec2c01007387 */ /* 0x0001e80000100800 */
[----:B------:R1:W-:Y:S04]  /*11870*/  STL [R1+0xde8], R45 ;  /* 0x000de82d01007387 */ /* 0x0003e80000100800 */
[----:B------:R3:W-:Y:S04]  /*11880*/  STL [R1+0xde4], R46 ;  /* 0x000de42e01007387 */ /* 0x0007e80000100800 */
[----:B------:R2:W-:Y:S04]  /*11890*/  STL [R1+0xde0], R47 ;  /* 0x000de02f01007387 */ /* 0x0005e80000100800 */
[----:B0-----:R-:W4:Y:S04]  /*118a0*/  LDL.LU R44, [R1] ;  /* 0x00000000012c7983 */ /* 0x001f280000300800 */
[----:B-1----:R-:W4:Y:S04]  /*118b0*/  LDL.LU R45, [R1+0x4] ;  /* 0x00000400012d7983 */ /* 0x002f280000300800 */
[----:B---3--:R-:W4:Y:S04]  /*118c0*/  LDL.LU R46, [R1+0x8] ;  /* 0x00000800012e7983 */ /* 0x008f280000300800 */
[----:B--2---:R-:W4:Y:S01]  /*118d0*/  LDL.LU R47, [R1+0xc] ;  /* 0x00000c00012f7983 */ /* 0x004f220000300800 */
[----:B------:R-:W-:Y:S01]  /*118e0*/  F2FP.F16.E4M3.UNPACK_B R2, R29 ;  /* 0x0000001dff02723e */ /* 0x000fe200020006ff */
[----:B------:R-:W-:Y:S01]  /*118f0*/  IMAD.MOV.U32 R56, RZ, RZ, R4 ;  /* 0x000000ffff387224 */ /* 0x000fe200078e0004 */
[----:B------:R-:W-:Y:S01]  /*11900*/  F2FP.F16.E4M3.UNPACK_B R3, R0 ;  /* 0x00000000ff03723e */ /* 0x000fe200020006ff */
[----:B------:R-:W-:Y:S01]  /*11910*/  IMAD.MOV.U32 R57, RZ, RZ, R6 ;  /* 0x000000ffff397224 */ /* 0x000fe200078e0006 */
[----:B------:R-:W2:Y:S01]  /*11920*/  LDL R29, [R1+0x118] ;  /* 0x00011800011d7983 */ /* 0x000ea20000100800 */
[----:B------:R-:W-:-:S02]  /*11930*/  IMAD.MOV.U32 R58, RZ, RZ, R52 ;  /* 0x000000ffff3a7224 */ /* 0x000fc400078e0034 */
[----:B------:R-:W-:Y:S01]  /*11940*/  IMAD.MOV.U32 R59, RZ, RZ, R54 ;  /* 0x000000ffff3b7224 */ /* 0x000fe200078e0036 */
[----:B------:R-:W3:Y:S06]  /*11950*/  LDL R0, [R1+0x11c] ;  /* 0x00011c0001007983 */ /* 0x000eec0000100800 */
[----:B------:R-:W-:Y:S01]  /*11960*/  HMMA.16816.F32 R56, R56, R2, R36 ;  /* 0x000000023838723c */ /* 0x000fe20000001824 */
[----:B------:R-:W2:Y:S01]  /*11970*/  LDL.LU.64 R38, [R1+0xe38] ;  /* 0x000e380001267983 */ /* 0x000ea20000300a00 */
[----:B------:R-:W-:-:S03]  /*11980*/  F2FP.F16.E4M3.UNPACK_B R2, R30 ;  /* 0x0000001eff02723e */ /* 0x000fc600020006ff */
[----:B------:R-:W2:Y:S01]  /*11990*/  LDL.LU.64 R36, [R1+0xe30] ;  /* 0x000e300001247983 */ /* 0x000ea20000300a00 */
[----:B------:R-:W-:-:S13]  /*119a0*/  F2FP.F16.E4M3.UNPACK_B R3, R31 ;  /* 0x0000001fff03723e */ /* 0x000fda00020006ff */
[----:B------:R0:W-:Y:S04]  /*119b0*/  STL.64 [R1+0x50], R56 ;  /* 0x0000503801007387 */ /* 0x0001e80000100a00 */
        /* <DEDUP_REMOVED lines=9> */
[----:B----4-:R-:W-:Y:S01]  /*11a50*/  HMMA.16816.F32 R56, R56, R2, R44 ;  /* 0x000000023838723c */ /* 0x010fe2000000182c */
[----:B-----5:R-:W-:Y:S02]  /*11a60*/  F2FP.F16.E4M3.UNPACK_B R2, R15 ;  /* 0x0000000fff02723e */ /* 0x020fe400020006ff */
        /* <DEDUP_REMOVED lines=11> */
[----:B------:R-:W4:Y:S04]  /*11b20*/  LDL.LU.64 R18, [R1+0xe28] ;  /* 0x000e280001127983 */ /* 0x000f280000300a00 */
[----:B------:R-:W4:Y:S04]  /*11b30*/  LDL.LU.64 R16, [R1+0xe20] ;  /* 0x000e200001107983 */ /* 0x000f280000300a00 */
[----:B------:R-:W5:Y:S04]  /*11b40*/  LDL R15, [R1+0xe8] ;  /* 0x0000e800010f7983 */ /* 0x000f680000100800 */
[----:B------:R-:W5:Y:S01]  /*11b50*/  LDL R28, [R1+0xec] ;  /* 0x0000ec00011c7983 */ /* 0x000f620000100800 */
[----:B---3--:R-:W-:-:S05]  /*11b60*/  F2FP.F16.E4M3.UNPACK_B R3, R0 ;  /* 0x00000000ff03723e */ /* 0x008fca00020006ff */
[----:B------:R0:W-:Y:S04]  /*11b70*/  STL.64 [R1], R56 ;  /* 0x0000003801007387 */ /* 0x0001e80000100a00 */
        /* <DEDUP_REMOVED lines=8> */
[----:B----4-:R-:W-:Y:S01]  /*11c00*/  HMMA.16816.F32 R16, R56, R2, R16 ;  /* 0x000000023810723c */ /* 0x010fe20000001810 */
[----:B------:R-:W-:Y:S02]  /*11c10*/  F2FP.F16.E4M3.UNPACK_B R2, R30 ;  /* 0x0000001eff02723e */ /* 0x000fe400020006ff */
[----:B------:R-:W-:-:S15]  /*11c20*/  F2FP.F16.E4M3.UNPACK_B R3, R31 ;  /* 0x0000001fff03723e */ /* 0x000fde00020006ff */
[----:B------:R-:W-:Y:S01]  /*11c30*/  NOP ;  /* 0x0000000000007918 */ /* 0x000fe20000000000 */
[----:B------:R-:W-:Y:S04]  /*11c40*/  STL.64 [R1+0xdc8], R18 ;  /* 0x000dc81201007387 */ /* 0x000fe80000100a00 */
[----:B------:R0:W-:Y:S04]  /*11c50*/  STL.64 [R1+0xdc0], R16 ;  /* 0x000dc01001007387 */ /* 0x0001e80000100a00 */
[----:B------:R-:W4:Y:S04]  /*11c60*/  LDL R30, [R1+0xc8] ;  /* 0x0000c800011e7983 */ /* 0x000f280000100800 */
[----:B------:R-:W4:Y:S01]  /*11c70*/  LDL R31, [R1+0xcc] ;  /* 0x0000cc00011f7983 */ /* 0x000f220000100800 */
[----:B------:R-:W-:Y:S01]  /*11c80*/  HMMA.16816.F32 R36, R56, R2, R36 ;  /* 0x000000023824723c */ /* 0x000fe20000001824 */
[----:B------:R-:W-:-:S02]  /*11c90*/  F2FP.F16.E4M3.UNPACK_B R2, R13 ;  /* 0x0000000dff02723e */ /* 0x000fc400020006ff */
[----:B------:R-:W-:-:S07]  /*11ca0*/  F2FP.F16.E4M3.UNPACK_B R3, R14 ;  /* 0x0000000eff03723e */ /* 0x000fce00020006ff */
[----:B------:R-:W-:Y:S01]  /*11cb0*/  HMMA.16816.F32 R32, R56, R2, R32 ;  /* 0x000000023820723c */ /* 0x000fe20000001820 */
[----:B-----5:R-:W-:Y:S02]  /*11cc0*/  F2FP.F16.E4M3.UNPACK_B R2, R15 ;  /* 0x0000000fff02723e */ /* 0x020fe400020006ff */
[----:B------:R-:W-:-:S06]  /*11cd0*/  F2FP.F16.E4M3.UNPACK_B R3, R28 ;  /* 0x0000001cff03723e */ /* 0x000fcc00020006ff */
[----:B------:R1:W-:Y:S01]  /*11ce0*/  STL.64 [R1+0xdd8], R38 ;  /* 0x000dd82601007387 */ /* 0x0003e20000100a00 */
[----:B------:R-:W-:Y:S01]  /*11cf0*/  HMMA.16816.F32 R20, R56, R2, R20 ;  /* 0x000000023814723c */ /* 0x000fe20000001814 */
[----:B---3--:R-:W-:Y:S02]  /*11d00*/  F2FP.F16.E4M3.UNPACK_B R3, R0 ;  /* 0x00000000ff03723e */ /* 0x008fe400020006ff */
[----:B------:R3:W-:Y:S04]  /*11d10*/  STL.64 [R1+0xdd0], R36 ;  /* 0x000dd02401007387 */ /* 0x0007e80000100a00 */
[----:B0-----:R-:W5:Y:S04]  /*11d20*/  LDL R16, [R1+0xbc] ;  /* 0x0000bc0001107983 */ /* 0x001f680000100800 */
[----:B-1----:R-:W5:Y:S04]  /*11d30*/  LDL R39, [R1+0xb8] ;  /* 0x0000b80001277983 */ /* 0x002f680000100800 */
[----:B------:R-:W5:Y:S04]  /*11d40*/  LDL R17, [R1+0xa8] ;  /* 0x0000a80001117983 */ /* 0x000f680000100800 */
[----:B------:R-:W5:Y:S01]  /*11d50*/  LDL R0, [R1+0xac] ;  /* 0x0000ac0001007983 */ /* 0x000f620000100800 */
        /* <DEDUP_REMOVED lines=10> */
[----:B----4-:R-:W-:Y:S01]  /*11e00*/  F2FP.F16.E4M3.UNPACK_B R2, R30 ;  /* 0x0000001eff02723e */ /* 0x010fe200020006ff */
[----:B------:R-:W-:-:S02]  /*11e10*/  IMAD.MOV.U32 R30, RZ, RZ, R61 ;  /* 0x000000ffff1e7224 */ /* 0x000fc400078e003d */
[----:B------:R-:W4:Y:S01]  /*11e20*/  LDL.LU R61, [R1+0xe14] ;  /* 0x000e1400013d7983 */ /* 0x000f220000300800 */
[----:B------:R-:W-:Y:S01]  /*11e30*/  F2FP.F16.E4M3.UNPACK_B R3, R31 ;  /* 0x0000001fff03723e */ /* 0x000fe200020006ff */
[----:B------:R-:W-:Y:S02]  /*11e40*/  IMAD.MOV.U32 R31, RZ, RZ, R60 ;  /* 0x000000ffff1f7224 */ /* 0x000fe400078e003c */
[----:B------:R-:W4:Y:S04]  /*11e50*/  LDL.LU R60, [R1+0xe10] ;  /* 0x000e1000013c7983 */ /* 0x000f280000300800 */
[----:B------:R-:W4:Y:S04]  /*11e60*/  LDL R18, [R1+0x148] ;  /* 0x0001480001127983 */ /* 0x000f280000100800 */
[----:B------:R-:W4:Y:S04]  /*11e70*/  LDL R19, [R1+0x14c] ;  /* 0x00014c0001137983 */ /* 0x000f280000100800 */
[----:B---3--:R-:W3:Y:S04]  /*11e80*/  LDL R36, [R1+0x168] ;  /* 0x0001680001247983 */ /* 0x008ee80000100800 */
[----:B------:R-:W3:Y:S04]  /*11e90*/  LDL R37, [R1+0x16c] ;  /* 0x00016c0001257983 */ /* 0x000ee80000100800 */
[----:B------:R-:W3:Y:S01]  /*11ea0*/  LDL.LU R38, [R1+0x188] ;  /* 0x0001880001267983 */ /* 0x000ee20000300800 */
[----:B--2---:R-:W-:Y:S01]  /*11eb0*/  HMMA.16816.F32 R24, R56, R2, R24 ;  /* 0x000000023818723c */ /* 0x004fe20000001818 */
[----:B-----5:R-:W-:-:S02]  /*11ec0*/  F2FP.F16.E4M3.UNPACK_B R2, R39 ;  /* 0x00000027ff02723e */ /* 0x020fc400020006ff */
[----:B------:R-:W-:Y:S01]  /*11ed0*/  F2FP.F16.E4M3.UNPACK_B R3, R16 ;  /* 0x00000010ff03723e */ /* 0x000fe200020006ff */
[----:B------:R-:W2:Y:S06]  /*11ee0*/  LDL.LU R39, [R1+0x18c] ;  /* 0x00018c0001277983 */ /* 0x000eac0000300800 */
[----:B------:R-:W-:Y:S01]  /*11ef0*/  HMMA.16816.F32 R40, R56, R2, R40 ;  /* 0x000000023828723c */ /* 0x000fe20000001828 */
[----:B------:R-:W-:Y:S02]  /*11f00*/  F2FP.F16.E4M3.UNPACK_B R2, R17 ;  /* 0x00000011ff02723e */ /* 0x000fe400020006ff */
[----:B------:R-:W-:-:S07]  /*11f10*/  F2FP.F16.E4M3.UNPACK_B R3, R0 ;  /* 0x00000000ff03723e */ /* 0x000fce00020006ff */
[----:B------:R-:W-:Y:S01]  /*11f20*/  HMMA.16816.F32 R56, R56, R2, R12 ;  /* 0x000000023838723c */ /* 0x000fe2000000180c */
[----:B------:R-:W5:Y:S04]  /*11f30*/  LDL.LU.64 R14, [R1+0xe08] ;  /* 0x000e0800010e7983 */ /* 0x000f680000300a00 */
[----:B------:R-:W5:-:S14]  /*11f40*/  LDL.LU.64 R12, [R1+0xe00] ;  /* 0x000e0000010c7983 */ /* 0x000f5c0000300a00 */
[----:B------:R0:W-:Y:S01]  /*11f50*/  STL.64 [R1+0x60], R56 ;  /* 0x0000603801007387 */ /* 0x0001e20000100a00 */
[----:B------:R-:W-:Y:S02]  /*11f60*/  IMAD.MOV.U32 R0, RZ, RZ, R59 ;  /* 0x000000ffff007224 */ /* 0x000fe400078e003b */
[----:B------:R-:W-:Y:S01]  /*11f70*/  IMAD.MOV.U32 R59, RZ, RZ, R54 ;  /* 0x000000ffff3b7224 */ /* 0x000fe200078e0036 */
[----:B------:R1:W-:Y:S04]  /*11f80*/  STL [R1+0x68], R58 ;  /* 0x0000683a01007387 */ /* 0x0003e80000100800 */
[----:B------:R-:W2:Y:S01]  /*11f90*/  LDL.LU R16, [R1+0x178] ;  /* 0x0001780001107983 */ /* 0x000ea20000300800 */
[----:B0-----:R-:W-:-:S03]  /*11fa0*/  IMAD.MOV.U32 R56, RZ, RZ, R4 ;  /* 0x000000ffff387224 */ /* 0x001fc600078e0004 */
[----:B------:R-:W2:Y:S01]  /*11fb0*/  LDL.LU R17, [R1+0x17c] ;  /* 0x00017c0001117983 */ /* 0x000ea20000300800 */
[----:B------:R-:W-:Y:S02]  /*11fc0*/  IMAD.MOV.U32 R57, RZ, RZ, R6 ;  /* 0x000000ffff397224 */ /* 0x000fe400078e0006 */
[----:B-1----:R-:W-:Y:S01]  /*11fd0*/  IMAD.MOV.U32 R58, RZ, RZ, R52 ;  /* 0x000000ffff3a7224 */ /* 0x002fe200078e0034 */
[----:B----4-:R-:W-:Y:S02]  /*11fe0*/  F2FP.F16.E4M3.UNPACK_B R3, R61 ;  /* 0x0000003dff03723e */ /* 0x010fe400020006ff */
[----:B------:R-:W-:-:S07]  /*11ff0*/  F2FP.F16.E4M3.UNPACK_B R2, R60 ;  /* 0x0000003cff02723e */ /* 0x000fce00020006ff */
[----:B------:R-:W-:Y:S01]  /*12000*/  HMMA.16816.F32 R56, R56, R2, R28 ;  /* 0x000000023838723c */ /* 0x000fe2000000181c */
[----:B------:R-:W4:Y:S04]  /*12010*/  LDL.LU.64 R30, [R1+0xdf8] ;  /* 0x000df800011e7983 */ /* 0x000f280000300a00 */
[----:B------:R-:W4:Y:S01]  /*12020*/  LDL.LU.64 R28, [R1+0xdf0] ;  /* 0x000df000011c7983 */ /* 0x000f220000300a00 */
[----:B------:R-:W-:Y:S02]  /*12030*/  F2FP.F16.E4M3.UNPACK_B R2, R18 ;  /* 0x00000012ff02723e */ /* 0x000fe400020006ff */
[----:B------:R-:W-:-:S11]  /*12040*/  F2FP.F16.E4M3.UNPACK_B R3, R19 ;  /* 0x00000013ff03723e */ /* 0x000fd600020006ff */
[----:B------:R0:W-:Y:S04]  /*12050*/  STL.64 [R1+0x70], R56 ;  /* 0x0000703801007387 */ /* 0x0001e80000100a00 */
[----:B------:R1:W-:Y:S04]  /*12060*/  STL.64 [R1+0x78], R58 ;  /* 0x0000783a01007387 */ /* 0x0003e80000100a00 */
[----:B------:R-:W2:Y:S01]  /*12070*/  LDL.LU R18, [R1+0x158] ;  /* 0x0001580001127983 */ /* 0x000ea20000300800 */
[----:B0-----:R-:W-:-:S03]  /*12080*/  IMAD.MOV.U32 R56, RZ, RZ, R4 ;  /* 0x000000ffff387224 */ /* 0x001fc600078e0004 */
[----:B------:R-:W2:Y:S01]  /*12090*/  LDL.LU R19, [R1+0x15c] ;  /* 0x00015c0001137983 */ /* 0x000ea20000300800 */
[----:B------:R-:W-:Y:S02]  /*120a0*/  IMAD.MOV.U32 R57, RZ, RZ, R6 ;  /* 0x000000ffff397224 */ /* 0x000fe400078e0006 */
[----:B-1----:R-:W-:Y:S02]  /*120b0*/  IMAD.MOV.U32 R58, RZ, RZ, R52 ;  /* 0x000000ffff3a7224 */ /* 0x002fe400078e0034 */
[----:B------:R-:W-:-:S07]  /*120c0*/  IMAD.MOV.U32 R59, RZ, RZ, R54 ;  /* 0x000000ffff3b7224 */ /* 0x000fce00078e0036 */
[----:B----4-:R-:W-:Y:S01]  /*120d0*/  HMMA.16816.F32 R28, R56, R2, R28 ;  /* 0x00000002381c723c */ /* 0x010fe2000000181c */
[----:B---3--:R-:W-:Y:S02]  /*120e0*/  F2FP.F16.E4M3.UNPACK_B R56, R36 ;  /* 0x00000024ff38723e */ /* 0x008fe400020006ff */
[----:B------:R-:W-:-:S15]  /*120f0*/  F2FP.F16.E4M3.UNPACK_B R57, R37 ;  /* 0x00000025ff39723e */ /* 0x000fde00020006ff */
[----:B------:R-:W-:Y:S01]  /*12100*/  NOP ;  /* 0x0000000000007918 */ /* 0x000fe20000000000 */
[----:B------:R0:W-:Y:S04]  /*12110*/  STL.64 [R1+0x80], R28 ;  /* 0x0000801c01007387 */ /* 0x0001e80000100a00 */
[----:B------:R1:W-:Y:S01]  /*12120*/  STL.64 [R1+0x88], R30 ;  /* 0x0000881e01007387 */ /* 0x0003e20000100a00 */
[----:B0-----:R-:W-:Y:S02]  /*12130*/  IMAD.MOV.U32 R28, RZ, RZ, R4 ;  /* 0x000000ffff1c7224 */ /* 0x001fe400078e0004 */
[----:B------:R-:W-:Y:S02]  /*12140*/  IMAD.MOV.U32 R29, RZ, RZ, R6 ;  /* 0x000000ffff1d7224 */ /* 0x000fe400078e0006 */
[----:B-1----:R-:W-:Y:S02]  /*12150*/  IMAD.MOV.U32 R30, RZ, RZ, R52 ;  /* 0x000000ffff1e7224 */ /* 0x002fe400078e0034 */
[----:B------:R-:W-:-:S07]  /*12160*/  IMAD.MOV.U32 R31, RZ, RZ, R54 ;  /* 0x000000ffff1f7224 */ /* 0x000fce00078e0036 */
[----:B-----5:R-:W-:Y:S01]  /*12170*/  HMMA.16816.F32 R12, R28, R56, R12 ;  /* 0x000000381c0c723c */ /* 0x020fe2000000180c */
[----:B------:R-:W-:Y:S02]  /*12180*/  F2FP.F16.E4M3.UNPACK_B R2, R38.H1 ;  /* 0x00000026ff02723e */ /* 0x000fe400030006ff */
[----:B--2---:R-:W-:-:S15]  /*12190*/  F2FP.F16.E4M3.UNPACK_B R3, R39.H1 ;  /* 0x00000027ff03723e */ /* 0x004fde00030006ff */
[----:B------:R-:W-:Y:S01]  /*121a0*/  NOP ;  /* 0x0000000000007918 */ /* 0x000fe20000000000 */
[----:B------:R-:W-:Y:S01]  /*121b0*/  IMAD.MOV.U32 R59, RZ, RZ, R14 ;  /* 0x000000ffff3b7224 */ /* 0x000fe200078e000e */
[----:B------:R0:W-:Y:S01]  /*121c0*/  STL.64 [R1+0x20], R12 ;  /* 0x0000200c01007387 */ /* 0x0001e20000100a00 */
[----:B------:R-:W-:Y:S02]  /*121d0*/  IMAD.MOV.U32 R58, RZ, RZ, R15 ;  /* 0x000000ffff3a7224 */ /* 0x000fe400078e000f */
[----:B------:R-:W-:Y:S01]  /*121e0*/  IMAD.MOV.U32 R14, RZ, RZ, R53 ;  /* 0x000000ffff0e7224 */ /* 0x000fe200078e0035 */
[----:B------:R-:W2:Y:S01]  /*121f0*/  LDL.LU R56, [R1+0x138] ;  /* 0x0001380001387983 */ /* 0x000ea20000300800 */
[----:B------:R-:W-:-:S03]  /*12200*/  IMAD.MOV.U32 R15, RZ, RZ, R55 ;  /* 0x000000ffff0f7224 */ /* 0x000fc600078e0037 */
[----:B------:R-:W3:Y:S01]  /*12210*/  LDL.LU R57, [R1+0x13c] ;  /* 0x00013c0001397983 */ /* 0x000ee20000300800 */
[----:B0-----:R-:W-:Y:S02]  /*12220*/  IMAD.MOV.U32 R12, RZ, RZ, R5 ;  /* 0x000000ffff0c7224 */ /* 0x001fe400078e0005 */
[----:B------:R-:W-:-:S07]  /*12230*/  IMAD.MOV.U32 R13, RZ, RZ, R7 ;  /* 0x000000ffff0d7224 */ /* 0x000fce00078e0007 */
[----:B------:R-:W-:Y:S01]  /*12240*/  HMMA.16816.F32 R12, R12, R2, R48 ;  /* 0x000000020c0c723c */ /* 0x000fe20000001830 */
[----:B------:R-:W-:Y:S02]  /*12250*/  IMAD.MOV.U32 R36, RZ, RZ, R44 ;  /* 0x000000ffff247224 */ /* 0x000fe400078e002c */
[----:B------:R-:W-:Y:S02]  /*12260*/  IMAD.MOV.U32 R37, RZ, RZ, R45 ;  /* 0x000000ffff257224 */ /* 0x000fe400078e002d */
[----:B------:R-:W-:Y:S02]  /*12270*/  IMAD.MOV.U32 R38, RZ, RZ, R46 ;  /* 0x000000ffff267224 */ /* 0x000fe400078e002e */
[----:B------:R-:W-:-:S12]  /*12280*/  IMAD.MOV.U32 R39, RZ, RZ, R47 ;  /* 0x000000ffff277224 */ /* 0x000fd800078e002f */
[----:B------:R0:W-:Y:S04]  /*12290*/  STL.64 [R1+0x30], R12 ;  /* 0x0000300c01007387 */ /* 0x0001e80000100a00 */
[----:B------:R1:W-:Y:S04]  /*122a0*/  STL.64 [R1+0x38], R14 ;  /* 0x0000380e01007387 */ /* 0x0003e80000100a00 */
[----:B------:R-:W4:Y:S04]  /*122b0*/  LDL.LU R44, [R1+0xdec] ;  /* 0x000dec00012c7983 */ /* 0x000f280000300800 */
[----:B------:R-:W4:Y:S04]  /*122c0*/  LDL.LU R45, [R1+0xde8] ;  /* 0x000de800012d7983 */ /* 0x000f280000300800 */
[----:B------:R-:W4:Y:S04]  /*122d0*/  LDL.LU R46, [R1+0xde4] ;  /* 0x000de400012e7983 */ /* 0x000f280000300800 */
[----:B------:R-:W4:Y:S01]  /*122e0*/  LDL.LU R47, [R1+0xde0] ;  /* 0x000de000012f7983 */ /* 0x000f220000300800 */
[----:B------:R-:W-:Y:S01]  /*122f0*/  F2FP.F16.E4M3.UNPACK_B R28, R16.H1 ;  /* 0x00000010ff1c723e */ /* 0x000fe200030006ff */
[----:B0-----:R-:W-:Y:S01]  /*12300*/  IMAD.MOV.U32 R12, RZ, RZ, R5 ;  /* 0x000000ffff0c7224 */ /* 0x001fe200078e0005 */
[----:B------:R-:W-:Y:S01]  /*12310*/  F2FP.F16.E4M3.UNPACK_B R29, R17.H1 ;  /* 0x00000011ff1d723e */ /* 0x000fe200030006ff */
[----:B------:R-:W5:Y:S01]  /*12320*/  LDL.LU R54, [R1+0x128] ;  /* 0x0001280001367983 */ /* 0x000f620000300800 */
[----:B------:R-:W-:-:S02]  /*12330*/  IMAD.MOV.U32 R13, RZ, RZ, R7 ;  /* 0x000000ffff0d7224 */ /* 0x000fc400078e0007 */
[----:B-1----:R-:W-:Y:S01]  /*12340*/  IMAD.MOV.U32 R14, RZ, RZ, R53 ;  /* 0x000000ffff0e7224 */ /* 0x002fe200078e0035 */
[----:B------:R-:W2:Y:S01]  /*12350*/  LDL.LU R52, [R1+0x12c] ;  /* 0x00012c0001347983 */ /* 0x000ea20000300800 */
[----:B------:R-:W-:Y:S01]  /*12360*/  IMAD.MOV.U32 R15, RZ, RZ, R55 ;  /* 0x000000ffff0f7224 */ /* 0x000fe200078e0037 */
[----:B------:R-:W-:Y:S02]  /*12370*/  F2FP.F16.E4M3.UNPACK_B R2, R18.H1 ;  /* 0x00000012ff02723e */ /* 0x000fe400030006ff */
[----:B------:R-:W2:Y:S01]  /*12380*/  LDL.LU R16, [R1] ;  /* 0x0000000001107983 */ /* 0x000ea20000300800 */
[----:B------:R-:W-:-:S03]  /*12390*/  F2FP.F16.E4M3.UNPACK_B R3, R19.H1 ;  /* 0x00000013ff03723e */ /* 0x000fc600030006ff */
[----:B------:R-:W2:Y:S04]  /*123a0*/  LDL.LU R17, [R1+0x4] ;  /* 0x0000040001117983 */ /* 0x000ea80000300800 */
[----:B------:R-:W5:Y:S04]  /*123b0*/  LDL.LU R18, [R1+0x8] ;  /* 0x0000080001127983 */ /* 0x000f680000300800 */
[----:B------:R-:W5:Y:S04]  /*123c0*/  LDL.LU R19, [R1+0xc] ;  /* 0x00000c0001137983 */ /* 0x000f680000300800 */
[----:B------:R-:W5:Y:S04]  /*123d0*/  LDL.LU R6, [R1+0x118] ;  /* 0x0001180001067983 */ /* 0x000f680000300800 */
[----:B------:R-:W5:Y:S01]  /*123e0*/  LDL.LU R4, [R1+0x11c] ;  /* 0x00011c0001047983 */ /* 0x000f620000300800 */
[----:B----4-:R-:W-:Y:S03]  /*123f0*/  HMMA.16816.F32 R44, R12, R28, R44 ;  /* 0x0000001c0c2c723c */ /* 0x010fe6000000182c */
[----:B------:R-:W4:Y:S04]  /*12400*/  LDL.LU R28, [R1+0x50] ;  /* 0x00005000011c7983 */ /* 0x000f280000300800 */
[----:B------:R-:W4:Y:S04]  /*12410*/  LDL.LU R29, [R1+0x54] ;  /* 0x00005400011d7983 */ /* 0x000f280000300800 */
[----:B------:R-:W4:Y:S04]  /*12420*/  LDL.LU R30, [R1+0x58] ;  /* 0x00005800011e7983 */ /* 0x000f280000300800 */
[----:B------:R-:W4:Y:S01]  /*12430*/  LDL.LU R31, [R1+0x5c] ;  /* 0x00005c00011f7983 */ /* 0x000f220000300800 */
[----:B--2---:R-:W-:-:S02]  /*12440*/  F2FP.F16.E4M3.UNPACK_B R48, R56.H1 ;  /* 0x00000038ff30723e */ /* 0x004fc400030006ff */
[----:B---3--:R-:W-:Y:S01]  /*12450*/  F2FP.F16.E4M3.UNPACK_B R49, R57.H1 ;  /* 0x00000039ff31723e */ /* 0x008fe200030006ff */
[----:B------:R-:W-:Y:S04]  /*12460*/  STL.64 [R1+0xd78], R46 ;  /* 0x000d782e01007387 */ /* 0x000fe80000100a00 */
[----:B------:R0:W-:Y:S01]  /*12470*/  STL.64 [R1+0xd70], R44 ;  /* 0x000d702c01007387 */ /* 0x0001e20000100a00 */
[----:B------:R-:W-:Y:S02]  /*12480*/  IMAD.MOV.U32 R50, RZ, RZ, R53 ;  /* 0x000000ffff327224 */ /* 0x000fe400078e0035 */
[----:B------:R-:W-:Y:S01]  /*12490*/  IMAD.MOV.U32 R51, RZ, RZ, R55 ;  /* 0x000000ffff337224 */ /* 0x000fe200078e0037 */
[----:B0-----:R-:W2:Y:S04]  /*124a0*/  LDL.LU R44, [R1+0x108] ;  /* 0x00010800012c7983 */ /* 0x001ea80000300800 */
[----:B------:R-:W3:Y:S01]  /*124b0*/  LDL.LU R45, [R1+0x10c] ;  /* 0x00010c00012d7983 */ /* 0x000ee20000300800 */
[----:B-----5:R-:W-:-:S02]  /*124c0*/  F2FP.F16.E4M3.UNPACK_B R56, R6.H1 ;  /* 0x00000006ff38723e */ /* 0x020fc400030006ff */
[----:B------:R-:W-:Y:S01]  /*124d0*/  F2FP.F16.E4M3.UNPACK_B R57, R4.H1 ;  /* 0x00000004ff39723e */ /* 0x000fe200030006ff */
[C---:B----4-:R-:W-:Y:S08]  /*124e0*/  HMMA.16816.F32 R28, R12.reuse, R2, R28 ;  /* 0x000000020c1c723c */ /* 0x050ff0000000181c */
[----:B------:R-:W-:Y:S01]  /*124f0*/  HMMA.16816.F32 R12, R12, R48, R36 ;  /* 0x000000300c0c723c */ /* 0x000fe20000001824 */
[----:B------:R-:W-:Y:S01]  /*12500*/  F2FP.F16.E4M3.UNPACK_B R2, R54.H1 ;  /* 0x00000036ff02723e */ /* 0x000fe200030006ff */
[----:B------:R-:W-:Y:S01]  /*12510*/  IMAD.MOV.U32 R48, RZ, RZ, R5 ;  /* 0x000000ffff307224 */ /* 0x000fe200078e0005 */
[----:B------:R-:W-:Y:S01]  /*12520*/  F2FP.F16.E4M3.UNPACK_B R3, R52.H1 ;  /* 0x00000034ff03723e */ /* 0x000fe200030006ff */
[----:B------:R-:W-:-:S07]  /*12530*/  IMAD.MOV.U32 R49, RZ, RZ, R7 ;  /* 0x000000ffff317224 */ /* 0x000fce00078e0007 */
[----:B------:R-:W-:Y:S04]  /*12540*/  STL [R1+0xd6c], R29 ;  /* 0x000d6c1d01007387 */ /* 0x000fe80000100800 */
[----:B------:R0:W-:Y:S04]  /*12550*/  STL [R1+0xd68], R30 ;  /* 0x000d681e01007387 */ /* 0x0001e80000100800 */
[----:B------:R-:W-:Y:S04]  /*12560*/  STL [R1+0xd64], R31 ;  /* 0x000d641f01007387 */ /* 0x000fe80000100800 */
[----:B------:R-:W4:Y:S04]  /*12570*/  LDL.LU.64 R38, [R1+0xdd8] ;  /* 0x000dd80001267983 */ /* 0x000f280000300a00 */
[----:B------:R-:W4:Y:S04]  /*12580*/  LDL.LU.64 R36, [R1+0xdd0] ;  /* 0x000dd00001247983 */ /* 0x000f280000300a00 */
[----:B------:R-:W5:Y:S01]  /*12590*/  LDL.LU R46, [R1+0xf8] ;  /* 0x0000f800012e7983 */ /* 0x000f620000300800 */
[----:B------:R-:W-:Y:S03]  /*125a0*/  HMMA.16816.F32 R48, R48, R2, R16 ;  /* 0x000000023030723c */ /* 0x000fe60000001810 */
[----:B------:R-:W4:Y:S04]  /*125b0*/  LDL.LU R47, [R1+0xfc] ;  /* 0x0000fc00012f7983 */ /* 0x000f280000300800 */
[----:B------:R-:W-:Y:S04]  /*125c0*/  STL [R1+0xd60], R13 ;  /* 0x000d600d01007387 */ /* 0x000fe80000100800 */
[----:B------:R-:W-:Y:S04]  /*125d0*/  STL [R1+0xd5c], R14 ;  /* 0x000d5c0e01007387 */ /* 0x000fe80000100800 */
[----:B------:R-:W-:Y:S04]  /*125e0*/  STL [R1+0xd58], R15 ;  /* 0x000d580f01007387 */ /* 0x000fe80000100800 */
[----:B------:R-:W4:Y:S04]  /*125f0*/  LDL.LU.64 R18, [R1+0xdc8] ;  /* 0x000dc80001127983 */ /* 0x000f280000300a00 */
[----:B------:R-:W4:Y:S04]  /*12600*/  LDL.LU.64 R16, [R1+0xdc0] ;  /* 0x000dc00001107983 */ /* 0x000f280000300a00 */
[----:B------:R1:W-:Y:S04]  /*12610*/  STL [R1+0x14], R49 ;  /* 0x0000143101007387 */ /* 0x0003e80000100800 */
[----:B------:R0:W-:Y:S04]  /*12620*/  STL [R1+0x1c], R51 ;  /* 0x00001c3301007387 */ /* 0x0001e80000100800 */
[----:B------:R-:W5:Y:S04]  /*12630*/  LDL.LU R6, [R1+0xe8] ;  /* 0x0000e80001067983 */ /* 0x000f680000300800 */
[----:B------:R-:W5:Y:S01]  /*12640*/  LDL.LU R4, [R1+0xec] ;  /* 0x0000ec0001047983 */ /* 0x000f620000300800 */
[----:B------:R-:W-:-:S02]  /*12650*/  IMAD.MOV.U32 R52, RZ, RZ, R48 ;  /* 0x000000ffff347224 */ /* 0x000fc400078e0030 */
[----:B------:R-:W-:Y:S01]  /*12660*/  IMAD.MOV.U32 R54, RZ, RZ, R50 ;  /* 0x000000ffff367224 */ /* 0x000fe200078e0032 */
[----:B0-----:R-:W5:Y:S01]  /*12670*/  LDL.LU R30, [R1+0xd8] ;  /* 0x0000d800011e7983 */ /* 0x001f620000300800 */
[----:B------:R-:W-:Y:S02]  /*12680*/  IMAD.MOV.U32 R48, RZ, RZ, R5 ;  /* 0x000000ffff307224 */ /* 0x000fe400078e0005 */
[----:B-1----:R-:W-:Y:S01]  /*12690*/  IMAD.MOV.U32 R49, RZ, RZ, R7 ;  /* 0x000000ffff317224 */ /* 0x002fe200078e0007 */
[----:B------:R-:W5:Y:S01]  /*126a0*/  LDL.LU R29, [R1+0xdc] ;  /* 0x0000dc00011d7983 */ /* 0x000f620000300800 */
[----:B------:R-:W-:Y:S02]  /*126b0*/  IMAD.MOV.U32 R50, RZ, RZ, R53 ;  /* 0x000000ffff327224 */ /* 0x000fe400078e0035 */
[----:B------:R-:W-:Y:S01]  /*126c0*/  IMAD.MOV.U32 R51, RZ, RZ, R55 ;  /* 0x000000ffff337224 */ /* 0x000fe200078e0037 */
[----:B--2---:R-:W-:Y:S02]  /*126d0*/  F2FP.F16.E4M3.UNPACK_B R2, R44.H1 ;  /* 0x0000002cff02723e */ /* 0x004fe400030006ff */
[----:B---3--:R-:W-:-:S04]  /*126e0*/  F2FP.F16.E4M3.UNPACK_B R3, R45.H1 ;  /* 0x0000002dff03723e */ /* 0x008fc800030006ff */
[----:B----4-:R-:W-:-:S15]  /*126f0*/  HMMA.16816.F32 R16, R48, R56, R16 ;  /* 0x000000383010723c */ /* 0x010fde0000001810 */
[----:B------:R-:W-:-:S04]  /*12700*/  NOP ;  /* 0x0000000000007918 */ /* 0x000fc80000000000 */
[----:B------:R-:W-:Y:S02]  /*12710*/  IMAD.MOV.U32 R14, RZ, RZ, R18 ;  /* 0x000000ffff0e7224 */ /* 0x000fe400078e0012 */
[----:B------:R-:W-:Y:S02]  /*12720*/  IMAD.MOV.U32 R15, RZ, RZ, R19 ;  /* 0x000000ffff0f7224 */ /* 0x000fe400078e0013 */
[----:B------:R-:W-:-:S03]  /*12730*/  IMAD.MOV.U32 R13, RZ, RZ, R17 ;  /* 0x000000ffff0d7224 */ /* 0x000fc600078e0011 */
[----:B------:R-:W-:Y:S04]  /*12740*/  STL.64 [R1+0xd88], R14 ;  /* 0x000d880e01007387 */ /* 0x000fe80000100a00 */
[----:B------:R-:W-:Y:S04]  /*12750*/  STL.64 [R1+0xd80], R12 ;  /* 0x000d800c01007387 */ /* 0x000fe80000100a00 */
[----:B------:R-:W2:Y:S04]  /*12760*/  LDL.LU R44, [R1+0xc8] ;  /* 0x0000c800012c7983 */ /* 0x000ea80000300800 */
[----:B------:R-:W3:Y:S01]  /*12770*/  LDL.LU R45, [R1+0xcc] ;  /* 0x0000cc00012d7983 */ /* 0x000ee20000300800 */
[----:B------:R-:W-:-:S02]  /*12780*/  IMAD.MOV.U32 R31, RZ, RZ, R16 ;  /* 0x000000ffff1f7224 */ /* 0x000fc400078e0010 */
[----:B------:R-:W-:Y:S02]  /*12790*/  IMAD.MOV.U32 R16, RZ, RZ, R5 ;  /* 0x000000ffff107224 */ /* 0x000fe400078e0005 */
[----:B------:R-:W-:Y:S02]  /*127a0*/  IMAD.MOV.U32 R17, RZ, RZ, R7 ;  /* 0x000000ffff117224 */ /* 0x000fe400078e0007 */
[----:B------:R-:W-:Y:S02]  /*127b0*/  IMAD.MOV.U32 R18, RZ, RZ, R53 ;  /* 0x000000ffff127224 */ /* 0x000fe400078e0035 */
[----:B------:R-:W-:Y:S01]  /*127c0*/  IMAD.MOV.U32 R19, RZ, RZ, R55 ;  /* 0x000000ffff137224 */ /* 0x000fe200078e0037 */
[----:B-----5:R-:W-:Y:S02]  /*127d0*/  F2FP.F16.E4M3.UNPACK_B R48, R46.H1 ;  /* 0x0000002eff30723e */ /* 0x020fe400030006ff */
[----:B------:R-:W-:Y:S01]  /*127e0*/  F2FP.F16.E4M3.UNPACK_B R49, R47.H1 ;  /* 0x0000002fff31723e */ /* 0x000fe200030006ff */
[----:B------:R-:W4:Y:S03]  /*127f0*/  LDL.LU R46, [R1+0xb8] ;  /* 0x0000b800012e7983 */ /* 0x000f260000300800 */
[C---:B------:R-:W-:Y:S01]  /*12800*/  HMMA.16816.F32 R36, R16.reuse, R2, R36 ;  /* 0x000000021024723c */ /* 0x040fe20000001824 */
[----:B------:R-:W5:Y:S07]  /*12810*/  LDL.LU R47, [R1+0xbc] ;  /* 0x0000bc00012f7983 */ /* 0x000f6e0000300800 */
[----:B------:R-:W-:Y:S01]  /*12820*/  HMMA.16816.F32 R32, R16, R48, R32 ;  /* 0x000000301020723c */ /* 0x000fe20000001820 */
[----:B------:R-:W-:-:S02]  /*12830*/  F2FP.F16.E4M3.UNPACK_B R2, R6.H1 ;  /* 0x00000006ff02723e */ /* 0x000fc400030006ff */
[----:B------:R-:W-:-:S08]  /*12840*/  F2FP.F16.E4M3.UNPACK_B R3, R4.H1 ;  /* 0x00000004ff03723e */ /* 0x000fd000030006ff */
[----:B------:R0:W-:Y:S04]  /*12850*/  STL [R1+0xd54], R37 ;  /* 0x000d542501007387 */ /* 0x0001e80000100800 */
[----:B------:R-:W-:Y:S04]  /*12860*/  STL [R1+0xd50], R38 ;  /* 0x000d502601007387 */ /* 0x000fe80000100800 */
[----:B------:R-:W-:Y:S04]  /*12870*/  STL [R1+0xd4c], R39 ;  /* 0x000d4c2701007387 */ /* 0x000fe80000100800 */
[----:B------:R-:W2:Y:S04]  /*12880*/  LDL.LU R6, [R1+0xa8] ;  /* 0x0000a80001067983 */ /* 0x000ea80000300800 */
[----:B------:R-:W2:Y:S04]  /*12890*/  LDL.LU R4, [R1+0xac] ;  /* 0x0000ac0001047983 */ /* 0x000ea80000300800 */
[----:B------:R-:W-:Y:S04]  /*128a0*/  STL.64 [R1+0xd98], R34 ;  /* 0x000d982201007387 */ /* 0x000fe80000100a00 */
[----:B------:R-:W-:Y:S04]  /*128b0*/  STL.64 [R1+0xd90], R32 ;  /* 0x000d902001007387 */ /* 0x000fe80000100a00 */
[----:B0-----:R-:W2:Y:S01]  /*128c0*/  LDL R37, [R1+0x1a0] ;  /* 0x0001a00001257983 */ /* 0x001ea20000100800 */
[----:B------:R-:W-:-:S02]  /*128d0*/  F2FP.F16.E4M3.UNPACK_B R48, R30.H1 ;  /* 0x0000001eff30723e */ /* 0x000fc400030006ff */
[----:B------:R-:W-:Y:S01]  /*128e0*/  F2FP.F16.E4M3.UNPACK_B R49, R29.H1 ;  /* 0x0000001dff31723e */ /* 0x000fe200030006ff */
[C---:B------:R-:W-:Y:S08]  /*128f0*/  HMMA.16816.F32 R20, R16.reuse, R2, R20 ;  /* 0x000000021014723c */ /* 0x040ff00000001814 */
[----:B------:R-:W-:Y:S11]  /*12900*/  HMMA.16816.F32 R8, R16, R48, R8 ;  /* 0x000000301008723c */ /* 0x000ff60000001808 */
[----:B------:R-:W-:Y:S04]  /*12910*/  STL.64 [R1+0xda8], R22 ;  /* 0x000da81601007387 */ /* 0x000fe80000100a00 */
[----:B------:R-:W-:Y:S04]  /*12920*/  STL.64 [R1+0xda0], R20 ;  /* 0x000da01401007387 */ /* 0x000fe80000100a00 */
[----:B------:R-:W-:Y:S04]  /*12930*/  STL.64 [R1+0xdb8], R10 ;  /* 0x000db80a01007387 */ /* 0x000fe80000100a00 */
[----:B------:R-:W-:Y:S01]  /*12940*/  STL.64 [R1+0xdb0], R8 ;  /* 0x000db00801007387 */ /* 0x000fe20000100a00 */
[----:B---3--:R-:W-:-:S03]  /*12950*/  F2FP.F16.E4M3.UNPACK_B R3, R45.H1 ;  /* 0x0000002dff03723e */ /* 0x008fc600030006ff */
[----:B------:R-:W3:Y:S04]  /*12960*/  LDL R45, [R1+0x1a4] ;  /* 0x0001a400012d7983 */ /* 0x000ee80000100800 */
[----:B------:R-:W3:Y:S04]  /*12970*/  LDL.LU R12, [R1+0x60] ;  /* 0x00006000010c7983 */ /* 0x000ee80000300800 */
[----:B------:R-:W3:Y:S04]  /*12980*/  LDL.LU R13, [R1+0x64] ;  /* 0x00006400010d7983 */ /* 0x000ee80000300800 */
[----:B------:R-:W3:Y:S01]  /*12990*/  LDL.LU R14, [R1+0x68] ;  /* 0x00006800010e7983 */ /* 0x000ee20000300800 */
[----:B----4-:R-:W-:-:S02]  /*129a0*/  F2FP.F16.E4M3.UNPACK_B R48, R46.H1 ;  /* 0x0000002eff30723e */ /* 0x010fc400030006ff */
[----:B-----5:R-:W-:-:S07]  /*129b0*/  F2FP.F16.E4M3.UNPACK_B R49, R47.H1 ;  /* 0x0000002fff31723e */ /* 0x020fce00030006ff */
[----:B------:R-:W-:Y:S01]  /*129c0*/  HMMA.16816.F32 R40, R16, R48, R40 ;  /* 0x000000301028723c */ /* 0x000fe20000001828 */
[----:B--2---:R-:W0:Y:S01]  /*129d0*/  LDSM.16.M88.4 R8, [R37+UR7+0x20080] ;  /* 0x020080072508783b */ /* 0x004e220008000200 */
[----:B------:R-:W-:-:S15]  /*129e0*/  IMAD.MOV.U32 R15, RZ, RZ, R0 ;  /* 0x000000ffff0f7224 */ /* 0x000fde00078e0000 */
[----:B------:R-:W-:Y:S02]  /*129f0*/  NOP ;  /* 0x0000000000007918 */ /* 0x000fe40000000000 */
[----:B------:R-:W-:Y:S04]  /*12a00*/  STL [R1+0xd48], R40 ;  /* 0x000d482801007387 */ /* 0x000fe80000100800 */
[----:B------:R-:W-:Y:S04]  /*12a10*/  STL [R1+0xd44], R41 ;  /* 0x000d442901007387 */ /* 0x000fe80000100800 */
[----:B------:R-:W-:Y:S04]  /*12a20*/  STL [R1+0xd40], R42 ;  /* 0x000d402a01007387 */ /* 0x000fe80000100800 */
[----:B------:R-:W-:Y:S01]  /*12a30*/  STL [R1+0xd3c], R43 ;  /* 0x000d3c2b01007387 */ /* 0x000fe20000100800 */
[----:B0-----:R-:W-:-:S03]  /*12a40*/  IMAD.MOV.U32 R0, RZ, RZ, R11 ;  /* 0x000000ffff007224 */ /* 0x001fc600078e000b */
[----:B------:R-:W-:Y:S04]  /*12a50*/  STL.64 [R1+0x180], R8 ;  /* 0x0001800801007387 */ /* 0x000fe80000100a00 */
[----:B------:R0:W-:Y:S04]  /*12a60*/  STL.64 [R1+0x188], R10 ;  /* 0x0001880a01007387 */ /* 0x0001e80000100a00 */
[----:B------:R-:W-:Y:S04]  /*12a70*/  STL [R1+0xcc4], R0 ;  /* 0x000cc40001007387 */ /* 0x000fe80000100800 */
[----:B------:R-:W2:Y:S04]  /*12a80*/  LDL.LU R46, [R1+0x148] ;  /* 0x00014800012e7983 */ /* 0x000ea80000300800 */
        /* <DEDUP_REMOVED lines=9> */
[----:B------:R-:W-:-:S07]  /*12b20*/  F2FP.F16.E4M3.UNPACK_B R2, R44.H1 ;  /* 0x0000002cff02723e */ /* 0x000fce00030006ff */
[----:B------:R-:W-:Y:S01]  /*12b30*/  HMMA.16816.F32 R24, R16, R2, R24 ;  /* 0x000000021018723c */ /* 0x000fe20000001818 */
[----:B------:R-:W-:Y:S02]  /*12b40*/  F2FP.F16.E4M3.UNPACK_B R2, R6.H1 ;  /* 0x00000006ff02723e */ /* 0x000fe400030006ff */
[----:B------:R-:W-:Y:S01]  /*12b50*/  F2FP.F16.E4M3.UNPACK_B R3, R4.H1 ;  /* 0x00000004ff03723e */ /* 0x000fe200030006ff */
[----:B------:R-:W5:Y:S01]  /*12b60*/  LDL.LU R6, [R1+0x168] ;  /* 0x0001680001067983 */ /* 0x000f620000300800 */
[----:B------:R-:W-:Y:S02]  /*12b70*/  IMAD.MOV.U32 R48, RZ, RZ, R5 ;  /* 0x000000ffff307224 */ /* 0x000fe400078e0005 */
[----:B------:R-:W-:Y:S01]  /*12b80*/  IMAD.MOV.U32 R49, RZ, RZ, R7 ;  /* 0x000000ffff317224 */ /* 0x000fe200078e0007 */
[----:B------:R-:W5:Y:S01]  /*12b90*/  LDL.LU R4, [R1+0x16c] ;  /* 0x00016c0001047983 */ /* 0x000f620000300800 */
[----:B------:R-:W-:-:S03]  /*12ba0*/  IMAD.MOV.U32 R38, RZ, RZ, R8 ;  /* 0x000000ffff267224 */ /* 0x000fc600078e0008 */
[----:B---3--:R-:W1:Y:S02]  /*12bb0*/  LDSM.16.MT88.4 R16, [R45+0x18000] ;  /* 0x018000002d10783b */ /* 0x008e640000004200 */
[----:B0-----:R-:W-:Y:S02]  /*12bc0*/  HMMA.16816.F32 R8, R48, R2, R12 ;  /* 0x000000023008723c */ /* 0x001fe4000000180c */
[----:B------:R-:W0:Y:S04]  /*12bd0*/  LDSM.16.MT88.4 R48, [R45+0x1a000] ;  /* 0x01a000002d30783b */ /* 0x000e280000004200 */
[----:B-1----:R-:W-:Y:S04]  /*12be0*/  STL [R1+0xd2c], R17 ;  /* 0x000d2c1101007387 */ /* 0x002fe80000100800 */
[----:B------:R-:W-:Y:S04]  /*12bf0*/  STL [R1+0xd28], R19 ;  /* 0x000d281301007387 */ /* 0x000fe80000100800 */
[----:B------:R-:W3:Y:S04]  /*12c00*/  LDL.LU R12, [R1+0x20] ;  /* 0x00002000010c7983 */ /* 0x000ee80000300800 */
[----:B------:R-:W3:Y:S01]  /*12c10*/  LDL.LU R13, [R1+0x24] ;  /* 0x00002400010d7983 */ /* 0x000ee20000300800 */
[----:B------:R-:W-:-:S02]  /*12c20*/  IMAD.MOV.U32 R40, RZ, RZ, R8 ;  /* 0x000000ffff287224 */ /* 0x000fc400078e0008 */
[----:B------:R-:W-:Y:S02]  /*12c30*/  IMAD.MOV.U32 R41, RZ, RZ, R9 ;  /* 0x000000ffff297224 */ /* 0x000fe400078e0009 */
[----:B------:R-:W-:Y:S02]  /*12c40*/  IMAD.MOV.U32 R42, RZ, RZ, R10 ;  /* 0x000000ffff2a7224 */ /* 0x000fe400078e000a */
[----:B------:R-:W-:Y:S02]  /*12c50*/  IMAD.MOV.U32 R0, RZ, RZ, R11 ;  /* 0x000000ffff007224 */ /* 0x000fe400078e000b */
[----:B------:R-:W1:Y:S01]  /*12c60*/  LDSM.16.M88.4 R8, [R37+UR7+0x20880] ;  /* 0x020880072508783b */ /* 0x000e620008000200 */
[----:B------:R-:W-:Y:S01]  /*12c70*/  IMAD.MOV.U32 R14, RZ, RZ, R59 ;  /* 0x000000ffff0e7224 */ /* 0x000fe200078e003b */
[----:B------:R-:W-:Y:S01]  /*12c80*/  F2FP.F16.E4M3.UNPACK_B R60, R60.H1 ;  /* 0x0000003cff3c723e */ /* 0x000fe200030006ff */
[----:B------:R-:W-:Y:S01]  /*12c90*/  IMAD.MOV.U32 R15, RZ, RZ, R58 ;  /* 0x000000ffff0f7224 */ /* 0x000fe200078e003a */
[----:B------:R-:W-:Y:S01]  /*12ca0*/  F2FP.F16.E4M3.UNPACK_B R61, R61.H1 ;  /* 0x0000003dff3d723e */ /* 0x000fe200030006ff */
[----:B------:R-:W-:-:S02]  /*12cb0*/  IMAD.MOV.U32 R56, RZ, RZ, R5 ;  /* 0x000000ffff387224 */ /* 0x000fc400078e0005 */
[----:B------:R-:W-:Y:S02]  /*12cc0*/  IMAD.MOV.U32 R57, RZ, RZ, R7 ;  /* 0x000000ffff397224 */ /* 0x000fe400078e0007 */
[----:B------:R-:W-:Y:S02]  /*12cd0*/  IMAD.MOV.U32 R58, RZ, RZ, R53 ;  /* 0x000000ffff3a7224 */ /* 0x000fe400078e0035 */
[----:B------:R-:W-:Y:S01]  /*12ce0*/  IMAD.MOV.U32 R59, RZ, RZ, R55 ;  /* 0x000000ffff3b7224 */ /* 0x000fe200078e0037 */
[----:B0-----:R-:W-:Y:S04]  /*12cf0*/  STL [R1+0xd34], R49 ;  /* 0x000d343101007387 */ /* 0x001fe80000100800 */
[----:B------:R-:W-:Y:S04]  /*12d00*/  STL [R1+0xd30], R51 ;  /* 0x000d303301007387 */ /* 0x000fe80000100800 */
[----:B------:R-:W3:Y:S04]  /*12d10*/  LDL.LU R44, [R1+0x30] ;  /* 0x00003000012c7983 */ /* 0x000ee80000300800 */
[----:B------:R-:W3:Y:S01]  /*12d20*/  LDL.LU R45, [R1+0x34] ;  /* 0x00003400012d7983 */ /* 0x000ee20000300800 */
[----:B-1----:R-:W-:-:S02]  /*12d30*/  IMAD.MOV.U32 R29, RZ, RZ, R8 ;  /* 0x000000ffff1d7224 */ /* 0x002fc400078e0008 */
[----:B------:R-:W-:Y:S01]  /*12d40*/  IMAD.MOV.U32 R30, RZ, RZ, R9 ;  /* 0x000000ffff1e7224 */ /* 0x000fe200078e0009 */
[----:B--2---:R-:W-:Y:S02]  /*12d50*/  F2FP.F16.E4M3.UNPACK_B R2, R46.H1 ;  /* 0x0000002eff02723e */ /* 0x004fe400030006ff */
[----:B------:R-:W2:Y:S01]  /*12d60*/  LDL.LU R46, [R1+0x38] ;  /* 0x00003800012e7983 */ /* 0x000ea20000300800 */
[----:B----4-:R-:W-:-:S03]  /*12d70*/  F2FP.F16.E4M3.UNPACK_B R3, R47.H1 ;  /* 0x0000002fff03723e */ /* 0x010fc600030006ff */
[----:B------:R-:W2:Y:S04]  /*12d80*/  LDL.LU R47, [R1+0x3c] ;  /* 0x00003c00012f7983 */ /* 0x000ea80000300800 */
[----:B------:R-:W-:Y:S04]  /*12d90*/  STL.64 [R1+0xc0], R8 ;  /* 0x0000c00801007387 */ /* 0x000fe80000100a00 */
[----:B------:R0:W-:Y:S04]  /*12da0*/  STL.64 [R1+0xc8], R10 ;  /* 0x0000c80a01007387 */ /* 0x0001e80000100a00 */
[----:B0-----:R-:W4:Y:S04]  /*12db0*/  LDL.LU.64 R10, [R1+0xdb8] ;  /* 0x000db800010a7983 */ /* 0x001f280000300a00 */
[----:B------:R-:W4:Y:S01]  /*12dc0*/  LDL.LU.64 R8, [R1+0xdb0] ;  /* 0x000db00001087983 */ /* 0x000f220000300a00 */
[----:B-----5:R-:W-:Y:S03]  /*12dd0*/  HMMA.16816.F32 R56, R56, R60, R20 ;  /* 0x0000003c3838723c */ /* 0x020fe60000001814 */
[----:B------:R-:W5:Y:S04]  /*12de0*/  LDL.LU.64 R22, [R1+0xda8] ;  /* 0x000da80001167983 */ /* 0x000f680000300a00 */
[----:B------:R-:W5:-:S12]  /*12df0*/  LDL.LU.64 R20, [R1+0xda0] ;  /* 0x000da00001147983 */ /* 0x000f580000300a00 */
[----:B------:R0:W-:Y:S01]  /*12e00*/  STL [R1+0x74], R57 ;  /* 0x0000743901007387 */ /* 0x0001e20000100800 */
[----:B------:R-:W-:Y:S02]  /*12e10*/  IMAD.MOV.U32 R43, RZ, RZ, R56 ;  /* 0x000000ffff2b7224 */ /* 0x000fe400078e0038 */
[----:B------:R-:W-:Y:S01]  /*12e20*/  IMAD.MOV.U32 R56, RZ, RZ, R5 ;  /* 0x000000ffff387224 */ /* 0x000fe200078e0005 */
[----:B------:R1:W-:Y:S01]  /*12e30*/  STL.64 [R1+0x78], R58 ;  /* 0x0000783a01007387 */ /* 0x0003e20000100a00 */
[----:B0-----:R-:W-:Y:S02]  /*12e40*/  IMAD.MOV.U32 R57, RZ, RZ, R7 ;  /* 0x000000ffff397224 */ /* 0x001fe400078e0007 */
[----:B-1----:R-:W-:Y:S02]  /*12e50*/  IMAD.MOV.U32 R58, RZ, RZ, R53 ;  /* 0x000000ffff3a7224 */ /* 0x002fe400078e0035 */
[----:B------:R-:W-:-:S07]  /*12e60*/  IMAD.MOV.U32 R59, RZ, RZ, R55 ;  /* 0x000000ffff3b7224 */ /* 0x000fce00078e0037 */
[----:B------:R-:W-:Y:S01]  /*12e70*/  HMMA.16816.F32 R56, R56, R2, R32 ;  /* 0x000000023838723c */ /* 0x000fe20000001820 */
[----:B------:R-:W0:Y:S01]  /*12e80*/  LDSM.16.M88.4 R32, [R37+UR7+0x21080] ;  /* 0x021080072520783b */ /* 0x000e220008000200 */
[----:B------:R-:W-:Y:S01]  /*12e90*/  F2FP.F16.E4M3.UNPACK_B R61, R4.H1 ;  /* 0x00000004ff3d723e */ /* 0x000fe200030006ff */
[----:B------:R-:W-:Y:S01]  /*12ea0*/  IMAD.MOV.U32 R4, RZ, RZ, R5 ;  /* 0x000000ffff047224 */ /* 0x000fe200078e0005 */
[----:B------:R-:W-:Y:S01]  /*12eb0*/  F2FP.F16.E4M3.UNPACK_B R60, R6.H1 ;  /* 0x00000006ff3c723e */ /* 0x000fe200030006ff */
[----:B------:R-:W-:Y:S02]  /*12ec0*/  IMAD.MOV.U32 R5, RZ, RZ, R7 ;  /* 0x000000ffff057224 */ /* 0x000fe400078e0007 */
[----:B------:R-:W-:Y:S02]  /*12ed0*/  IMAD.MOV.U32 R6, RZ, RZ, R53 ;  /* 0x000000ffff067224 */ /* 0x000fe400078e0035 */
[----:B------:R-:W-:-:S10]  /*12ee0*/  IMAD.MOV.U32 R7, RZ, RZ, R55 ;  /* 0x000000ffff077224 */ /* 0x000fd400078e0037 */
[----:B------:R1:W-:Y:S04]  /*12ef0*/  STL.64 [R1+0x80], R56 ;  /* 0x0000803801007387 */ /* 0x0003e80000100a00 */
[----:B------:R-:W-:Y:S04]  /*12f00*/  STL.64 [R1+0x88], R58 ;  /* 0x0000883a01007387 */ /* 0x000fe80000100a00 */
[----:B0-----:R-:W-:Y:S01]  /*12f10*/  STL.64 [R1+0xd0], R32 ;  /* 0x0000d02001007387 */ /* 0x001fe20000100a00 */
[----:B-1----:R-:W-:Y:S02]  /*12f20*/  IMAD.MOV.U32 R57, RZ, RZ, R32 ;  /* 0x000000ffff397224 */ /* 0x002fe400078e0020 */
[----:B------:R-:W-:Y:S01]  /*12f30*/  IMAD.MOV.U32 R56, RZ, RZ, R33 ;  /* 0x000000ffff387224 */ /* 0x000fe200078e0021 */
[----:B------:R0:W-:Y:S04]  /*12f40*/  STL.64 [R1+0xd8], R34 ;  /* 0x0000d82201007387 */ /* 0x0001e80000100a00 */
[----:B0-----:R-:W2:Y:S04]  /*12f50*/  LDL.LU.64 R34, [R1+0xd98] ;  /* 0x000d980001227983 */ /* 0x001ea80000300a00 */
[----:B------:R-:W2:Y:S01]  /*12f60*/  LDL.LU.64 R32, [R1+0xd90] ;  /* 0x000d900001207983 */ /* 0x000ea20000300a00 */
[----:B---3--:R-:W-:Y:S03]  /*12f70*/  HMMA.16816.F32 R4, R4, R60, R12 ;  /* 0x0000003c0404723c */ /* 0x008fe6000000180c */
[----:B------:R-:W3:Y:S04]  /*12f80*/  LDL.LU.64 R14, [R1+0xd88] ;  /* 0x000d8800010e7983 */ /* 0x000ee80000300a00 */
[----:B------:R-:W2:Y:S04]  /*12f90*/  LDL.LU.64 R12, [R1+0xd80] ;  /* 0x000d8000010c7983 */ /* 0x000ea80000300a00 */
[----:B------:R-:W2:Y:S08]  /*12fa0*/  LDL.LU R60, [R1+0x184] ;  /* 0x00018400013c7983 */ /* 0x000eb00000300800 */
[----:B------:R-:W-:Y:S04]  /*12fb0*/  STL.64 [R1+0x60], R4 ;  /* 0x0000600401007387 */ /* 0x000fe80000100a00 */
[----:B------:R-:W-:Y:S04]  /*12fc0*/  STL.64 [R1+0x68], R6 ;  /* 0x0000680601007387 */ /* 0x000fe80000100a00 */
[----:B------:R-:W0:Y:S04]  /*12fd0*/  LDSM.16.M88.4 R4, [R37+UR7+0x21880] ;  /* 0x021880072504783b */ /* 0x000e280008000200 */
[----:B0-----:R0:W-:Y:S04]  /*12fe0*/  STL [R1+0xe0], R4 ;  /* 0x0000e00401007387 */ /* 0x0011e80000100800 */
[----:B------:R1:W-:Y:S01]  /*12ff0*/  STL.64 [R1+0xe8], R6 ;  /* 0x0000e80601007387 */ /* 0x0003e20000100a00 */
[----:B------:R-:W-:Y:S01]  /*13000*/  IMAD.MOV.U32 R37, RZ, RZ, R4 ;  /* 0x000000ffff257224 */ /* 0x000fe200078e0004 */
[----:B------:R-:W-:Y:S01]  /*13010*/  F2FP.F16.E4M3.UNPACK_B R2, R38 ;  /* 0x00000026ff02723e */ /* 0x000fe200020006ff */
[----:B------:R-:W-:-:S02]  /*13020*/  IMAD.MOV.U32 R61, RZ, RZ, R5 ;  /* 0x000000ffff3d7224 */ /* 0x000fc400078e0005 */
[----:B------:R-:W-:Y:S02]  /*13030*/  IMAD.MOV.U32 R5, RZ, RZ, R18 ;  /* 0x000000ffff057224 */ /* 0x000fe400078e0012 */
[----:B0-----:R-:W-:Y:S02]  /*13040*/  IMAD.MOV.U32 R4, RZ, RZ, R16 ;  /* 0x000000ffff047224 */ /* 0x001fe400078e0010 */
[----:B-1----:R-:W-:Y:S02]  /*13050*/  IMAD.MOV.U32 R6, RZ, RZ, R48 ;  /* 0x000000ffff067224 */ /* 0x002fe400078e0030 */
[----:B------:R-:W-:Y:S01]  /*13060*/  IMAD.MOV.U32 R7, RZ, RZ, R50 ;  /* 0x000000ffff077224 */ /* 0x000fe200078e0032 */
[----:B--2---:R-:W-:Y:S01]  /*13070*/  F2FP.F16.E4M3.UNPACK_B R3, R60 ;  /* 0x0000003cff03723e */ /* 0x004fe200020006ff */
[----:B------:R0:W-:Y:S04]  /*13080*/  STL [R1+0xd38], R60 ;  /* 0x000d383c01007387 */ /* 0x0001e80000100800 */
[----:B0-----:R-:W2:Y:S02]  /*13090*/  LDL.LU R60, [R1+0x1a0] ;  /* 0x0001a000013c7983 */ /* 0x001ea40000300800 */
[----:B------:R-:W-:Y:S02]  /*130a0*/  HMMA.16816.F32 R4, R4, R2, R44 ;  /* 0x000000020404723c */ /* 0x000fe4000000182c */
[----:B------:R-:W4:Y:S04]  /*130b0*/  LDL.LU.64 R46, [R1+0xd78] ;  /* 0x000d7800012e7983 */ /* 0x000f280000300a00 */
[----:B------:R-:W4:-:S13]  /*130c0*/  LDL.LU.64 R44, [R1+0xd70] ;  /* 0x000d7000012c7983 */ /* 0x000f1a0000300a00 */
[----:B------:R-:W-:Y:S02]  /*130d0*/  IMAD.MOV.U32 R49, RZ, RZ, R4 ;  /* 0x000000ffff317224 */ /* 0x000fe400078e0004 */
[----:B------:R-:W-:Y:S02]  /*130e0*/  IMAD.MOV.U32 R51, RZ, RZ, R5 ;  /* 0x000000ffff337224 */ /* 0x000fe400078e0005 */
[----:B------:R-:W-:Y:S02]  /*130f0*/  IMAD.MOV.U32 R17, RZ, RZ, R6 ;  /* 0x000000ffff117224 */ /* 0x000fe400078e0006 */
[----:B------:R-:W-:Y:S01]  /*13100*/  IMAD.MOV.U32 R19, RZ, RZ, R7 ;  /* 0x000000ffff137224 */ /* 0x000fe200078e0007 */
[----:B------:R-:W-:Y:S02]  /*13110*/  F2FP.F16.E4M3.UNPACK_B R2, R29 ;  /* 0x0000001dff02723e */ /* 0x000fe400020006ff */
[----:B------:R-:W-:Y:S01]  /*13120*/  F2FP.F16.E4M3.UNPACK_B R3, R30 ;  /* 0x0000001eff03723e */ /* 0x000fe200020006ff */
[----:B---3--:R-:W-:-:S02]  /*13130*/  IMAD.MOV.U32 R58, RZ, RZ, R14 ;  /* 0x000000ffff3a7224 */ /* 0x008fc400078e000e */
[----:B------:R-:W-:Y:S01]  /*13140*/  IMAD.MOV.U32 R59, RZ, RZ, R15 ;  /* 0x000000ffff3b7224 */ /* 0x000fe200078e000f */
[----:B--2---:R-:W0:Y:S04]  /*13150*/  LDSM.16.M88.4 R4, [R60+UR7+0x22080] ;  /* 0x022080073c04783b */ /* 0x004e280008000200 */
[----:B0-----:R0:W-:Y:S01]  /*13160*/  STL.64 [R1+0xf0], R4 ;  /* 0x0000f00401007387 */ /* 0x0011e20000100a00 */
[----:B------:R-:W-:Y:S02]  /*13170*/  IMAD.MOV.U32 R38, RZ, RZ, R4 ;  /* 0x000000ffff267224 */ /* 0x000fe400078e0004 */
        /* <DEDUP_REMOVED lines=9> */
[----:B------:R-:W0:Y:S01]  /*13210*/  LDSM.16.M88.4 R4, [R60+UR7+0x22880] ;  /* 0x022880073c04783b */ /* 0x000e220008000200 */
[----:B------:R-:W-:Y:S01]  /*13220*/  F2FP.F16.E4M3.UNPACK_B R3, R56 ;  /* 0x00000038ff03723e */ /* 0x000fe200020006ff */
[----:B------:R-:W-:-:S15]  /*13230*/  IMAD.MOV.U32 R56, RZ, RZ, R31 ;  /* 0x000000ffff387224 */ /* 0x000fde00078e001f */
[----:B------:R-:W-:Y:S01]  /*13240*/  NOP ;  /* 0x0000000000007918 */ /* 0x000fe20000000000 */
[----:B------:R-:W-:Y:S04]  /*13250*/  STL.64 [R1+0xd00], R46 ;  /* 0x000d002e01007387 */ /* 0x000fe80000100a00 */
[----:B------:R1:W-:Y:S04]  /*13260*/  STL.64 [R1+0xcf8], R44 ;  /* 0x000cf82c01007387 */ /* 0x0003e80000100a00 */
[----:B0-----:R0:W-:Y:S04]  /*13270*/  STL.64 [R1+0xa0], R4 ;  /* 0x0000a00401007387 */ /* 0x0011e80000100a00 */
[----:B------:R3:W-:Y:S04]  /*13280*/  STL.64 [R1+0xa8], R6 ;  /* 0x0000a80601007387 */ /* 0x0007e80000100a00 */
[----:B------:R-:W4:Y:S04]  /*13290*/  LDL.LU R53, [R1+0x14] ;  /* 0x0000140001357983 */ /* 0x000f280000300800 */
[----:B------:R-:W4:Y:S04]  /*132a0*/  LDL.LU R55, [R1+0x1c] ;  /* 0x00001c0001377983 */ /* 0x000f280000300800 */
[----:B------:R-:W2:Y:S01]  /*132b0*/  LDL.LU R31, [R1+0xd64] ;  /* 0x000d6400011f7983 */ /* 0x000ea20000300800 */
[----:B------:R-:W-:Y:S01]  /*132c0*/  F2FP.F16.E4M3.UNPACK_B R2, R57 ;  /* 0x00000039ff02723e */ /* 0x000fe200020006ff */
[----:B------:R-:W-:-:S02]  /*132d0*/  IMAD.MOV.U32 R57, RZ, RZ, R13 ;  /* 0x000000ffff397224 */ /* 0x000fc400078e000d */
[----:B------:R-:W4:Y:S04]  /*132e0*/  LDL.LU R13, [R1+0xd60] ;  /* 0x000d6000010d7983 */ /* 0x000f280000300800 */
[----:B------:R-:W4:Y:S04]  /*132f0*/  LDL.LU R14, [R1+0xd5c] ;  /* 0x000d5c00010e7983 */ /* 0x000f280000300800 */
[----:B------:R-:W4:Y:S01]  /*13300*/  LDL.LU R15, [R1+0xd58] ;  /* 0x000d5800010f7983 */ /* 0x000f220000300800 */
[----:B-1----:R-:W-:Y:S02]  /*13310*/  IMAD.MOV.U32 R45, RZ, RZ, R4 ;  /* 0x000000ffff2d7224 */ /* 0x002fe400078e0004 */
[----:B------:R-:W-:-:S02]  /*13320*/  IMAD.MOV.U32 R44, RZ, RZ, R5 ;  /* 0x000000ffff2c7224 */ /* 0x000fc400078e0005 */
[----:B0-----:R-:W-:Y:S02]  /*13330*/  IMAD.MOV.U32 R4, RZ, RZ, R16 ;  /* 0x000000ffff047224 */ /* 0x001fe400078e0010 */
[----:B------:R-:W-:Y:S02]  /*13340*/  IMAD.MOV.U32 R5, RZ, RZ, R18 ;  /* 0x000000ffff057224 */ /* 0x000fe400078e0012 */
[----:B---3--:R-:W-:Y:S02]  /*13350*/  IMAD.MOV.U32 R6, RZ, RZ, R48 ;  /* 0x000000ffff067224 */ /* 0x008fe400078e0030 */
[----:B------:R-:W-:-:S07]  /*13360*/  IMAD.MOV.U32 R7, RZ, RZ, R50 ;  /* 0x000000ffff077224 */ /* 0x000fce00078e0032 */
[----:B--2---:R-:W-:Y:S01]  /*13370*/  HMMA.16816.F32 R28, R4, R2, R28 ;  /* 0x00000002041c723c */ /* 0x004fe2000000181c */
[----:B------:R-:W0:Y:S01]  /*13380*/  LDSM.16.M88.4 R4, [R60+UR7+0x23080] ;  /* 0x023080073c04783b */ /* 0x000e220008000200 */
[----:B------:R-:W-:Y:S02]  /*13390*/  F2FP.F16.E4M3.UNPACK_B R2, R37 ;  /* 0x00000025ff02723e */ /* 0x000fe400020006ff */
[----:B------:R-:W-:-:S15]  /*133a0*/  F2FP.F16.E4M3.UNPACK_B R3, R61 ;  /* 0x0000003dff03723e */ /* 0x000fde00020006ff */
[----:B------:R1:W-:Y:S04]  /*133b0*/  STL.64 [R1+0xd10], R30 ;  /* 0x000d101e01007387 */ /* 0x0003e80000100a00 */
[----:B------:R-:W-:Y:S04]  /*133c0*/  STL.64 [R1+0xd08], R28 ;  /* 0x000d081c01007387 */ /* 0x000fe80000100a00 */
[----:B0-----:R0:W-:Y:S01]  /*133d0*/  STL.64 [R1+0x90], R4 ;  /* 0x0000900401007387 */ /* 0x0011e20000100a00 */
[----:B-1----:R-:W-:Y:S02]  /*133e0*/  IMAD.MOV.U32 R31, RZ, RZ, R4 ;  /* 0x000000ffff1f7224 */ /* 0x002fe400078e0004 */
[----:B------:R-:W-:Y:S01]  /*133f0*/  IMAD.MOV.U32 R30, RZ, RZ, R5 ;  /* 0x000000ffff1e7224 */ /* 0x000fe200078e0005 */
[----:B------:R1:W-:Y:S04]  /*13400*/  STL.64 [R1+0x98], R6 ;  /* 0x0000980601007387 */ /* 0x0003e80000100a00 */
[----:B------:R-:W2:Y:S01]  /*13410*/  LDL.LU R37, [R1+0xd54] ;  /* 0x000d540001257983 */ /* 0x000ea20000300800 */
[----:B0-----:R-:W-:-:S02]  /*13420*/  IMAD.MOV.U32 R4, RZ, RZ, R16 ;  /* 0x000000ffff047224 */ /* 0x001fc400078e0010 */
[----:B------:R-:W-:Y:S02]  /*13430*/  IMAD.MOV.U32 R5, RZ, RZ, R18 ;  /* 0x000000ffff057224 */ /* 0x000fe400078e0012 */
[----:B-1----:R-:W-:Y:S02]  /*13440*/  IMAD.MOV.U32 R6, RZ, RZ, R48 ;  /* 0x000000ffff067224 */ /* 0x002fe400078e0030 */
[----:B------:R-:W-:-:S07]  /*13450*/  IMAD.MOV.U32 R7, RZ, RZ, R50 ;  /* 0x000000ffff077224 */ /* 0x000fce00078e0032 */
[----:B----4-:R-:W-:Y:S01]  /*13460*/  HMMA.16816.F32 R12, R4, R2, R12 ;  /* 0x00000002040c723c */ /* 0x010fe2000000180c */
[----:B------:R-:W0:Y:S01]  /*13470*/  LDSM.16.M88.4 R4, [R60+UR7+0x23880] ;  /* 0x023880073c04783b */ /* 0x000e220008000200 */
[----:B------:R-:W-:Y:S02]  /*13480*/  F2FP.F16.E4M3.UNPACK_B R2, R38 ;  /* 0x00000026ff02723e */ /* 0x000fe400020006ff */
[----:B------:R-:W-:-:S15]  /*13490*/  F2FP.F16.E4M3.UNPACK_B R3, R39 ;  /* 0x00000027ff03723e */ /* 0x000fde00020006ff */
[----:B------:R1:W-:Y:S04]  /*134a0*/  STL.64 [R1+0xd20], R14 ;  /* 0x000d200e01007387 */ /* 0x0003e80000100a00 */
[----:B------:R-:W-:Y:S04]  /*134b0*/  STL.64 [R1+0xd18], R12 ;  /* 0x000d180c01007387 */ /* 0x000fe80000100a00 */
[----:B0-----:R0:W-:Y:S04]  /*134c0*/  STL.64 [R1+0xb0], R4 ;  /* 0x0000b00401007387 */ /* 0x0011e80000100a00 */
[----:B------:R3:W-:Y:S04]  /*134d0*/  STL.64 [R1+0xb8], R6 ;  /* 0x0000b80601007387 */ /* 0x0007e80000100a00 */
[----:B------:R-:W2:Y:S04]  /*134e0*/  LDL.LU R38, [R1+0xd50] ;  /* 0x000d500001267983 */ /* 0x000ea80000300800 */
[----:B------:R-:W2:Y:S01]  /*134f0*/  LDL.LU R39, [R1+0xd4c] ;  /* 0x000d4c0001277983 */ /* 0x000ea20000300800 */
[----:B-1----:R-:W-:-:S02]  /*13500*/  IMAD.MOV.U32 R15, RZ, RZ, R4 ;  /* 0x000000ffff0f7224 */ /* 0x002fc400078e0004 */
[----:B------:R-:W-:Y:S02]  /*13510*/  IMAD.MOV.U32 R14, RZ, RZ, R5 ;  /* 0x000000ffff0e7224 */ /* 0x000fe400078e0005 */
[----:B0-----:R-:W-:Y:S02]  /*13520*/  IMAD.MOV.U32 R4, RZ, RZ, R16 ;  /* 0x000000ffff047224 */ /* 0x001fe400078e0010 */
[----:B------:R-:W-:Y:S02]  /*13530*/  IMAD.MOV.U32 R5, RZ, RZ, R18 ;  /* 0x000000ffff057224 */ /* 0x000fe400078e0012 */
[----:B---3--:R-:W-:Y:S02]  /*13540*/  IMAD.MOV.U32 R6, RZ, RZ, R48 ;  /* 0x000000ffff067224 */ /* 0x008fe400078e0030 */
[----:B------:R-:W-:-:S07]  /*13550*/  IMAD.MOV.U32 R7, RZ, RZ, R50 ;  /* 0x000000ffff077224 */ /* 0x000fce00078e0032 */
[----:B------:R-:W-:Y:S01]  /*13560*/  HMMA.16816.F32 R4, R4, R2, R52 ;  /* 0x000000020404723c */ /* 0x000fe20000001834 */
[----:B------:R-:W0:Y:S01]  /*13570*/  LDSM.16.M88.4 R52, [R60+UR7+0x24080] ;  /* 0x024080073c34783b */ /* 0x000e220008000200 */
[----:B------:R-:W-:Y:S02]  /*13580*/  F2FP.F16.E4M3.UNPACK_B R2, R45 ;  /* 0x0000002dff02723e */ /* 0x000fe400020006ff */
[----:B------:R-:W-:Y:S02]  /*13590*/  F2FP.F16.E4M3.UNPACK_B R3, R44 ;  /* 0x0000002cff03723e */ /* 0x000fe400020006ff */
[----:B------:R-:W1:Y:S04]  /*135a0*/  LDSM.16.M88.4 R44, [R60+UR7+0x24880] ;  /* 0x024880073c2c783b */ /* 0x000e680008000200 */
[----:B0-----:R0:W-:Y:S04]  /*135b0*/  STL.64 [R1+0x120], R52 ;  /* 0x0001203401007387 */ /* 0x0011e80000100a00 */
[----:B------:R3:W-:Y:S01]  /*135c0*/  STL.64 [R1+0x128], R54 ;  /* 0x0001283601007387 */ /* 0x0007e20000100a00 */
[----:B-1----:R-:W-:-:S02]  /*135d0*/  IMAD.MOV.U32 R29, RZ, RZ, R44 ;  /* 0x000000ffff1d7224 */ /* 0x002fc400078e002c */
[----:B------:R-:W-:Y:S01]  /*135e0*/  IMAD.MOV.U32 R28, RZ, RZ, R45 ;  /* 0x000000ffff1c7224 */ /* 0x000fe200078e002d */
[----:B------:R-:W-:Y:S04]  /*135f0*/  STL.64 [R1+0x110], R44 ;  /* 0x0001102c01007387 */ /* 0x000fe80000100a00 */
[----:B------:R-:W-:Y:S04]  /*13600*/  STL.64 [R1+0x118], R46 ;  /* 0x0001182e01007387 */ /* 0x000fe80000100a00 */
[----:B------:R-:W1:Y:S01]  /*13610*/  LDSM.16.M88.4 R44, [R60+UR7+0x25080] ;  /* 0x025080073c2c783b */ /* 0x000e620008000200 */
[----:B------:R-:W-:-:S02]  /*13620*/  IMAD.MOV.U32 R13, RZ, RZ, R52 ;  /* 0x000000ffff0d7224 */ /* 0x000fc400078e0034 */
[----:B------:R-:W-:Y:S02]  /*13630*/  IMAD.MOV.U32 R12, RZ, RZ, R53 ;  /* 0x000000ffff0c7224 */ /* 0x000fe400078e0035 */
[----:B0-----:R-:W-:Y:S02]  /*13640*/  IMAD.MOV.U32 R52, RZ, RZ, R16 ;  /* 0x000000ffff347224 */ /* 0x001fe400078e0010 */
[----:B------:R-:W-:Y:S02]  /*13650*/  IMAD.MOV.U32 R53, RZ, RZ, R18 ;  /* 0x000000ffff357224 */ /* 0x000fe400078e0012 */
[----:B---3--:R-:W-:Y:S02]  /*13660*/  IMAD.MOV.U32 R54, RZ, RZ, R48 ;  /* 0x000000ffff367224 */ /* 0x008fe400078e0030 */
[----:B------:R-:W-:-:S07]  /*13670*/  IMAD.MOV.U32 R55, RZ, RZ, R50 ;  /* 0x000000ffff377224 */ /* 0x000fce00078e0032 */
[----:B------:R-:W-:Y:S01]  /*13680*/  HMMA.16816.F32 R52, R52, R2, R56 ;  /* 0x000000023434723c */ /* 0x000fe20000001838 */
[----:B------:R-:W-:Y:S01]  /*13690*/  F2FP.F16.E4M3.UNPACK_B R2, R31 ;  /* 0x0000001fff02723e */ /* 0x000fe200020006ff */
[----:B------:R-:W-:Y:S01]  /*136a0*/  IMAD.MOV.U32 R56, RZ, RZ, R16 ;  /* 0x000000ffff387224 */ /* 0x000fe200078e0010 */
[----:B------:R-:W-:Y:S01]  /*136b0*/  F2FP.F16.E4M3.UNPACK_B R3, R30 ;  /* 0x0000001eff03723e */ /* 0x000fe200020006ff */
[----:B------:R-:W-:Y:S02]  /*136c0*/  IMAD.MOV.U32 R57, RZ, RZ, R18 ;  /* 0x000000ffff397224 */ /* 0x000fe400078e0012 */
[----:B------:R-:W-:Y:S02]  /*136d0*/  IMAD.MOV.U32 R58, RZ, RZ, R48 ;  /* 0x000000ffff3a7224 */ /* 0x000fe400078e0030 */
[----:B------:R-:W-:Y:S01]  /*136e0*/  IMAD.MOV.U32 R59, RZ, RZ, R50 ;  /* 0x000000ffff3b7224 */ /* 0x000fe200078e0032 */
[----:B-1----:R-:W-:Y:S01]  /*136f0*/  STL.64 [R1+0x100], R44 ;  /* 0x0001002c01007387 */ /* 0x002fe20000100a00 */
[----:B------:R-:W-:-:S02]  /*13700*/  IMAD.MOV.U32 R31, RZ, RZ, R44 ;  /* 0x000000ffff1f7224 */ /* 0x000fc400078e002c */
[----:B------:R-:W-:Y:S01]  /*13710*/  IMAD.MOV.U32 R30, RZ, RZ, R45 ;  /* 0x000000ffff1e7224 */ /* 0x000fe200078e002d */
[----:B------:R-:W-:Y:S04]  /*13720*/  STL.64 [R1+0x108], R46 ;  /* 0x0001082e01007387 */ /* 0x000fe80000100a00 */
[----:B------:R-:W0:Y:S01]  /*13730*/  LDSM.16.M88.4 R44, [R60+UR7+0x25880] ;  /* 0x025880073c2c783b */ /* 0x000e220008000200 */
[----:B--2---:R-:W-:Y:S01]  /*13740*/  HMMA.16816.F32 R36, R56, R2, R36 ;  /* 0x000000023824723c */ /* 0x004fe20000001824 */
[----:B------:R-:W-:Y:S02]  /*13750*/  F2FP.F16.E4M3.UNPACK_B R2, R15 ;  /* 0x0000000fff02723e */ /* 0x000fe400020006ff */
[----:B------:R-:W-:-:S07]  /*13760*/  F2FP.F16.E4M3.UNPACK_B R3, R14 ;  /* 0x0000000eff03723e */ /* 0x000fce00020006ff */
[----:B------:R-:W-:Y:S01]  /*13770*/  HMMA.16816.F32 R32, R56, R2, R32 ;  /* 0x000000023820723c */ /* 0x000fe20000001820 */
[----:B------:R-:W-:Y:S02]  /*13780*/  F2FP.F16.E4M3.UNPACK_B R2, R13 ;  /* 0x0000000dff02723e */ /* 0x000fe400020006ff */
[----:B------:R-:W-:-:S07]  /*13790*/  F2FP.F16.E4M3.UNPACK_B R3, R12 ;  /* 0x0000000cff03723e */ /* 0x000fce00020006ff */
[----:B-----5:R-:W-:Y:S01]  /*137a0*/  HMMA.16816.F32 R20, R56, R2, R20 ;  /* 0x000000023814723c */ /* 0x020fe20000001814 */
[----:B------:R-:W-:Y:S02]  /*137b0*/  F2FP.F16.E4M3.UNPACK_B R2, R29 ;  /* 0x0000001dff02723e */ /* 0x000fe400020006ff */
[----:B------:R-:W-:-:S07]  /*137c0*/  F2FP.F16.E4M3.UNPACK_B R3, R28 ;  /* 0x0000001cff03723e */ /* 0x000fce00020006ff */
[----:B------:R-:W-:Y:S01]  /*137d0*/  HMMA.16816.F32 R8, R56, R2, R8 ;  /* 0x000000023808723c */ /* 0x000fe20000001808 */
[----:B------:R1:W-:Y:S01]  /*137e0*/  STL [R1+0xcf4], R33 ;  /* 0x000cf42101007387 */ /* 0x0003e20000100800 */
[----:B0-----:R-:W-:-:S03]  /*137f0*/  IMAD.MOV.U32 R15, RZ, RZ, R44 ;  /* 0x000000ffff0f7224 */ /* 0x001fc600078e002c */
[----:B------:R0:W-:Y:S01]  /*13800*/  STL [R1+0xcf0], R34 ;  /* 0x000cf02201007387 */ /* 0x0001e20000100800 */
[----:B------:R-:W-:-:S03]  /*13810*/  IMAD.MOV.U32 R14, RZ, RZ, R45 ;  /* 0x000000ffff0e7224 */ /* 0x000fc600078e002d */
[----:B------:R2:W-:Y:S04]  /*13820*/  STL [R1+0xcec], R35 ;  /* 0x000cec2301007387 */ /* 0x0005e80000100800 */
[----:B------:R-:W-:Y:S04]  /*13830*/  STL.64 [R1+0x130], R44 ;  /* 0x0001302c01007387 */ /* 0x000fe80000100a00 */
[----:B------:R-:W-:Y:S02]  /*13840*/  STL.64 [R1+0x138], R46 ;  /* 0x0001382e01007387 */ /* 0x000fe40000100a00 */
[----:B-1----:R-:W-:-:S02]  /*13850*/  IMAD.MOV.U32 R33, RZ, RZ, R8 ;  /* 0x000000ffff217224 */ /* 0x002fc400078e0008 */
[----:B------:R1:W-:Y:S01]  /*13860*/  STL [R1+0xce8], R23 ;  /* 0x000ce81701007387 */ /* 0x0003e20000100800 */
[----:B0-----:R-:W-:Y:S02]  /*13870*/  IMAD.MOV.U32 R34, RZ, RZ, R9 ;  /* 0x000000ffff227224 */ /* 0x001fe400078e0009 */
[----:B--2---:R-:W-:Y:S01]  /*13880*/  IMAD.MOV.U32 R35, RZ, RZ, R10 ;  /* 0x000000ffff237224 */ /* 0x004fe200078e000a */
[----:B------:R-:W0:Y:S01]  /*13890*/  LDSM.16.M88.4 R44, [R60+UR7+0x26080] ;  /* 0x026080073c2c783b */ /* 0x000e220008000200 */
[----:B-1----:R-:W-:-:S03]  /*138a0*/  IMAD.MOV.U32 R23, RZ, RZ, R11 ;  /* 0x000000ffff177224 */ /* 0x002fc600078e000b */
[----:B------:R-:W1:Y:S01]  /*138b0*/  LDSM.16.M88.4 R8, [R60+UR7+0x26880] ;  /* 0x026880073c08783b */ /* 0x000e620008000200 */
[----:B------:R-:W-:Y:S02]  /*138c0*/  F2FP.F16.E4M3.UNPACK_B R2, R31 ;  /* 0x0000001fff02723e */ /* 0x000fe400020006ff */
[----:B------:R-:W-:Y:S01]  /*138d0*/  F2FP.F16.E4M3.UNPACK_B R3, R30 ;  /* 0x0000001eff03723e */ /* 0x000fe200020006ff */
[----:B0-----:R-:W-:Y:S04]  /*138e0*/  STL.64 [R1+0x140], R44 ;  /* 0x0001402c01007387 */ /* 0x001fe80000100a00 */
[----:B------:R-:W-:Y:S04]  /*138f0*/  STL.64 [R1+0x148], R46 ;  /* 0x0001482e01007387 */ /* 0x000fe80000100a00 */
[----:B-1----:R0:W-:Y:S01]  /*13900*/  STL.64 [R1+0x150], R8 ;  /* 0x0001500801007387 */ /* 0x0021e20000100a00 */
[----:B------:R-:W-:-:S02]  /*13910*/  IMAD.MOV.U32 R29, RZ, RZ, R8 ;  /* 0x000000ffff1d7224 */ /* 0x000fc400078e0008 */
[----:B------:R-:W-:Y:S01]  /*13920*/  IMAD.MOV.U32 R28, RZ, RZ, R9 ;  /* 0x000000ffff1c7224 */ /* 0x000fe200078e0009 */
[----:B------:R1:W-:Y:S01]  /*13930*/  STL.64 [R1+0x158], R10 ;  /* 0x0001580a01007387 */ /* 0x0003e20000100a00 */
[----:B0-----:R-:W-:Y:S02]  /*13940*/  IMAD.MOV.U32 R8, RZ, RZ, R16 ;  /* 0x000000ffff087224 */ /* 0x001fe400078e0010 */
[----:B------:R-:W-:Y:S02]  /*13950*/  IMAD.MOV.U32 R9, RZ, RZ, R18 ;  /* 0x000000ffff097224 */ /* 0x000fe400078e0012 */
[----:B-1----:R-:W-:Y:S02]  /*13960*/  IMAD.MOV.U32 R10, RZ, RZ, R48 ;  /* 0x000000ffff0a7224 */ /* 0x002fe400078e0030 */
[----:B------:R-:W-:-:S07]  /*13970*/  IMAD.MOV.U32 R11, RZ, RZ, R50 ;  /* 0x000000ffff0b7224 */ /* 0x000fce00078e0032 */
[----:B------:R-:W-:Y:S01]  /*13980*/  HMMA.16816.F32 R8, R8, R2, R24 ;  /* 0x000000020808723c */ /* 0x000fe20000001818 */
[----:B------:R-:W-:Y:S02]  /*13990*/  IMAD.MOV.U32 R24, RZ, RZ, R40 ;  /* 0x000000ffff187224 */ /* 0x000fe400078e0028 */
[----:B------:R-:W2:-:S15]  /*139a0*/  LDL.LU R40, [R1+0xd48] ;  /* 0x000d480001287983 */ /* 0x000e9e0000300800 */
[----:B------:R-:W-:Y:S01]  /*139b0*/  NOP ;  /* 0x0000000000007918 */ /* 0x000fe20000000000 */
[----:B------:R-:W-:Y:S04]  /*139c0*/  STL.64 [R1+0x30], R8 ;  /* 0x0000300801007387 */ /* 0x000fe80000100a00 */
[----:B------:R-:W-:Y:S04]  /*139d0*/  STL.64 [R1+0x38], R10 ;  /* 0x0000380a01007387 */ /* 0x000fe80000100a00 */
[----:B------:R-:W0:Y:S01]  /*139e0*/  LDSM.16.M88.4 R8, [R60+UR7+0x27080] ;  /* 0x027080073c08783b */ /* 0x000e220008000200 */
[----:B------:R-:W-:Y:S02]  /*139f0*/  IMAD.MOV.U32 R25, RZ, RZ, R41 ;  /* 0x000000ffff197224 */ /* 0x000fe400078e0029 */
[----:B------:R-:W-:Y:S01]  /*13a00*/  IMAD.MOV.U32 R26, RZ, RZ, R42 ;  /* 0x000000ffff1a7224 */ /* 0x000fe200078e002a */
[----:B------:R-:W2:Y:S01]  /*13a10*/  LDL.LU R41, [R1+0xd44] ;  /* 0x000d440001297983 */ /* 0x000ea20000300800 */
[----:B------:R-:W-:-:S03]  /*13a20*/  IMAD.MOV.U32 R13, RZ, RZ, R44 ;  /* 0x000000ffff0d7224 */ /* 0x000fc600078e002c */
[----:B------:R-:W2:Y:S01]  /*13a30*/  LDL.LU R42, [R1+0xd40] ;  /* 0x000d4000012a7983 */ /* 0x000ea20000300800 */
[----:B------:R-:W-:-:S03]  /*13a40*/  IMAD.MOV.U32 R44, RZ, RZ, R43 ;  /* 0x000000ffff2c7224 */ /* 0x000fc600078e002b */
[----:B0-----:R0:W-:Y:S04]  /*13a50*/  STL [R1+0x160], R8 ;  /* 0x0001600801007387 */ /* 0x0011e80000100800 */
[----:B------:R1:W-:Y:S04]  /*13a60*/  STL.64 [R1+0x168], R10 ;  /* 0x0001680a01007387 */ /* 0x0003e80000100a00 */
[----:B------:R-:W2:Y:S01]  /*13a70*/  LDL.LU R43, [R1+0xd3c] ;  /* 0x000d3c00012b7983 */ /* 0x000ea20000300800 */
[----:B------:R-:W-:-:S03]  /*13a80*/  IMAD.MOV.U32 R12, RZ, RZ, R45 ;  /* 0x000000ffff0c7224 */ /* 0x000fc600078e002d */
[----:B------:R-:W3:Y:S04]  /*13a90*/  LDL.LU R45, [R1+0x74] ;  /* 0x00007400012d7983 */ /* 0x000ee80000300800 */
[----:B------:R-:W3:Y:S04]  /*13aa0*/  LDL.LU R46, [R1+0x78] ;  /* 0x00007800012e7983 */ /* 0x000ee80000300800 */
[----:B------:R-:W3:Y:S01]  /*13ab0*/  LDL.LU R47, [R1+0x7c] ;  /* 0x00007c00012f7983 */ /* 0x000ee20000300800 */
[----:B------:R-:W-:Y:S01]  /*13ac0*/  IMAD.MOV.U32 R27, RZ, RZ, R0 ;  /* 0x000000ffff1b7224 */ /* 0x000fe200078e0000 */
[----:B------:R-:W-:Y:S01]  /*13ad0*/  F2FP.F16.E4M3.UNPACK_B R2, R15 ;  /* 0x0000000fff02723e */ /* 0x000fe200020006ff */
[----:B------:R-:W-:Y:S01]  /*13ae0*/  IMAD.MOV.U32 R56, RZ, RZ, R8 ;  /* 0x000000ffff387224 */ /* 0x000fe200078e0008 */
[----:B------:R-:W-:Y:S01]  /*13af0*/  F2FP.F16.E4M3.UNPACK_B R3, R14 ;  /* 0x0000000eff03723e */ /* 0x000fe200020006ff */
[----:B------:R-:W-:-:S02]  /*13b00*/  IMAD.MOV.U32 R0, RZ, RZ, R9 ;  /* 0x000000ffff007224 */ /* 0x000fc400078e0009 */
[----:B0-----:R-:W-:Y:S02]  /*13b10*/  IMAD.MOV.U32 R8, RZ, RZ, R16 ;  /* 0x000000ffff087224 */ /* 0x001fe400078e0010 */
[----:B------:R-:W-:Y:S02]  /*13b20*/  IMAD.MOV.U32 R9, RZ, RZ, R18 ;  /* 0x000000ffff097224 */ /* 0x000fe400078e0012 */
[----:B-1----:R-:W-:Y:S02]  /*13b30*/  IMAD.MOV.U32 R10, RZ, RZ, R48 ;  /* 0x000000ffff0a7224 */ /* 0x002fe400078e0030 */
[----:B------:R-:W-:-:S07]  /*13b40*/  IMAD.MOV.U32 R11, RZ, RZ, R50 ;  /* 0x000000ffff0b7224 */ /* 0x000fce00078e0032 */
[----:B--2---:R-:W-:Y:S01]  /*13b50*/  HMMA.16816.F32 R40, R8, R2, R40 ;  /* 0x000000020828723c */ /* 0x004fe20000001828 */
[----:B------:R0:W1:Y:S01]  /*13b60*/  LDSM.16.M88.4 R8, [R60+UR7+0x27880] ;  /* 0x027880073c08783b */ /* 0x0000620008000200 */
[----:B------:R-:W-:Y:S02]  /*13b70*/  F2FP.F16.E4M3.UNPACK_B R3, R12 ;  /* 0x0000000cff03723e */ /* 0x000fe400020006ff */
[----:B------:R-:W-:-:S15]  /*13b80*/  F2FP.F16.E4M3.UNPACK_B R2, R13 ;  /* 0x0000000dff02723e */ /* 0x000fde00020006ff */
[----:B------:R2:W-:Y:S04]  /*13b90*/  STL.64 [R1+0xce0], R42 ;  /* 0x000ce02a01007387 */ /* 0x0005e80000100a00 */
[----:B------:R4:W-:Y:S04]  /*13ba0*/  STL.64 [R1+0xcd8], R40 ;  /* 0x000cd82801007387 */ /* 0x0009e80000100a00 */
[----:B0-----:R-:W5:Y:S04]  /*13bb0*/  LDL.LU R60, [R1+0xd38] ;  /* 0x000d3800013c7983 */ /* 0x001f680000300800 */
[----:B-1----:R0:W-:Y:S04]  /*13bc0*/  STL.64 [R1+0x170], R8 ;  /* 0x0001700801007387 */ /* 0x0021e80000100a00 */
[----:B------:R1:W-:Y:S04]  /*13bd0*/  STL.64 [R1+0x178], R10 ;  /* 0x0001780a01007387 */ /* 0x0003e80000100a00 */
[----:B------:R-:W5:Y:S04]  /*13be0*/  LDL.LU R12, [R1+0x80] ;  /* 0x00008000010c7983 */ /* 0x000f680000300800 */
[----:B------:R-:W5:Y:S04]  /*13bf0*/  LDL.LU R13, [R1+0x84] ;  /* 0x00008400010d7983 */ /* 0x000f680000300800 */
[----:B------:R-:W5:Y:S04]  /*13c00*/  LDL.LU R14, [R1+0x88] ;  /* 0x00008800010e7983 */ /* 0x000f680000300800 */
[----:B------:R-:W5:Y:S01]  /*13c10*/  LDL.LU R15, [R1+0x8c] ;  /* 0x00008c00010f7983 */ /* 0x000f620000300800 */
[----:B--2---:R-:W-:-:S02]  /*13c20*/  IMAD.MOV.U32 R42, RZ, RZ, R8 ;  /* 0x000000ffff2a7224 */ /* 0x004fc400078e0008 */
[----:B----4-:R-:W-:Y:S02]  /*13c30*/  IMAD.MOV.U32 R41, RZ, RZ, R9 ;  /* 0x000000ffff297224 */ /* 0x010fe400078e0009 */
[----:B0-----:R-:W-:Y:S02]  /*13c40*/  IMAD.MOV.U32 R8, RZ, RZ, R16 ;  /* 0x000000ffff087224 */ /* 0x001fe400078e0010 */
[----:B------:R-:W-:Y:S02]  /*13c50*/  IMAD.MOV.U32 R9, RZ, RZ, R18 ;  /* 0x000000ffff097224 */ /* 0x000fe400078e0012 */
[----:B-1----:R-:W-:Y:S02]  /*13c60*/  IMAD.MOV.U32 R10, RZ, RZ, R48 ;  /* 0x000000ffff0a7224 */ /* 0x002fe400078e0030 */
[----:B------:R-:W-:-:S07]  /*13c70*/  IMAD.MOV.U32 R11, RZ, RZ, R50 ;  /* 0x000000ffff0b7224 */ /* 0x000fce00078e0032 */
[C---:B------:R-:W-:Y:S01]  /*13c80*/  HMMA.16816.F32 R24, R8.reuse, R2, R24 ;  /* 0x000000020818723c */ /* 0x040fe20000001818 */
[----:B------:R-:W-:Y:S02]  /*13c90*/  F2FP.F16.E4M3.UNPACK_B R2, R29 ;  /* 0x0000001dff02723e */ /* 0x000fe400020006ff */
[----:B------:R-:W-:Y:S02]  /*13ca0*/  F2FP.F16.E4M3.UNPACK_B R3, R28 ;  /* 0x0000001cff03723e */ /* 0x000fe400020006ff */
[----:B------:R-:W2:Y:S04]  /*13cb0*/  LDL.LU R28, [R1+0x60] ;  /* 0x00006000011c7983 */ /* 0x000ea80000300800 */
[----:B------:R-:W2:Y:S01]  /*13cc0*/  LDL.LU R29, [R1+0x64] ;  /* 0x00006400011d7983 */ /* 0x000ea20000300800 */
[----:B---3--:R-:W-:Y:S03]  /*13cd0*/  HMMA.16816.F32 R8, R8, R2, R44 ;  /* 0x000000020808723c */ /* 0x008fe6000000182c */
[----:B------:R-:W2:Y:S04]  /*13ce0*/  LDL.LU R30, [R1+0x68] ;  /* 0x00006800011e7983 */ /* 0x000ea80000300800 */
[----:B------:R-:W2:Y:S01]  /*13cf0*/  LDL.LU R31, [R1+0x6c] ;  /* 0x00006c00011f7983 */ /* 0x000ea20000300800 */
[----:B------:R-:W-:-:S02]  /*13d00*/  IMAD.MOV.U32 R44, RZ, RZ, R49 ;  /* 0x000000ffff2c7224 */ /* 0x000fc400078e0031 */
[----:B------:R-:W-:Y:S01]  /*13d10*/  IMAD.MOV.U32 R45, RZ, RZ, R51 ;  /* 0x000000ffff2d7224 */ /* 0x000fe200078e0033 */
[----:B------:R-:W3:Y:S01]  /*13d20*/  LDL.LU R49, [R1+0xd34] ;  /* 0x000d340001317983 */ /* 0x000ee20000300800 */
[----:B------:R-:W-:Y:S02]  /*13d30*/  IMAD.MOV.U32 R46, RZ, RZ, R17 ;  /* 0x000000ffff2e7224 */ /* 0x000fe400078e0011 */
[----:B------:R-:W-:Y:S01]  /*13d40*/  IMAD.MOV.U32 R47, RZ, RZ, R19 ;  /* 0x000000ffff2f7224 */ /* 0x000fe200078e0013 */
[----:B------:R-:W4:Y:S04]  /*13d50*/  LDL.LU R51, [R1+0xd30] ;  /* 0x000d300001337983 */ /* 0x000f280000300800 */
[----:B------:R-:W3:Y:S04]  /*13d60*/  LDL.LU R17, [R1+0xd2c] ;  /* 0x000d2c0001117983 */ /* 0x000ee80000300800 */
[----:B------:R-:W3:Y:S04]  /*13d70*/  LDL.LU R19, [R1+0xd28] ;  /* 0x000d280001137983 */ /* 0x000ee80000300800 */
[----:B------:R-:W-:Y:S04]  /*13d80*/  STL [R1+0xcd4], R9 ;  /* 0x000cd40901007387 */ /* 0x000fe80000100800 */
[----:B------:R-:W-:Y:S04]  /*13d90*/  STL [R1+0xcd0], R10 ;  /* 0x000cd00a01007387 */ /* 0x000fe80000100800 */
[----:B------:R0:W-:Y:S04]  /*13da0*/  STL [R1+0xccc], R11 ;  /* 0x000ccc0b01007387 */ /* 0x0001e80000100800 */
[----:B0-----:R-:W3:Y:S01]  /*13db0*/  LDL.LU R11, [R1+0x180] ;  /* 0x00018000010b7983 */ /* 0x001ee20000300800 */
[----:B------:R-:W-:Y:S01]  /*13dc0*/  F2FP.F16.E4M3.UNPACK_B R2, R56 ;  /* 0x00000038ff02723e */ /* 0x000fe200020006ff */
[----:B------:R-:W-:Y:S01]  /*13dd0*/  IMAD.MOV.U32 R56, RZ, RZ, R16 ;  /* 0x000000ffff387224 */ /* 0x000fe200078e0010 */
[----:B------:R-:W-:Y:S01]  /*13de0*/  F2FP.F16.E4M3.UNPACK_B R3, R0 ;  /* 0x00000000ff03723e */ /* 0x000fe200020006ff */
[----:B------:R-:W4:Y:S04]  /*13df0*/  LDL.LU R40, [R1+0xc4] ;  /* 0x0000c40001287983 */ /* 0x000f280000300800 */
[----:B------:R-:W-:Y:S02]  /*13e00*/  STL [R1+0xcc8], R0 ;  /* 0x000cc80001007387 */ /* 0x000fe40000100800 */
[----:B-----5:R-:W-:Y:S02]  /*13e10*/  HMMA.16816.F32 R56, R56, R2, R12 ;  /* 0x000000023838723c */ /* 0x020fe4000000180c */
[----:B------:R-:W5:Y:S01]  /*13e20*/  LDL.LU.64 R14, [R1+0xd20] ;  /* 0x000d2000010e7983 */ /* 0x000f620000300a00 */
[----:B------:R-:W-:-:S03]  /*13e30*/  F2FP.F16.E4M3.UNPACK_B R2, R42 ;  /* 0x0000002aff02723e */ /* 0x000fc600020006ff */
[----:B------:R-:W5:Y:S01]  /*13e40*/  LDL.LU.64 R12, [R1+0xd18] ;  /* 0x000d1800010c7983 */ /* 0x000f620000300a00 */
[----:B------:R-:W-:-:S12]  /*13e50*/  F2FP.F16.E4M3.UNPACK_B R3, R41 ;  /* 0x00000029ff03723e */ /* 0x000fd800020006ff */
[----:B------:R0:W-:Y:S04]  /*13e60*/  STL.64 [R1+0x40], R56 ;  /* 0x0000403801007387 */ /* 0x0001e80000100a00 */
[----:B------:R1:W-:Y:S04]  /*13e70*/  STL.64 [R1+0x48], R58 ;  /* 0x0000483a01007387 */ /* 0x0003e80000100a00 */
[----:B------:R-:W5:Y:S01]  /*13e80*/  LDL.LU R41, [R1+0xd0] ;  /* 0x0000d00001297983 */ /* 0x000f620000300800 */
        /* <DEDUP_REMOVED lines=8> */
[----:B------:R-:W-:Y:S01]  /*13f10*/  F2FP.F16.E4M3.UNPACK_B R3, R60.H1 ;  /* 0x0000003cff03723e */ /* 0x000fe200030006ff */
[----:B------:R-:W2:Y:S04]  /*13f20*/  LDL.LU.64 R30, [R1+0xd10] ;  /* 0x000d1000011e7983 */ /* 0x000ea80000300a00 */
[----:B------:R-:W2:-:S13]  /*13f30*/  LDL.LU.64 R28, [R1+0xd08] ;  /* 0x000d0800011c7983 */ /* 0x000e9a0000300a00 */
[----:B------:R-:W-:Y:S02]  /*13f40*/  IMAD.MOV.U32 R9, RZ, RZ, R56 ;  /* 0x000000ffff097224 */ /* 0x000fe400078e0038 */
[----:B------:R-:W-:Y:S02]  /*13f50*/  IMAD.MOV.U32 R10, RZ, RZ, R57 ;  /* 0x000000ffff0a7224 */ /* 0x000fe400078e0039 */
[----:B------:R-:W-:Y:S02]  /*13f60*/  IMAD.MOV.U32 R50, RZ, RZ, R58 ;  /* 0x000000ffff327224 */ /* 0x000fe400078e003a */
[----:B------:R-:W-:Y:S02]  /*13f70*/  IMAD.MOV.U32 R48, RZ, RZ, R59 ;  /* 0x000000ffff307224 */ /* 0x000fe400078e003b */
[----:B---3--:R-:W-:Y:S01]  /*13f80*/  IMAD.MOV.U32 R56, RZ, RZ, R17 ;  /* 0x000000ffff387224 */ /* 0x008fe200078e0011 */
[----:B------:R-:W-:Y:S01]  /*13f90*/  F2FP.F16.E4M3.UNPACK_B R2, R11.H1 ;  /* 0x0000000bff02723e */ /* 0x000fe200030006ff */
[----:B------:R-:W-:-:S02]  /*13fa0*/  IMAD.MOV.U32 R57, RZ, RZ, R19 ;  /* 0x000000ffff397224 */ /* 0x000fc400078e0013 */
[----:B------:R-:W-:Y:S02]  /*13fb0*/  IMAD.MOV.U32 R58, RZ, RZ, R49 ;  /* 0x000000ffff3a7224 */ /* 0x000fe400078e0031 */
[----:B----4-:R-:W-:-:S07]  /*13fc0*/  IMAD.MOV.U32 R59, RZ, RZ, R51 ;  /* 0x000000ffff3b7224 */ /* 0x010fce00078e0033 */
[----:B------:R-:W-:Y:S01]  /*13fd0*/  HMMA.16816.F32 R56, R56, R2, R44 ;  /* 0x000000023838723c */ /* 0x000fe2000000182c */
[----:B------:R-:W3:Y:S04]  /*13fe0*/  LDL.LU.64 R46, [R1+0xd00] ;  /* 0x000d0000012e7983 */ /* 0x000ee80000300a00 */
[----:B------:R-:W3:Y:S01]  /*13ff0*/  LDL.LU.64 R44, [R1+0xcf8] ;  /* 0x000cf800012c7983 */ /* 0x000ee20000300a00 */
[----:B------:R-:W-:-:S13]  /*14000*/  F2FP.F16.E4M3.UNPACK_B R3, R40.H1 ;  /* 0x00000028ff03723e */ /* 0x000fda00030006ff */
[----:B------:R-:W-:Y:S02]  /*14010*/  IMAD.MOV.U32 R11, RZ, RZ, R56 ;  /* 0x000000ffff0b7224 */ /* 0x000fe400078e0038 */
[----:B------:R-:W-:Y:S02]  /*14020*/  IMAD.MOV.U32 R0, RZ, RZ, R57 ;  /* 0x000000ffff007224 */ /* 0x000fe400078e0039 */
[----:B------:R-:W-:Y:S02]  /*14030*/  IMAD.MOV.U32 R60, RZ, RZ, R58 ;  /* 0x000000ffff3c7224 */ /* 0x000fe400078e003a */
[----:B------:R-:W-:Y:S02]  /*14040*/  IMAD.MOV.U32 R18, RZ, RZ, R59 ;  /* 0x000000ffff127224 */ /* 0x000fe400078e003b */
[----:B------:R-:W-:Y:S02]  /*14050*/  IMAD.MOV.U32 R56, RZ, RZ, R17 ;  /* 0x000000ffff387224 */ /* 0x000fe400078e0011 */
[----:B------:R-:W-:-:S02]  /*14060*/  IMAD.MOV.U32 R57, RZ, RZ, R19 ;  /* 0x000000ffff397224 */ /* 0x000fc400078e0013 */
[----:B------:R-:W-:Y:S02]  /*14070*/  IMAD.MOV.U32 R58, RZ, RZ, R49 ;  /* 0x000000ffff3a7224 */ /* 0x000fe400078e0031 */
[----:B------:R-:W-:Y:S01]  /*14080*/  IMAD.MOV.U32 R59, RZ, RZ, R51 ;  /* 0x000000ffff3b7224 */ /* 0x000fe200078e0033 */
[----:B-----5:R-:W-:Y:S02]  /*14090*/  F2FP.F16.E4M3.UNPACK_B R2, R16.H1 ;  /* 0x00000010ff02723e */ /* 0x020fe400030006ff */
[----:B------:R-:W4:Y:S04]  /*140a0*/  LDL.LU R16, [R1+0xa4] ;  /* 0x0000a40001107983 */ /* 0x000f280000300800 */
[----:B------:R-:W5:Y:S01]  /*140b0*/  LDL.LU R40, [R1+0x90] ;  /* 0x0000900001287983 */ /* 0x000f620000300800 */
[----:B---3--:R-:W-:Y:S01]  /*140c0*/  HMMA.16816.F32 R44, R56, R2, R44 ;  /* 0x00000002382c723c */ /* 0x008fe2000000182c */
[----:B------:R-:W-:-:S02]  /*140d0*/  F2FP.F16.E4M3.UNPACK_B R2, R41.H1 ;  /* 0x00000029ff02723e */ /* 0x000fc400030006ff */
[----:B------:R-:W-:Y:S01]  /*140e0*/  F2FP.F16.E4M3.UNPACK_B R3, R42.H1 ;  /* 0x0000002aff03723e */ /* 0x000fe200030006ff */
[----:B------:R-:W3:Y:S04]  /*140f0*/  LDL.LU R41, [R1+0x94] ;  /* 0x0000940001297983 */ /* 0x000ee80000300800 */
[----:B------:R-:W3:Y:S02]  /*14100*/  LDL.LU R42, [R1+0xb0] ;  /* 0x0000b000012a7983 */ /* 0x000ee40000300800 */
[C---:B--2---:R-:W-:Y:S01]  /*14110*/  HMMA.16816.F32 R28, R56.reuse, R2, R28 ;  /* 0x00000002381c723c */ /* 0x044fe2000000181c */
[----:B------:R-:W-:Y:S02]  /*14120*/  F2FP.F16.E4M3.UNPACK_B R2, R43.H1 ;  /* 0x0000002bff02723e */ /* 0x000fe400030006ff */
[----:B------:R-:W-:Y:S01]  /*14130*/  F2FP.F16.E4M3.UNPACK_B R3, R61.H1 ;  /* 0x0000003dff03723e */ /* 0x000fe200030006ff */
[----:B------:R-:W2:Y:S06]  /*14140*/  LDL.LU R43, [R1+0xb4] ;  /* 0x0000b400012b7983 */ /* 0x000eac0000300800 */
[----:B------:R-:W-:-:S15]  /*14150*/  HMMA.16816.F32 R12, R56, R2, R12 ;  /* 0x00000002380c723c */ /* 0x000fde000000180c */
[----:B------:R-:W-:-:S04]  /*14160*/  NOP ;  /* 0x0000000000007918 */ /* 0x000fc80000000000 */
[----:B------:R-:W-:Y:S01]  /*14170*/  STL.64 [R1+0x50], R12 ;  /* 0x0000500c01007387 */ /* 0x000fe20000100a00 */
[----:B------:R-:W-:-:S03]  /*14180*/  IMAD.MOV.U32 R61, RZ, RZ, R15 ;  /* 0x000000ffff3d7224 */ /* 0x000fc600078e000f */
[----:B------:R0:W-:Y:S04]  /*14190*/  STL [R1+0x58], R14 ;  /* 0x0000580e01007387 */ /* 0x0001e80000100800 */
[----:B0-----:R-:W2:Y:S04]  /*141a0*/  LDL.LU R14, [R1+0xf0] ;  /* 0x0000f000010e7983 */ /* 0x001ea80000300800 */
[----:B------:R-:W3:Y:S04]  /*141b0*/  LDL.LU R15, [R1+0xf4] ;  /* 0x0000f400010f7983 */ /* 0x000ee80000300800 */
[----:B------:R-:W4:Y:S01]  /*141c0*/  LDL.LU R59, [R1+0xa0] ;  /* 0x0000a000013b7983 */ /* 0x000f220000300800 */
[----:B------:R-:W-:-:S02]  /*141d0*/  IMAD.MOV.U32 R12, RZ, RZ, R17 ;  /* 0x000000ffff0c7224 */ /* 0x000fc400078e0011 */
[----:B------:R-:W-:Y:S01]  /*141e0*/  IMAD.MOV.U32 R13, RZ, RZ, R19 ;  /* 0x000000ffff0d7224 */ /* 0x000fe200078e0013 */
[----:B--2---:R-:W-:Y:S01]  /*141f0*/  F2FP.F16.E4M3.UNPACK_B R2, R14.H1 ;  /* 0x0000000eff02723e */ /* 0x004fe200030006ff */
[----:B------:R-:W-:Y:S01]  /*14200*/  IMAD.MOV.U32 R14, RZ, RZ, R49 ;  /* 0x000000ffff0e7224 */ /* 0x000fe200078e0031 */
[----:B---3--:R-:W-:Y:S01]  /*14210*/  F2FP.F16.E4M3.UNPACK_B R3, R15.H1 ;  /* 0x0000000fff03723e */ /* 0x008fe200030006ff */
[----:B------:R-:W-:-:S07]  /*14220*/  IMAD.MOV.U32 R15, RZ, RZ, R51 ;  /* 0x000000ffff0f7224 */ /* 0x000fce00078e0033 */
[----:B------:R-:W-:Y:S01]  /*14230*/  HMMA.16816.F32 R4, R12, R2, R4 ;  /* 0x000000020c04723c */ /* 0x000fe20000001804 */
[----:B----4-:R-:W-:Y:S02]  /*14240*/  F2FP.F16.E4M3.UNPACK_B R2, R59.H1 ;  /* 0x0000003bff02723e */ /* 0x010fe400030006ff */
[----:B------:R-:W-:-:S15]  /*14250*/  F2FP.F16.E4M3.UNPACK_B R3, R16.H1 ;  /* 0x00000010ff03723e */ /* 0x000fde00030006ff */
[----:B------:R-:W-:Y:S01]  /*14260*/  NOP ;  /* 0x0000000000007918 */ /* 0x000fe20000000000 */
[----:B------:R0:W-:Y:S04]  /*14270*/  STL.64 [R1+0x60], R4 ;  /* 0x0000600401007387 */ /* 0x0001e80000100a00 */
[----:B------:R1:W-:Y:S04]  /*14280*/  STL.64 [R1+0x68], R6 ;  /* 0x0000680601007387 */ /* 0x0003e80000100a00 */
[----:B------:R-:W2:Y:S01]  /*14290*/  LDL.LU R57, [R1+0x120] ;  /* 0x0001200001397983 */ /* 0x000ea20000300800 */
[----:B0-----:R-:W-:-:S03]  /*142a0*/  IMAD.MOV.U32 R4, RZ, RZ, R17 ;  /* 0x000000ffff047224 */ /* 0x001fc600078e0011 */
[----:B------:R-:W3:Y:S01]  /*142b0*/  LDL.LU R16, [R1+0x124] ;  /* 0x0001240001107983 */ /* 0x000ee20000300800 */
[----:B------:R-:W-:Y:S02]  /*142c0*/  IMAD.MOV.U32 R5, RZ, RZ, R19 ;  /* 0x000000ffff057224 */ /* 0x000fe400078e0013 */
[----:B-1----:R-:W-:Y:S01]  /*142d0*/  IMAD.MOV.U32 R6, RZ, RZ, R49 ;  /* 0x000000ffff067224 */ /* 0x002fe200078e0031 */
[----:B------:R-:W4:Y:S01]  /*142e0*/  LDL.LU R58, [R1+0x110] ;  /* 0x00011000013a7983 */ /* 0x000f220000300800 */
[----:B------:R-:W-:-:S03]  /*142f0*/  IMAD.MOV.U32 R7, RZ, RZ, R51 ;  /* 0x000000ffff077224 */ /* 0x000fc600078e0033 */
[----:B------:R-:W2:Y:S04]  /*14300*/  LDL.LU R59, [R1+0x114] ;  /* 0x00011400013b7983 */ /* 0x000ea80000300800 */
[----:B------:R-:W-:Y:S01]  /*14310*/  HMMA.16816.F32 R52, R4, R2, R52 ;  /* 0x000000020434723c */ /* 0x000fe20000001834 */
[----:B-----5:R-:W-:Y:S02]  /*14320*/  F2FP.F16.E4M3.UNPACK_B R2, R40.H1 ;  /* 0x00000028ff02723e */ /* 0x020fe400030006ff */
[----:B------:R-:W-:Y:S01]  /*14330*/  F2FP.F16.E4M3.UNPACK_B R3, R41.H1 ;  /* 0x00000029ff03723e */ /* 0x000fe200030006ff */
[----:B------:R-:W-:Y:S02]  /*14340*/  IMAD.MOV.U32 R40, RZ, RZ, R33 ;  /* 0x000000ffff287224 */ /* 0x000fe400078e0021 */
[----:B------:R-:W5:Y:S01]  /*14350*/  LDL.LU R33, [R1+0xcf4] ;  /* 0x000cf40001217983 */ /* 0x000f620000300800 */
[----:B------:R-:W-:-:S03]  /*14360*/  IMAD.MOV.U32 R41, RZ, RZ, R34 ;  /* 0x000000ffff297224 */ /* 0x000fc600078e0022 */
[----:B------:R-:W-:Y:S01]  /*14370*/  HMMA.16816.F32 R36, R4, R2, R36 ;  /* 0x000000020424723c */ /* 0x000fe20000001824 */
[----:B------:R-:W-:Y:S01]  /*14380*/  F2FP.F16.E4M3.UNPACK_B R2, R42.H1 ;  /* 0x0000002aff02723e */ /* 0x000fe200030006ff */
[----:B------:R-:W5:Y:S01]  /*14390*/  LDL.LU R34, [R1+0xcf0] ;  /* 0x000cf00001227983 */ /* 0x000f620000300800 */
[----:B------:R-:W-:-:S03]  /*143a0*/  IMAD.MOV.U32 R42, RZ, RZ, R35 ;  /* 0x000000ffff2a7224 */ /* 0x000fc600078e0023 */
[----:B------:R-:W5:Y:S01]  /*143b0*/  LDL.LU R35, [R1+0xcec] ;  /* 0x000cec0001237983 */ /* 0x000f620000300800 */
[----:B------:R-:W-:Y:S01]  /*143c0*/  F2FP.F16.E4M3.UNPACK_B R3, R43.H1 ;  /* 0x0000002bff03723e */ /* 0x000fe200030006ff */
[----:B------:R-:W-:Y:S02]  /*143d0*/  IMAD.MOV.U32 R43, RZ, RZ, R23 ;  /* 0x000000ffff2b7224 */ /* 0x000fe400078e0017 */
[----:B------:R-:W4:Y:S04]  /*143e0*/  LDL.LU R23, [R1+0xce8] ;  /* 0x000ce80001177983 */ /* 0x000f280000300800 */
[----:B------:R-:W4:Y:S04]  /*143f0*/  LDL.LU R12, [R1+0x100] ;  /* 0x00010000010c7983 */ /* 0x000f280000300800 */
[----:B------:R-:W4:Y:S04]  /*14400*/  LDL.LU R13, [R1+0x104] ;  /* 0x00010400010d7983 */ /* 0x000f280000300800 */
[----:B------:R-:W4:Y:S04]  /*14410*/  LDL.LU R14, [R1+0x130] ;  /* 0x00013000010e7983 */ /* 0x000f280000300800 */
[----:B------:R-:W4:Y:S04]  /*14420*/  LDL.LU R15, [R1+0x134] ;  /* 0x00013400010f7983 */ /* 0x000f280000300800 */
[----:B------:R-:W4:Y:S01]  /*14430*/  LDL.LU R56, [R1+0x140] ;  /* 0x0001400001387983 */ /* 0x000f220000300800 */
[----:B-----5:R-:W-:Y:S01]  /*14440*/  HMMA.16816.F32 R32, R4, R2, R32 ;  /* 0x000000020420723c */ /* 0x020fe20000001820 */
[----:B--2---:R-:W-:-:S02]  /*14450*/  F2FP.F16.E4M3.UNPACK_B R2, R57.H1 ;  /* 0x00000039ff02723e */ /* 0x004fc400030006ff */
[----:B---3--:R-:W-:Y:S02]  /*14460*/  F2FP.F16.E4M3.UNPACK_B R3, R16.H1 ;  /* 0x00000010ff03723e */ /* 0x008fe400030006ff */
[----:B------:R-:W2:Y:S04]  /*14470*/  LDL.LU R16, [R1+0x144] ;  /* 0x0001440001107983 */ /* 0x000ea80000300800 */
[----:B------:R-:W3:Y:S01]  /*14480*/  LDL.LU R57, [R1+0x1a4] ;  /* 0x0001a40001397983 */ /* 0x000ee20000300800 */
[----:B----4-:R-:W-:-:S15]  /*14490*/  HMMA.16816.F32 R20, R4, R2, R20 ;  /* 0x000000020414723c */ /* 0x010fde0000001814 */
[----:B------:R-:W-:-:S04]  /*144a0*/  NOP ;  /* 0x0000000000007918 */ /* 0x000fc80000000000 */
[----:B------:R-:W-:Y:S04]  /*144b0*/  STL.64 [R1+0xcb8], R22 ;  /* 0x000cb81601007387 */ /* 0x000fe80000100a00 */
[----:B------:R0:W-:Y:S04]  /*144c0*/  STL.64 [R1+0xcb0], R20 ;  /* 0x000cb01401007387 */ /* 0x0001e80000100a00 */
[----:B0-----:R-:W4:Y:S04]  /*144d0*/  LDL.LU R20, [R1+0x30] ;  /* 0x0000300001147983 */ /* 0x001f280000300800 */
[----:B------:R-:W4:Y:S04]  /*144e0*/  LDL.LU R21, [R1+0x34] ;  /* 0x0000340001157983 */ /* 0x000f280000300800 */
[----:B------:R-:W4:Y:S04]  /*144f0*/  LDL.LU R22, [R1+0x38] ;  /* 0x0000380001167983 */ /* 0x000f280000300800 */
[----:B------:R-:W4:Y:S01]  /*14500*/  LDL.LU R23, [R1+0x3c] ;  /* 0x00003c0001177983 */ /* 0x000f220000300800 */
[----:B------:R-:W-:-:S02]  /*14510*/  F2FP.F16.E4M3.UNPACK_B R2, R58.H1 ;  /* 0x0000003aff02723e */ /* 0x000fc400030006ff */
[----:B------:R-:W-:Y:S01]  /*14520*/  F2FP.F16.E4M3.UNPACK_B R3, R59.H1 ;  /* 0x0000003bff03723e */ /* 0x000fe200030006ff */
[----:B------:R-:W5:Y:S04]  /*14530*/  LDL.LU R58, [R1+0x150] ;  /* 0x00015000013a7983 */ /* 0x000f680000300800 */
[----:B------:R-:W2:Y:S02]  /*14540*/  LDL.LU R59, [R1+0x154] ;  /* 0x00015400013b7983 */ /* 0x000ea40000300800 */
[----:B------:R-:W-:Y:S02]  /*14550*/  HMMA.16816.F32 R4, R4, R2, R40 ;  /* 0x000000020404723c */ /* 0x000fe40000001828 */
[----:B------:R-:W2:Y:S04]  /*14560*/  LDL.LU.64 R42, [R1+0xce0] ;  /* 0x000ce000012a7983 */ /* 0x000ea80000300a00 */
[----:B------:R-:W2:Y:S01]  /*14570*/  LDL.LU.64 R40, [R1+0xcd8] ;  /* 0x000cd80001287983 */ /* 0x000ea20000300a00 */
[----:B------:R-:W-:-:S02]  /*14580*/  F2FP.F16.E4M3.UNPACK_B R2, R12.H1 ;  /* 0x0000000cff02723e */ /* 0x000fc400030006ff */
[----:B------:R-:W-:-:S10]  /*14590*/  F2FP.F16.E4M3.UNPACK_B R3, R13.H1 ;  /* 0x0000000dff03723e */ /* 0x000fd400030006ff */
[----:B------:R0:W-:Y:S04]  /*145a0*/  STL.64 [R1+0x20], R4 ;  /* 0x0000200401007387 */ /* 0x0001e80000100a00 */
[----:B------:R1:W-:Y:S01]  /*145b0*/  STL.64 [R1+0x28], R6 ;  /* 0x0000280601007387 */ /* 0x0003e20000100a00 */
[----:B0-----:R-:W-:Y:S02]  /*145c0*/  IMAD.MOV.U32 R4, RZ, RZ, R17 ;  /* 0x000000ffff047224 */ /* 0x001fe400078e0011 */
[----:B------:R-:W-:Y:S02]  /*145d0*/  IMAD.MOV.U32 R5, RZ, RZ, R19 ;  /* 0x000000ffff057224 */ /* 0x000fe400078e0013 */
[----:B-1----:R-:W-:Y:S02]  /*145e0*/  IMAD.MOV.U32 R6, RZ, RZ, R49 ;  /* 0x000000ffff067224 */ /* 0x002fe400078e0031 */
[----:B------:R-:W-:-:S07]  /*145f0*/  IMAD.MOV.U32 R7, RZ, RZ, R51 ;  /* 0x000000ffff077224 */ /* 0x000fce00078e0033 */
[----:B----4-:R-:W-:Y:S01]  /*14600*/  HMMA.16816.F32 R4, R4, R2, R20 ;  /* 0x000000020404723c */ /* 0x010fe20000001814 */
[----:B------:R-:W-:Y:S02]  /*14610*/  F2FP.F16.E4M3.UNPACK_B R2, R14.H1 ;  /* 0x0000000eff02723e */ /* 0x000fe400030006ff */
[----:B------:R-:W-:Y:S02]  /*14620*/  F2FP.F16.E4M3.UNPACK_B R3, R15.H1 ;  /* 0x0000000fff03723e */ /* 0x000fe400030006ff */
[----:B---3--:R-:W0:-:S14]  /*14630*/  LDSM.16.MT88.4 R12, [R57+0x1c000] ;  /* 0x01c00000390c783b */ /* 0x008e1c0000004200 */
[----:B------:R1:W-:Y:S04]  /*14640*/  STL.64 [R1+0x70], R4 ;  /* 0x0000700401007387 */ /* 0x0003e80000100a00 */
[----:B------:R3:W-:Y:S01]  /*14650*/  STL.64 [R1+0x78], R6 ;  /* 0x0000780601007387 */ /* 0x0007e20000100a00 */
[----:B-1----:R-:W-:Y:S02]  /*14660*/  IMAD.MOV.U32 R4, RZ, RZ, R17 ;  /* 0x000000ffff047224 */ /* 0x002fe400078e0011 */
[----:B------:R-:W-:Y:S02]  /*14670*/  IMAD.MOV.U32 R5, RZ, RZ, R19 ;  /* 0x000000ffff057224 */ /* 0x000fe400078e0013 */
[----:B---3--:R-:W-:Y:S02]  /*14680*/  IMAD.MOV.U32 R6, RZ, RZ, R49 ;  /* 0x000000ffff067224 */ /* 0x008fe400078e0031 */
[----:B------:R-:W-:-:S07]  /*14690*/  IMAD.MOV.U32 R7, RZ, RZ, R51 ;  /* 0x000000ffff077224 */ /* 0x000fce00078e0033 */
[----:B--2---:R-:W-:Y:S01]  /*146a0*/  HMMA.16816.F32 R4, R4, R2, R40 ;  /* 0x000000020404723c */ /* 0x004fe20000001828 */
[----:B------:R-:W-:Y:S02]  /*146b0*/  F2FP.F16.E4M3.UNPACK_B R2, R56.H1 ;  /* 0x00000038ff02723e */ /* 0x000fe400030006ff */
[----:B------:R-:W-:-:S15]  /*146c0*/  F2FP.F16.E4M3.UNPACK_B R3, R16.H1 ;  /* 0x00000010ff03723e */ /* 0x000fde00030006ff */
[----:B------:R-:W-:Y:S01]  /*146d0*/  NOP ;  /* 0x0000000000007918 */ /* 0x000fe20000000000 */
[----:B------:R1:W-:Y:S04]  /*146e0*/  STL.64 [R1+0x80], R4 ;  /* 0x0000800401007387 */ /* 0x0003e80000100a00 */
[----:B------:R2:W-:Y:S01]  /*146f0*/  STL.64 [R1+0x88], R6 ;  /* 0x0000880601007387 */ /* 0x0005e20000100a00 */
[----:B------:R-:W-:-:S03]  /*14700*/  IMAD.MOV.U32 R40, RZ, RZ, R9 ;  /* 0x000000ffff287224 */ /* 0x000fc600078e0009 */
[----:B------:R-:W3:Y:S01]  /*14710*/  LDL.LU R16, [R1+0x160] ;  /* 0x0001600001107983 */ /* 0x000ee20000300800 */
[----:B-1----:R-:W-:Y:S02]  /*14720*/  IMAD.MOV.U32 R4, RZ, RZ, R17 ;  /* 0x000000ffff047224 */ /* 0x002fe400078e0011 */
[----:B------:R-:W-:Y:S02]  /*14730*/  IMAD.MOV.U32 R5, RZ, RZ, R19 ;  /* 0x000000ffff057224 */ /* 0x000fe400078e0013 */
[----:B--2---:R-:W-:Y:S02]  /*14740*/  IMAD.MOV.U32 R6, RZ, RZ, R49 ;  /* 0x000000ffff067224 */ /* 0x004fe400078e0031 */
[----:B------:R-:W-:-:S07]  /*14750*/  IMAD.MOV.U32 R7, RZ, RZ, R51 ;  /* 0x000000ffff077224 */ /* 0x000fce00078e0033 */
[----:B------:R-:W-:Y:S01]  /*14760*/  HMMA.16816.F32 R20, R4, R2, R24 ;  /* 0x000000020414723c */ /* 0x000fe20000001818 */
[----:B------:R-:W-:Y:S01]  /*14770*/  IMAD.MOV.U32 R41, RZ, RZ, R10 ;  /* 0x000000ffff297224 */ /* 0x000fe200078e000a */
[----:B------:R-:W1:Y:S01]  /*14780*/  LDSM.16.MT88.4 R4, [R57+0x1e000] ;  /* 0x01e000003904783b */ /* 0x000e620000004200 */
[----:B------:R-:W-:Y:S02]  /*14790*/  IMAD.MOV.U32 R42, RZ, RZ, R50 ;  /* 0x000000ffff2a7224 */ /* 0x000fe400078e0032 */
[----:B------:R-:W-:-:S14]  /*147a0*/  IMAD.MOV.U32 R43, RZ, RZ, R48 ;  /* 0x000000ffff2b7224 */ /* 0x000fdc00078e0030 */
[----:B------:R2:W-:Y:S04]  /*147b0*/  STL.64 [R1+0x30], R20 ;  /* 0x0000301401007387 */ /* 0x0005e80000100a00 */
[----:B------:R4:W-:Y:S04]  /*147c0*/  STL.64 [R1+0x38], R22 ;  /* 0x0000381601007387 */ /* 0x0009e80000100a00 */
[----:B------:R-:W3:Y:S04]  /*147d0*/  LDL.LU R9, [R1+0xcd4] ;  /* 0x000cd40001097983 */ /* 0x000ee80000300800 */
[----:B------:R-:W3:Y:S01]  /*147e0*/  LDL.LU R10, [R1+0xcd0] ;  /* 0x000cd000010a7983 */ /* 0x000ee20000300800 */
[----:B--2---:R-:W-:-:S03]  /*147f0*/  IMAD.MOV.U32 R20, RZ, RZ, R11 ;  /* 0x000000ffff147224 */ /* 0x004fc600078e000b */
[----:B------:R-:W2:Y:S04]  /*14800*/  LDL.LU R50, [R1+0x170] ;  /* 0x0001700001327983 */ /* 0x000ea80000300800 */
[----:B------:R-:W2:Y:S04]  /*14810*/  LDL.LU R48, [R1+0x174] ;  /* 0x0001740001307983 */ /* 0x000ea80000300800 */
[----:B------:R-:W3:Y:S01]  /*14820*/  LDL.LU R11, [R1+0xccc] ;  /* 0x000ccc00010b7983 */ /* 0x000ee20000300800 */
[----:B-----5:R-:W-:Y:S01]  /*14830*/  F2FP.F16.E4M3.UNPACK_B R2, R58.H1 ;  /* 0x0000003aff02723e */ /* 0x020fe200030006ff */
[----:B------:R-:W-:Y:S01]  /*14840*/  IMAD.MOV.U32 R21, RZ, RZ, R0 ;  /* 0x000000ffff157224 */ /* 0x000fe200078e0000 */
[----:B------:R-:W-:Y:S01]  /*14850*/  F2FP.F16.E4M3.UNPACK_B R3, R59.H1 ;  /* 0x0000003bff03723e */ /* 0x000fe200030006ff */
[----:B------:R-:W-:Y:S01]  /*14860*/  IMAD.MOV.U32 R24, RZ, RZ, R17 ;  /* 0x000000ffff187224 */ /* 0x000fe200078e0011 */
[----:B------:R-:W5:Y:S01]  /*14870*/  LDL.LU R0, [R1+0xcc8] ;  /* 0x000cc80001007983 */ /* 0x000f620000300800 */
[----:B------:R-:W-:-:S02]  /*14880*/  IMAD.MOV.U32 R25, RZ, RZ, R19 ;  /* 0x000000ffff197224 */ /* 0x000fc400078e0013 */
[----:B------:R-:W-:Y:S02]  /*14890*/  IMAD.MOV.U32 R26, RZ, RZ, R49 ;  /* 0x000000ffff1a7224 */ /* 0x000fe400078e0031 */
[----:B------:R-:W-:Y:S02]  /*148a0*/  IMAD.MOV.U32 R27, RZ, RZ, R51 ;  /* 0x000000ffff1b7224 */ /* 0x000fe400078e0033 */
[----:B----4-:R-:W-:Y:S02]  /*148b0*/  IMAD.MOV.U32 R22, RZ, RZ, R60 ;  /* 0x000000ffff167224 */ /* 0x010fe400078e003c */
[----:B------:R-:W4:Y:S04]  /*148c0*/  LDL R60, [R1+0x188] ;  /* 0x00018800013c7983 */ /* 0x000f280000100800 */
[----:B------:R-:W2:Y:S04]  /*148d0*/  LDL.LU R58, [R1+0xc8] ;  /* 0x0000c800013a7983 */ /* 0x000ea80000300800 */
[----:B------:R-:W2:Y:S01]  /*148e0*/  LDL.LU R59, [R1+0xcc] ;  /* 0x0000cc00013b7983 */ /* 0x000ea20000300800 */
[----:B---3--:R-:W-:-:S15]  /*148f0*/  HMMA.16816.F32 R8, R24, R2, R8 ;  /* 0x000000021808723c */ /* 0x008fde0000001808 */
[----:B------:R-:W-:-:S04]  /*14900*/  NOP ;  /* 0x0000000000007918 */ /* 0x000fc80000000000 */
[----:B------:R-:W-:Y:S04]  /*14910*/  STL.64 [R1+0xc90], R10 ;  /* 0x000c900a01007387 */ /* 0x000fe80000100a00 */
[----:B------:R3:W-:Y:S04]  /*14920*/  STL.64 [R1+0xc88], R8 ;  /* 0x000c880801007387 */ /* 0x0007e80000100a00 */
[----:B---3--:R-:W3:Y:S04]  /*14930*/  LDL.LU R8, [R1+0x40] ;  /* 0x0000400001087983 */ /* 0x008ee80000300800 */
[----:B------:R-:W3:Y:S04]  /*14940*/  LDL.LU R9, [R1+0x44] ;  /* 0x0000440001097983 */ /* 0x000ee80000300800 */
[----:B------:R-:W3:Y:S04]  /*14950*/  LDL.LU R10, [R1+0x48] ;  /* 0x00004800010a7983 */ /* 0x000ee80000300800 */
[----:B------:R-:W3:Y:S01]  /*14960*/  LDL.LU R11, [R1+0x4c] ;  /* 0x00004c00010b7983 */ /* 0x000ee20000300800 */
[----:B-----5:R-:W-:-:S03]  /*14970*/  F2FP.F16.E4M3.UNPACK_B R3, R0.H1 ;  /* 0x00000000ff03723e */ /* 0x020fc600030006ff */
[----:B------:R-:W5:Y:S01]  /*14980*/  LDL.LU R0, [R1+0xcc4] ;  /* 0x000cc40001007983 */ /* 0x000f620000300800 */
[----:B------:R-:W-:Y:S01]  /*14990*/  F2FP.F16.E4M3.UNPACK_B R2, R16.H1 ;  /* 0x00000010ff02723e */ /* 0x000fe200030006ff */
[----:B------:R-:W-:Y:S02]  /*149a0*/  IMAD.MOV.U32 R16, RZ, RZ, R17 ;  /* 0x000000ffff107224 */ /* 0x000fe400078e0011 */
[----:B------:R-:W-:Y:S02]  /*149b0*/  IMAD.MOV.U32 R23, RZ, RZ, R18 ;  /* 0x000000ffff177224 */ /* 0x000fe400078e0012 */
[----:B------:R-:W-:Y:S02]  /*149c0*/  IMAD.MOV.U32 R17, RZ, RZ, R19 ;  /* 0x000000ffff117224 */ /* 0x000fe400078e0013 */
[----:B------:R-:W-:Y:S02]  /*149d0*/  IMAD.MOV.U32 R18, RZ, RZ, R49 ;  /* 0x000000ffff127224 */ /* 0x000fe400078e0031 */
[----:B------:R-:W-:Y:S01]  /*149e0*/  IMAD.MOV.U32 R19, RZ, RZ, R51 ;  /* 0x000000ffff137224 */ /* 0x000fe200078e0033 */
[----:B---3--:R-:W-:Y:S01]  /*149f0*/  HMMA.16816.F32 R24, R24, R2, R8 ;  /* 0x000000021818723c */ /* 0x008fe20000001808 */
[----:B--2---:R-:W-:-:S02]  /*14a00*/  F2FP.F16.E4M3.UNPACK_B R2, R50.H1 ;  /* 0x00000032ff02723e */ /* 0x004fc400030006ff */
[----:B------:R-:W-:-:S07]  /*14a10*/  F2FP.F16.E4M3.UNPACK_B R3, R48.H1 ;  /* 0x00000030ff03723e */ /* 0x000fce00030006ff */
[----:B------:R-:W-:Y:S09]  /*14a20*/  HMMA.16816.F32 R16, R16, R2, R40 ;  /* 0x000000021010723c */ /* 0x000ff20000001828 */
[----:B------:R2:W-:Y:S04]  /*14a30*/  STL [R1+0xca4], R24 ;  /* 0x000ca41801007387 */ /* 0x0005e80000100800 */
[----:B--2---:R-:W2:Y:S04]  /*14a40*/  LDL.LU R24, [R1+0xd8] ;  /* 0x0000d80001187983 */ /* 0x004ea80000300800 */
[----:B------:R3:W-:Y:S04]  /*14a50*/  STL [R1+0xca0], R25 ;  /* 0x000ca01901007387 */ /* 0x0007e80000100800 */
[----:B---3--:R-:W3:Y:S04]  /*14a60*/  LDL.LU R25, [R1+0xdc] ;  /* 0x0000dc0001197983 */ /* 0x008ee80000300800 */
[----:B------:R-:W-:Y:S04]  /*14a70*/  STL [R1+0xc9c], R26 ;  /* 0x000c9c1a01007387 */ /* 0x000fe80000100800 */
[----:B------:R-:W-:Y:S04]  /*14a80*/  STL [R1+0xc98], R27 ;  /* 0x000c981b01007387 */ /* 0x000fe80000100800 */
[----:B------:R-:W-:Y:S04]  /*14a90*/  STL [R1+0xcc0], R18 ;  /* 0x000cc01201007387 */ /* 0x000fe80000100800 */
[----:B------:R-:W-:Y:S04]  /*14aa0*/  STL [R1+0xca8], R19 ;  /* 0x000ca81301007387 */ /* 0x000fe80000100800 */
[----:B------:R-:W3:Y:S01]  /*14ab0*/  LDL R9, [R1+0x828] ;  /* 0x0008280001097983 */ /* 0x000ee20000100800 */
[----:B----4-:R-:W-:Y:S01]  /*14ac0*/  F2FP.F16.E4M3.UNPACK_B R2, R60 ;  /* 0x0000003cff02723e */ /* 0x010fe200020006ff */
[----:B0-----:R-:W-:Y:S01]  /*14ad0*/  IMAD.MOV.U32 R40, RZ, RZ, R12 ;  /* 0x000000ffff287224 */ /* 0x001fe200078e000c */
[----:B-----5:R-:W-:Y:S01]  /*14ae0*/  F2FP.F16.E4M3.UNPACK_B R3, R0 ;  /* 0x00000000ff03723e */ /* 0x020fe200020006ff */
[----:B------:R-:W-:Y:S01]  /*14af0*/  IMAD.MOV.U32 R41, RZ, RZ, R14 ;  /* 0x000000ffff297224 */ /* 0x000fe200078e000e */
[----:B------:R-:W4:Y:S01]  /*14b00*/  LDL R11, [R1+0x820] ;  /* 0x00082000010b7983 */ /* 0x000f220000100800 */
[----:B-1----:R-:W-:-:S02]  /*14b10*/  IMAD.MOV.U32 R42, RZ, RZ, R4 ;  /* 0x000000ffff2a7224 */ /* 0x002fc400078e0004 */
[----:B------:R-:W-:-:S07]  /*14b20*/  IMAD.MOV.U32 R43, RZ, RZ, R6 ;  /* 0x000000ffff2b7224 */ /* 0x000fce00078e0006 */
[----:B------:R-:W-:Y:S01]  /*14b30*/  HMMA.16816.F32 R20, R40, R2, R20 ;  /* 0x000000022814723c */ /* 0x000fe20000001814 */
[----:B------:R-:W-:-:S15]  /*14b40*/  F2FP.F16.E4M3.UNPACK_B R2, R58 ;  /* 0x0000003aff02723e */ /* 0x000fde00020006ff */
[----:B------:R-:W-:-:S03]  /*14b50*/  NOP ;  /* 0x0000000000007918 */ /* 0x000fc60000000000 */
[----:B------:R0:W-:Y:S04]  /*14b60*/  STL.64 [R1], R20 ;  /* 0x0000001401007387 */ /* 0x0001e80000100a00 */
[----:B------:R1:W-:Y:S04]  /*14b70*/  STL.64 [R1+0x8], R22 ;  /* 0x0000081601007387 */ /* 0x0003e80000100a00 */
[----:B------:R-:W5:Y:S01]  /*14b80*/  LDL R8, [R1+0x830] ;  /* 0x0008300001087983 */ /* 0x000f620000100800 */
[----:B------:R-:W-:-:S03]  /*14b90*/  F2FP.F16.E4M3.UNPACK_B R3, R59 ;  /* 0x0000003bff03723e */ /* 0x000fc600020006ff */
[----:B0-----:R-:W5:Y:S04]  /*14ba0*/  LDL R20, [R1+0x81c] ;  /* 0x00081c0001147983 */ /* 0x001f680000100800 */
[----:B------:R-:W5:Y:S01]  /*14bb0*/  LDL R0, [R1+0x840] ;  /* 0x0008400001007983 */ /* 0x000f620000100800 */
[----:B------:R-:W-:Y:S03]  /*14bc0*/  HMMA.16816.F32 R44, R40, R2, R44 ;  /* 0x00000002282c723c */ /* 0x000fe6000000182c */
[----:B------:R-:W5:Y:S04]  /*14bd0*/  LDL R10, [R1+0x838] ;  /* 0x00083800010a7983 */ /* 0x000f680000100800 */
[----:B------:R-:W5:Y:S04]  /*14be0*/  LDL R27, [R1+0x824] ;  /* 0x00082400011b7983 */ /* 0x000f680000100800 */
[----:B-1----:R-:W5:Y:S01]  /*14bf0*/  LDL R23, [R1+0x82c] ;  /* 0x00082c0001177983 */ /* 0x002f620000100800 */
[----:B------:R-:W-:-:S03]  /*14c00*/  USHF.R.S32.HI UR9, URZ, 0x1f, UR4 ;  /* 0x0000001fff097899 */ /* 0x000fc60008011404 */
[----:B------:R-:W5:Y:S04]  /*14c10*/  LDL R26, [R1+0x848] ;  /* 0x00084800011a7983 */ /* 0x000f680000100800 */
[----:B------:R-:W5:Y:S01]  /*14c20*/  LDL R22, [R1+0x850] ;  /* 0x0008500001167983 */ /* 0x000f620000100800 */
[----:B--2---:R-:W-:Y:S02]  /*14c30*/  F2FP.F16.E4M3.UNPACK_B R2, R24 ;  /* 0x00000018ff02723e */ /* 0x004fe400020006ff */
[----:B---3--:R-:W-:-:S07]  /*14c40*/  F2FP.F16.E4M3.UNPACK_B R3, R25 ;  /* 0x00000019ff03723e */ /* 0x008fce00020006ff */
[----:B------:R-:W-:Y:S01]  /*14c50*/  HMMA.16816.F32 R28, R40, R2, R28 ;  /* 0x00000002281c723c */ /* 0x000fe2000000181c */
[----:B------:R-:W2:Y:S04]  /*14c60*/  LDL R41, [R1+0x834] ;  /* 0x0008340001297983 */ /* 0x000ea80000100800 */
[----:B------:R-:W3:Y:S04]  /*14c70*/  LDL R3, [R1+0x860] ;  /* 0x0008600001037983 */ /* 0x000ee80000100800 */
[----:B------:R-:W3:Y:S01]  /*14c80*/  LDL R40, [R1+0x844] ;  /* 0x0008440001287983 */ /* 0x000ee20000100800 */
[----:B------:R-:W-:-:S03]  /*14c90*/  IADD3 R48, P2, PT, R9, UR4, RZ ;  /* 0x0000000409307c10 */ /* 0x000fc6000ff5e0ff */
[----:B------:R-:W3:Y:S04]  /*14ca0*/  LDL R2, [R1+0x868] ;  /* 0x0008680001027983 */ /* 0x000ee80000100800 */
[----:B------:R-:W3:Y:S01]  /*14cb0*/  LDL R9, [R1+0x858] ;  /* 0x0008580001097983 */ /* 0x000ee20000100800 */
[----:B----4-:R-:W-:Y:S02]  /*14cc0*/  IADD3 R18, P1, PT, R11, UR4, RZ ;  /* 0x000000040b127c10 */ /* 0x010fe4000ff3e0ff */
[----:B-----5:R-:W-:Y:S02]  /*14cd0*/  IADD3 R42, P6, PT, R8, UR4, RZ ;  /* 0x00000004082a7c10 */ /* 0x020fe4000ffde0ff */
[----:B------:R-:W4:Y:S01]  /*14ce0*/  LDL R8, [R1+0x83c] ;  /* 0x00083c0001087983 */ /* 0x000f220000100800 */
[----:B------:R-:W-:-:S05]  /*14cf0*/  IADD3.X R19, PT, PT, R20, UR9, RZ, P1, !PT ;  /* 0x0000000914137c10 */ /* 0x000fca0008ffe4ff */
[----:B------:R0:W-:Y:S01]  /*14d00*/  STL.64 [R1+0x48], R18 ;  /* 0x0000481201007387 */ /* 0x0001e20000100a00 */
[----:B------:R-:W-:-:S03]  /*14d10*/  IADD3 R20, P1, PT, R0, UR4, RZ ;  /* 0x0000000400147c10 */ /* 0x000fc6000ff3e0ff */
[----:B------:R-:W5:Y:S04]  /*14d20*/  LDL R0, [R1+0x854] ;  /* 0x0008540001007983 */ /* 0x000f680000100800 */
[----:B0-----:R-:W5:Y:S01]  /*14d30*/  LDL R19, [R1+0x84c] ;  /* 0x00084c0001137983 */ /* 0x001f620000100800 */
[----:B------:R-:W-:Y:S02]  /*14d40*/  IADD3 R10, P0, PT, R10, UR4, RZ ;  /* 0x000000040a0a7c10 */ /* 0x000fe4000ff1e0ff */
[----:B------:R-:W-:Y:S01]  /*14d50*/  IADD3.X R49, PT, PT, R27, UR9, RZ, P2, !PT ;  /* 0x000000091b317c10 */ /* 0x000fe200097fe4ff */
[----:B------:R-:W5:Y:S01]  /*14d60*/  LDL R18, [R1+0x870] ;  /* 0x0008700001127983 */ /* 0x000f620000100800 */
[----:B------:R-:W-:-:S03]  /*14d70*/  IADD3.X R43, PT, PT, R23, UR9, RZ, P6, !PT ;  /* 0x00000009172b7c10 */ /* 0x000fc6000b7fe4ff */
[----:B------:R-:W-:Y:S01]  /*14d80*/  STL.64 [R1+0xb0], R48 ;  /* 0x0000b03001007387 */ /* 0x000fe20000100a00 */
[----:B--2---:R-:W-:-:S05]  /*14d90*/  IADD3.X R11, PT, PT, R41, UR9, RZ, P0, !PT ;  /* 0x00000009290b7c10 */ /* 0x004fca00087fe4ff */
[----:B------:R3:W-:Y:S04]  /*14da0*/  STL.64 [R1+0x90], R10 ;  /* 0x0000900a01007387 */ /* 0x0007e80000100a00 */
[----:B------:R-:W-:Y:S01]  /*14db0*/  STL.64 [R1+0xa0], R42 ;  /* 0x0000a02a01007387 */ /* 0x000fe20000100a00 */
[----:B---3--:R-:W-:-:S03]  /*14dc0*/  IADD3 R10, P0, PT, R9, UR4, RZ ;  /* 0x00000004090a7c10 */ /* 0x008fc6000ff1e0ff */
[----:B------:R-:W2:Y:S01]  /*14dd0*/  LDL R9, [R1+0xa0c] ;  /* 0x000a0c0001097983 */ /* 0x000ea20000100800 */
[----:B------:R-:W-:Y:S02]  /*14de0*/  IADD3 R26, P2, PT, R26, UR4, RZ ;  /* 0x000000041a1a7c10 */ /* 0x000fe4000ff5e0ff */
[----:B------:R-:W-:Y:S02]  /*14df0*/  IADD3 R22, P6, PT, R22, UR4, RZ ;  /* 0x0000000416167c10 */ /* 0x000fe4000ffde0ff */
[----:B------:R-:W-:Y:S02]  /*14e00*/  IADD3.X R27, PT, PT, R40, UR9, RZ, P2, !PT ;  /* 0x00000009281b7c10 */ /* 0x000fe400097fe4ff */
[----:B------:R-:W-:Y:S02]  /*14e10*/  IADD3 R50, P2, PT, R2, UR4, RZ ;  /* 0x0000000402327c10 */ /* 0x000fe4000ff5e0ff */
[----:B----4-:R-:W-:-:S05]  /*14e20*/  IADD3.X R21, PT, PT, R8, UR9, RZ, P1, !PT ;  /* 0x0000000908157c10 */ /* 0x010fca0008ffe4ff */
[----:B------:R0:W-:Y:S04]  /*14e30*/  STL.64 [R1+0xd0], R20 ;  /* 0x0000d01401007387 */ /* 0x0001e80000100a00 */
[----:B------:R-:W3:Y:S01]  /*14e40*/  LDL R8, [R1+0x85c] ;  /* 0x00085c0001087983 */ /* 0x000ee20000100800 */
[----:B-----5:R-:W-:-:S03]  /*14e50*/  IADD3.X R11, PT, PT, R0, UR9, RZ, P0, !PT ;  /* 0x00000009000b7c10 */ /* 0x020fc600087fe4ff */
[----:B------:R-:W4:Y:S01]  /*14e60*/  LDL R2, [R1+0x864] ;  /* 0x0008640001027983 */ /* 0x000f220000100800 */
[----:B0-----:R-:W-:-:S03]  /*14e70*/  IADD3 R20, P1, PT, R3, UR4, RZ ;  /* 0x0000000403147c10 */ /* 0x001fc6000ff3e0ff */
[----:B------:R-:W5:Y:S01]  /*14e80*/  LDL R3, [R1+0xa10] ;  /* 0x000a100001037983 */ /* 0x000f620000100800 */
[----:B------:R-:W-:-:S03]  /*14e90*/  IADD3.X R23, PT, PT, R19, UR9, RZ, P6, !PT ;  /* 0x0000000913177c10 */ /* 0x000fc6000b7fe4ff */
[----:B------:R0:W-:Y:S04]  /*14ea0*/  STL.64 [R1+0xc0], R26 ;  /* 0x0000c01a01007387 */ /* 0x0001e80000100a00 */
[----:B------:R-:W5:Y:S04]  /*14eb0*/  LDL R40, [R1+0xa14] ;  /* 0x000a140001287983 */ /* 0x000f680000100800 */
[----:B------:R-:W-:Y:S04]  /*14ec0*/  STL.64 [R1+0x100], R22 ;  /* 0x0001001601007387 */ /* 0x000fe80000100a00 */
[----:B0-----:R-:W5:Y:S04]  /*14ed0*/  LDL R27, [R1+0x86c] ;  /* 0x00086c00011b7983 */ /* 0x001f680000100800 */
[----:B------:R-:W5:Y:S04]  /*14ee0*/  LDL R26, [R1+0xa18] ;  /* 0x000a1800011a7983 */ /* 0x000f680000100800 */
[----:B------:R0:W-:Y:S04]  /*14ef0*/  STL.64 [R1+0xf0], R10 ;  /* 0x0000f00a01007387 */ /* 0x0001e80000100a00 */
[----:B------:R-:W5:Y:S04]  /*14f00*/  LDL R42, [R1+0x874] ;  /* 0x00087400012a7983 */ /* 0x000f680000100800 */
[----:B------:R-:W5:Y:S04]  /*14f10*/  LDL R0, [R1+0x878] ;  /* 0x0008780001007983 */ /* 0x000f680000100800 */
[----:B------:R-:W5:Y:S04]  /*14f20*/  LDL R19, [R1+0xa00] ;  /* 0x000a000001137983 */ /* 0x000f680000100800 */
[----:B0-----:R-:W5:Y:S01]  /*14f30*/  LDL R10, [R1+0xa04] ;  /* 0x000a0400010a7983 */ /* 0x001f620000100800 */
[----:B--2---:R-:W-:-:S03]  /*14f40*/  IADD3 R22, P0, PT, R9, UR4, RZ ;  /* 0x0000000409167c10 */ /* 0x004fc6000ff1e0ff */
[----:B------:R-:W2:Y:S01]  /*14f50*/  LDL R9, [R1+0x9f8] ;  /* 0x0009f80001097983 */ /* 0x000ea20000100800 */
[----:B------:R-:W-:Y:S02]  /*14f60*/  IADD3 R48, P6, PT, R18, UR4, RZ ;  /* 0x0000000412307c10 */ /* 0x000fe4000ffde0ff */
[----:B---3--:R-:W-:-:S05]  /*14f70*/  IADD3.X R21, PT, PT, R8, UR9, RZ, P1, !PT ;  /* 0x0000000908157c10 */ /* 0x008fca0008ffe4ff */
[----:B------:R5:W-:Y:S04]  /*14f80*/  STL.64 [R1+0xe0], R20 ;  /* 0x0000e01401007387 */ /* 0x000be80000100a00 */
[----:B------:R-:W3:Y:S01]  /*14f90*/  LDL R8, [R1+0x87c] ;  /* 0x00087c0001087983 */ /* 0x000ee20000100800 */
[----:B----4-:R-:W-:-:S03]  /*14fa0*/  IADD3.X R51, PT, PT, R2, UR9, RZ, P2, !PT ;  /* 0x0000000902337c10 */ /* 0x010fc600097fe4ff */
[----:B------:R-:W4:Y:S01]  /*14fb0*/  LDL R2, [R1+0x9f0] ;  /* 0x0009f00001027983 */ /* 0x000f220000100800 */
[----:B-----5:R-:W-:-:S03]  /*14fc0*/  IADD3 R20, P1, PT, R3, UR4, RZ ;  /* 0x0000000403147c10 */ /* 0x020fc6000ff3e0ff */
[----:B------:R-:W5:Y:S04]  /*14fd0*/  LDL R18, [R1+0xa08] ;  /* 0x000a080001127983 */ /* 0x000f680000100800 */
[----:B------:R-:W4:Y:S01]  /*14fe0*/  LDL R3, [R1+0x9fc] ;  /* 0x0009fc0001037983 */ /* 0x000f220000100800 */
[----:B------:R-:W-:-:S03]  /*14ff0*/  IADD3.X R49, PT, PT, R27, UR9, RZ, P6, !PT ;  /* 0x000000091b317c10 */ /* 0x000fc6000b7fe4ff */
[----:B------:R-:W5:Y:S04]  /*15000*/  LDL R11, [R1+0x9ec] ;  /* 0x0009ec00010b7983 */ /* 0x000f680000100800 */
[----:B------:R-:W-:Y:S01]  /*15010*/  STL.64 [R1+0x120], R50 ;  /* 0x0001203201007387 */ /* 0x000fe20000100a00 */
[----:B------:R-:W-:Y:S02]  /*15020*/  IADD3.X R23, PT, PT, R42, UR9, RZ, P0, !PT ;  /* 0x000000092a177c10 */ /* 0x000fe400087fe4ff */
[----:B------:R-:W-:Y:S02]  /*15030*/  IADD3 R40, P2, PT, R40, UR4, RZ ;  /* 0x0000000428287c10 */ /* 0x000fe4000ff5e0ff */
[----:B------:R-:W-:Y:S01]  /*15040*/  IADD3.X R21, PT, PT, R0, UR9, RZ, P1, !PT ;  /* 0x0000000900157c10 */ /* 0x000fe20008ffe4ff */
[----:B------:R0:W-:Y:S04]  /*15050*/  STL.64 [R1+0x150], R22 ;  /* 0x0001501601007387 */ /* 0x0001e80000100a00 */
[----:B------:R-:W-:Y:S04]  /*15060*/  STL.64 [R1+0x110], R48 ;  /* 0x0001103001007387 */ /* 0x000fe80000100a00 */
[----:B------:R-:W5:Y:S04]  /*15070*/  LDL R0, [R1+0x9e4] ;  /* 0x0009e40001007983 */ /* 0x000f680000100800 */
[----:B------:R1:W-:Y:S01]  /*15080*/  STL.64 [R1+0x140], R20 ;  /* 0x0001401401007387 */ /* 0x0003e20000100a00 */
[----:B--2---:R-:W-:-:S03]  /*15090*/  IADD3.X R41, PT, PT, R9, UR9, RZ, P2, !PT ;  /* 0x0000000909297c10 */ /* 0x004fc600097fe4ff */
[----:B------:R-:W2:Y:S01]  /*150a0*/  LDL R9, [R1+0x9e8] ;  /* 0x0009e80001097983 */ /* 0x000ea20000100800 */
[----:B------:R-:W-:Y:S02]  /*150b0*/  IADD3 R26, P6, PT, R26, UR4, RZ ;  /* 0x000000041a1a7c10 */ /* 0x000fe4000ffde0ff */
[----:B0-----:R-:W-:Y:S02]  /*150c0*/  IADD3 R22, P0, PT, R19, UR4, RZ ;  /* 0x0000000413167c10 */ /* 0x001fe4000ff1e0ff */
[----:B-1----:R-:W-:Y:S02]  /*150d0*/  IADD3 R20, P1, PT, R10, UR4, RZ ;  /* 0x000000040a147c10 */ /* 0x002fe4000ff3e0ff */
[----:B------:R-:W2:Y:S04]  /*150e0*/  LDL R10, [R1+0x9f4] ;  /* 0x0009f400010a7983 */ /* 0x000ea80000100800 */
[----:B------:R-:W-:Y:S01]  /*150f0*/  STL.64 [R1+0x130], R40 ;  /* 0x0001302801007387 */ /* 0x000fe20000100a00 */
[----:B---3--:R-:W-:-:S02]  /*15100*/  IADD3.X R23, PT, PT, R8, UR9, RZ, P0, !PT ;  /* 0x0000000908177c10 */ /* 0x008fc400087fe4ff */
[----:B----4-:R-:W-:Y:S02]  /*15110*/  IADD3.X R27, PT, PT, R3, UR9, RZ, P6, !PT ;  /* 0x00000009031b7c10 */ /* 0x010fe4000b7fe4ff */
[----:B------:R-:W3:Y:S04]  /*15120*/  LDL R3, [R1+0x9d8] ;  /* 0x0009d80001037983 */ /* 0x000ee80000100800 */
[----:B------:R0:W-:Y:S01]  /*15130*/  STL.64 [R1+0x170], R26 ;  /* 0x0001701a01007387 */ /* 0x0001e20000100a00 */
[----:B------:R-:W-:-:S03]  /*15140*/  IADD3 R42, P0, PT, R2, UR4, RZ ;  /* 0x00000004022a7c10 */ /* 0x000fc6000ff1e0ff */
[----:B0-----:R-:W4:Y:S04]  /*15150*/  LDL R27, [R1+0x880] ;  /* 0x00088000011b7983 */ /* 0x001f280000100800 */
[----:B------:R-:W4:Y:S04]  /*15160*/  LDL R26, [R1+0x9dc] ;  /* 0x0009dc00011a7983 */ /* 0x000f280000100800 */
[----:B------:R0:W-:Y:S04]  /*15170*/  STL.64 [R1+0x160], R22 ;  /* 0x0001601601007387 */ /* 0x0001e80000100a00 */
[----:B------:R-:W4:Y:S04]  /*15180*/  LDL R41, [R1+0x9d4] ;  /* 0x0009d40001297983 */ /* 0x000f280000100800 */
[----:B------:R-:W4:Y:S04]  /*15190*/  LDL R8, [R1+0x884] ;  /* 0x0008840001087983 */ /* 0x000f280000100800 */
[----:B0-----:R-:W4:Y:S04]  /*151a0*/  LDL R23, [R1+0x9d0] ;  /* 0x0009d00001177983 */ /* 0x001f280000100800 */
[----:B------:R-:W4:Y:S01]  /*151b0*/  LDL R2, [R1+0x9c4] ;  /* 0x0009c40001027983 */ /* 0x000f220000100800 */
[----:B-----5:R-:W-:-:S02]  /*151c0*/  IADD3.X R21, PT, PT, R0, UR9, RZ, P1, !PT ;  /* 0x0000000900157c10 */ /* 0x020fc40008ffe4ff */
[----:B------:R-:W-:Y:S01]  /*151d0*/  IADD3 R18, P2, PT, R18, UR4, RZ ;  /* 0x0000000412127c10 */ /* 0x000fe2000ff5e0ff */
[----:B------:R-:W5:Y:S04]  /*151e0*/  LDL R22, [R1+0x9e0] ;  /* 0x0009e00001167983 */ /* 0x000f680000100800 */
[----:B------:R-:W5:Y:S04]  /*151f0*/  LDL R0, [R1+0x9c8] ;  /* 0x0009c80001007983 */ /* 0x000f680000100800 */
[----:B------:R0:W-:Y:S04]  /*15200*/  STL.64 [R1+0x198], R20 ;  /* 0x0001981401007387 */ /* 0x0001e80000100a00 */
[----:B------:R-:W5:Y:S01]  /*15210*/  LDL R40, [R1+0x9bc] ;  /* 0x0009bc0001287983 */ /* 0x000f620000100800 */
[----:B--2---:R-:W-:-:S03]  /*15220*/  IADD3.X R19, PT, PT, R9, UR9, RZ, P2, !PT ;  /* 0x0000000909137c10 */ /* 0x004fc600097fe4ff */
[----:B------:R-:W2:Y:S01]  /*15230*/  LDL R9, [R1+0x9cc] ;  /* 0x0009cc0001097983 */ /* 0x000ea20000100800 */
[----:B------:R-:W-:-:S03]  /*15240*/  IADD3 R48, P6, PT, R11, UR4, RZ ;  /* 0x000000040b307c10 */ /* 0x000fc6000ffde0ff */
[----:B------:R3:W-:Y:S01]  /*15250*/  STL.64 [R1+0x190], R18 ;  /* 0x0001901201007387 */ /* 0x0007e20000100a00 */
[----:B------:R-:W-:-:S03]  /*15260*/  IADD3 R10, P1, PT, R10, UR4, RZ ;  /* 0x000000040a0a7c10 */ /* 0x000fc6000ff3e0ff */
[----:B0-----:R-:W2:Y:S04]  /*15270*/  LDL R21, [R1+0x9c0] ;  /* 0x0009c00001157983 */ /* 0x001ea80000100800 */
[----:B------:R-:W2:Y:S01]  /*15280*/  LDL R20, [R1+0x9b0] ;  /* 0x0009b00001147983 */ /* 0x000ea20000100800 */
[----:B---3--:R-:W-:-:S03]  /*15290*/  IADD3 R18, P2, PT, R3, UR4, RZ ;  /* 0x0000000403127c10 */ /* 0x008fc6000ff5e0ff */
[----:B------:R-:W3:Y:S01]  /*152a0*/  LDL R3, [R1+0x888] ;  /* 0x0008880001037983 */ /* 0x000ee20000100800 */
[----:B----4-:R-:W-:-:S05]  /*152b0*/  IADD3.X R49, PT, PT, R27, UR9, RZ, P6, !PT ;  /* 0x000000091b317c10 */ /* 0x010fca000b7fe4ff */
[----:B------:R-:W-:Y:S01]  /*152c0*/  STL.64 [R1+0x180], R48 ;  /* 0x0001803001007387 */ /* 0x000fe20000100a00 */
[----:B------:R-:W-:Y:S02]  /*152d0*/  IADD3.X R11, PT, PT, R41, UR9, RZ, P1, !PT ;  /* 0x00000009290b7c10 */ /* 0x000fe40008ffe4ff */
[----:B------:R-:W-:Y:S02]  /*152e0*/  IADD3.X R19, PT, PT, R8, UR9, RZ, P2, !PT ;  /* 0x0000000908137c10 */ /* 0x000fe400097fe4ff */
[----:B------:R-:W-:Y:S01]  /*152f0*/  IADD3.X R43, PT, PT, R23, UR9, RZ, P0, !PT ;  /* 0x00000009172b7c10 */ /* 0x000fe200087fe4ff */
[----:B------:R0:W-:Y:S04]  /*15300*/  STL.64 [R1+0x1a0], R10 ;  /* 0x0001a00a01007387 */ /* 0x0001e80000100a00 */
[----:B------:R-:W-:Y:S01]  /*15310*/  STL.64 [R1+0x1a8], R42 ;  /* 0x0001a82a01007387 */ /* 0x000fe20000100a00 */
[----:B0-----:R-:W-:-:S03]  /*15320*/  IADD3 R10, P1, PT, R2, UR4, RZ ;  /* 0x00000004020a7c10 */ /* 0x001fc6000ff3e0ff */
[----:B------:R-:W4:Y:S04]  /*15330*/  LDL R2, [R1+0x9b4] ;  /* 0x0009b40001027983 */ /* 0x000f280000100800 */
[----:B------:R0:W-:Y:S04]  /*15340*/  STL.64 [R1+0x1c0], R18 ;  /* 0x0001c01201007387 */ /* 0x0001e80000100a00 */
[----:B------:R-:W4:Y:S01]  /*15350*/  LDL R8, [R1+0x9a8] ;  /* 0x0009a80001087983 */ /* 0x000f220000100800 */
[----:B------:R-:W-:-:S04]  /*15360*/  IADD3 R26, P6, PT, R26, UR4, RZ ;  /* 0x000000041a1a7c10 */ /* 0x000fc8000ffde0ff */
[----:B-----5:R-:W-:Y:S02]  /*15370*/  IADD3.X R27, PT, PT, R40, UR9, RZ, P6, !PT ;  /* 0x00000009281b7c10 */ /* 0x020fe4000b7fe4ff */
[----:B--2---:R-:W-:Y:S02]  /*15380*/  IADD3 R50, P6, PT, R9, UR4, RZ ;  /* 0x0000000409327c10 */ /* 0x004fe4000ffde0ff */
[----:B------:R-:W2:Y:S01]  /*15390*/  LDL R9, [R1+0x9b8] ;  /* 0x0009b80001097983 */ /* 0x000ea20000100800 */
[----:B------:R-:W-:-:S04]  /*153a0*/  IADD3 R22, P0, PT, R22, UR4, RZ ;  /* 0x0000000416167c10 */ /* 0x000fc8000ff1e0ff */
[----:B------:R-:W-:Y:S01]  /*153b0*/  IADD3.X R23, PT, PT, R21, UR9, RZ, P0, !PT ;  /* 0x0000000915177c10 */ /* 0x000fe200087fe4ff */
[----:B------:R-:W-:Y:S04]  /*153c0*/  STL.64 [R1+0x1b8], R26 ;  /* 0x0001b81a01007387 */ /* 0x000fe80000100a00 */
[----:B------:R-:W5:Y:S04]  /*153d0*/  LDL R41, [R1+0x9ac] ;  /* 0x0009ac0001297983 */ /* 0x000f680000100800 */
[----:B------:R1:W-:Y:S04]  /*153e0*/  STL.64 [R1+0x1b0], R22 ;  /* 0x0001b01601007387 */ /* 0x0003e80000100a00 */
[----:B------:R-:W5:Y:S01]  /*153f0*/  LDL R40, [R1+0x99c] ;  /* 0x00099c0001287983 */ /* 0x000f620000100800 */
[----:B0-----:R-:W-:-:S03]  /*15400*/  IADD3 R18, P2, PT, R0, UR4, RZ ;  /* 0x0000000400127c10 */ /* 0x001fc6000ff5e0ff */
[----:B-1----:R-:W5:Y:S01]  /*15410*/  LDL R23, [R1+0x88c] ;  /* 0x00088c0001177983 */ /* 0x002f620000100800 */
[----:B------:R-:W-:Y:S02]  /*15420*/  IADD3 R48, P0, PT, R20, UR4, RZ ;  /* 0x0000000414307c10 */ /* 0x000fe4000ff1e0ff */
[----:B---3--:R-:W-:-:S05]  /*15430*/  IADD3.X R11, PT, PT, R3, UR9, RZ, P1, !PT ;  /* 0x00000009030b7c10 */ /* 0x008fca0008ffe4ff */
[----:B------:R4:W-:Y:S04]  /*15440*/  STL.64 [R1+0x1d0], R10 ;  /* 0x0001d00a01007387 */ /* 0x0009e80000100a00 */
[----:B------:R-:W3:Y:S04]  /*15450*/  LDL R43, [R1+0x994] ;  /* 0x00099400012b7983 */ /* 0x000ee80000100800 */
[----:B------:R-:W3:Y:S04]  /*15460*/  LDL R42, [R1+0x998] ;  /* 0x00099800012a7983 */ /* 0x000ee80000100800 */
[----:B------:R-:W3:Y:S04]  /*15470*/  LDL R22, [R1+0x9a0] ;  /* 0x0009a00001167983 */ /* 0x000ee80000100800 */
[----:B------:R-:W3:Y:S04]  /*15480*/  LDL R3, [R1+0x9a4] ;  /* 0x0009a40001037983 */ /* 0x000ee80000100800 */
[----:B------:R-:W3:Y:S04]  /*15490*/  LDL R21, [R1+0x890] ;  /* 0x0008900001157983 */ /* 0x000ee80000100800 */
[----:B------:R-:W3:Y:S01]  /*154a0*/  LDL R20, [R1+0x98c] ;  /* 0x00098c0001147983 */ /* 0x000ee20000100800 */
[----:B----4-:R-:W-:-:S03]  /*154b0*/  IADD3 R10, P1, PT, R2, UR4, RZ ;  /* 0x00000004020a7c10 */ /* 0x010fc6000ff3e0ff */
[----:B------:R-:W4:Y:S01]  /*154c0*/  LDL R2, [R1+0x988] ;  /* 0x0009880001027983 */ /* 0x000f220000100800 */
[----:B------:R-:W-:-:S03]  /*154d0*/  IADD3.X R19, PT, PT, R8, UR9, RZ, P2, !PT ;  /* 0x0000000908137c10 */ /* 0x000fc600097fe4ff */
[----:B------:R-:W4:Y:S04]  /*154e0*/  LDL R8, [R1+0x980] ;  /* 0x0009800001087983 */ /* 0x000f280000100800 */
[----:B------:R0:W-:Y:S04]  /*154f0*/  STL.64 [R1+0x1c8], R18 ;  /* 0x0001c81201007387 */ /* 0x0001e80000100a00 */
[----:B0-----:R-:W4:Y:S04]  /*15500*/  LDL R18, [R1+0x984] ;  /* 0x0009840001127983 */ /* 0x001f280000100800 */
[----:B------:R-:W4:Y:S01]  /*15510*/  LDL R19, [R1+0x990] ;  /* 0x0009900001137983 */ /* 0x000f220000100800 */
[----:B--2---:R-:W-:-:S03]  /*15520*/  IADD3 R26, P2, PT, R9, UR4, RZ ;  /* 0x00000004091a7c10 */ /* 0x004fc6000ff5e0ff */
[----:B------:R-:W2:Y:S01]  /*15530*/  LDL R9, [R1+0x974] ;  /* 0x0009740001097983 */ /* 0x000ea20000100800 */
[----:B-----5:R-:W-:-:S05]  /*15540*/  IADD3.X R51, PT, PT, R41, UR9, RZ, P6, !PT ;  /* 0x0000000929337c10 */ /* 0x020fca000b7fe4ff */
[----:B------:R-:W-:Y:S01]  /*15550*/  STL.64 [R1+0x1e8], R50 ;  /* 0x0001e83201007387 */ /* 0x000fe20000100a00 */
[----:B------:R-:W-:Y:S02]  /*15560*/  IADD3 R40, P6, PT, R40, UR4, RZ ;  /* 0x0000000428287c10 */ /* 0x000fe4000ffde0ff */
[----:B------:R-:W-:Y:S02]  /*15570*/  IADD3.X R49, PT, PT, R23, UR9, RZ, P0, !PT ;  /* 0x0000000917317c10 */ /* 0x000fe400087fe4ff */
[----:B---3--:R-:W-:Y:S02]  /*15580*/  IADD3.X R11, PT, PT, R43, UR9, RZ, P1, !PT ;  /* 0x000000092b0b7c10 */ /* 0x008fe40008ffe4ff */
[----:B------:R-:W-:-:S03]  /*15590*/  IADD3.X R27, PT, PT, R42, UR9, RZ, P2, !PT ;  /* 0x000000092a1b7c10 */ /* 0x000fc600097fe4ff */
[----:B------:R0:W-:Y:S01]  /*155a0*/  STL.64 [R1+0x1d8], R10 ;  /* 0x0001d80a01007387 */ /* 0x0001e20000100a00 */
[----:B------:R-:W-:-:S03]  /*155b0*/  IADD3 R22, P0, PT, R22, UR4, RZ ;  /* 0x0000000416167c10 */ /* 0x000fc6000ff1e0ff */
[----:B------:R-:W-:Y:S01]  /*155c0*/  STL.64 [R1+0x1e0], R48 ;  /* 0x0001e03001007387 */ /* 0x000fe20000100a00 */
[----:B0-----:R-:W-:-:S03]  /*155d0*/  IADD3 R10, P1, PT, R3, UR4, RZ ;  /* 0x00000004030a7c10 */ /* 0x001fc6000ff3e0ff */
[----:B------:R-:W3:Y:S01]  /*155e0*/  LDL R3, [R1+0x894] ;  /* 0x0008940001037983 */ /* 0x000ee20000100800 */
[----:B------:R-:W-:-:S03]  /*155f0*/  IADD3.X R41, PT, PT, R21, UR9, RZ, P6, !PT ;  /* 0x0000000915297c10 */ /* 0x000fc6000b7fe4ff */
[----:B------:R4:W-:Y:S02]  /*15600*/  STL.64 [R1+0x1f8], R26 ;  /* 0x0001f81a01007387 */ /* 0x0009e40000100a00 */
[----:B----4-:R-:W-:Y:S02]  /*15610*/  IADD3 R26, P2, PT, R2, UR4, RZ ;  /* 0x00000004021a7c10 */ /* 0x010fe4000ff5e0ff */
[----:B------:R-:W4:Y:S01]  /*15620*/  LDL R2, [R1+0x978] ;  /* 0x0009780001027983 */ /* 0x000f220000100800 */
[----:B------:R-:W-:-:S03]  /*15630*/  IADD3.X R23, PT, PT, R8, UR9, RZ, P0, !PT ;  /* 0x0000000908177c10 */ /* 0x000fc600087fe4ff */
[----:B------:R-:W5:Y:S04]  /*15640*/  LDL R8, [R1+0x96c] ;  /* 0x00096c0001087983 */ /* 0x000f680000100800 */
[----:B------:R0:W-:Y:S04]  /*15650*/  STL.64 [R1+0x1f0], R40 ;  /* 0x0001f02801007387 */ /* 0x0001e80000100a00 */
[----:B------:R-:W-:Y:S01]  /*15660*/  STL.64 [R1+0x210], R22 ;  /* 0x0002101601007387 */ /* 0x000fe20000100a00 */
[----:B------:R-:W-:-:S05]  /*15670*/  IADD3.X R11, PT, PT, R18, UR9, RZ, P1, !PT ;  /* 0x00000009120b7c10 */ /* 0x000fca0008ffe4ff */
[----:B------:R2:W-:Y:S01]  /*15680*/  STL.64 [R1+0x208], R10 ;  /* 0x0002080a01007387 */ /* 0x0005e20000100a00 */
[----:B------:R-:W-:-:S03]  /*15690*/  IADD3 R56, P0, PT, R19, UR4, RZ ;  /* 0x0000000413387c10 */ /* 0x000fc6000ff1e0ff */
[----:B------:R-:W5:Y:S04]  /*156a0*/  LDL R19, [R1+0x898] ;  /* 0x0008980001137983 */ /* 0x000f680000100800 */
[----:B0-----:R-:W5:Y:S01]  /*156b0*/  LDL R41, [R1+0x970] ;  /* 0x0009700001297983 */ /* 0x001f620000100800 */
[----:B------:R-:W-:-:S03]  /*156c0*/  IADD3 R20, P6, PT, R20, UR4, RZ ;  /* 0x0000000414147c10 */ /* 0x000fc6000ffde0ff */
[----:B------:R-:W5:Y:S01]  /*156d0*/  LDL R40, [R1+0x960] ;  /* 0x0009600001287983 */ /* 0x000f620000100800 */
[----:B--2---:R-:W-:-:S03]  /*156e0*/  IADD3 R10, P1, PT, R9, UR4, RZ ;  /* 0x00000004090a7c10 */ /* 0x004fc6000ff3e0ff */
[----:B------:R-:W2:Y:S04]  /*156f0*/  LDL R9, [R1+0x97c] ;  /* 0x00097c0001097983 */ /* 0x000ea80000100800 */
[----:B------:R-:W2:Y:S04]  /*15700*/  LDL.LU R23, [R1+0xa8] ;  /* 0x0000a80001177983 */ /* 0x000ea80000300800 */
[----:B------:R-:W2:Y:S04]  /*15710*/  LDL.LU R50, [R1+0xac] ;  /* 0x0000ac0001327983 */ /* 0x000ea80000300800 */
[----:B------:R-:W2:Y:S04]  /*15720*/  LDL R18, [R1+0x964] ;  /* 0x0009640001127983 */ /* 0x000ea80000100800 */
[----:B------:R-:W2:Y:S01]  /*15730*/  LDL R48, [R1+0x958] ;  /* 0x0009580001307983 */ /* 0x000ea20000100800 */
[----:B---3--:R-:W-:-:S05]  /*15740*/  IADD3.X R27, PT, PT, R3, UR9, RZ, P2, !PT ;  /* 0x00000009031b7c10 */ /* 0x008fca00097fe4ff */
[----:B------:R4:W-:Y:S04]  /*15750*/  STL.64 [R1+0x200], R26 ;  /* 0x0002001a01007387 */ /* 0x0009e80000100a00 */
[----:B------:R-:W3:Y:S04]  /*15760*/  LDL R3, [R1+0x95c] ;  /* 0x00095c0001037983 */ /* 0x000ee80000100800 */
[----:B------:R-:W3:Y:S01]  /*15770*/  LDL R22, [R1+0x968] ;  /* 0x0009680001167983 */ /* 0x000ee20000100800 */
[----:B----4-:R-:W-:-:S03]  /*15780*/  IADD3 R26, P2, PT, R2, UR4, RZ ;  /* 0x00000004021a7c10 */ /* 0x010fc6000ff5e0ff */
[----:B------:R-:W4:Y:S01]  /*15790*/  LDL R2, [R1+0x94c] ;  /* 0x00094c0001027983 */ /* 0x000f220000100800 */
[----:B-----5:R-:W-:-:S05]  /*157a0*/  IADD3.X R21, PT, PT, R8, UR9, RZ, P6, !PT ;  /* 0x0000000908157c10 */ /* 0x020fca000b7fe4ff */
[----:B------:R0:W-:Y:S04]  /*157b0*/  STL.64 [R1+0x220], R20 ;  /* 0x0002201401007387 */ /* 0x0001e80000100a00 */
[----:B------:R-:W5:Y:S04]  /*157c0*/  LDL R8, [R1+0x2b8] ;  /* 0x0002b80001087983 */ /* 0x000f680000100800 */
[----:B0-----:R-:W4:Y:S04]  /*157d0*/  LDL R21, [R1+0x89c] ;  /* 0x00089c0001157983 */ /* 0x001f280000100800 */
[----:B------:R-:W5:Y:S01]  /*157e0*/  LDL R20, [R1+0x950] ;  /* 0x0009500001147983 */ /* 0x000f620000100800 */
[----:B------:R-:W-:-:S02]  /*157f0*/  IADD3.X R11, PT, PT, R19, UR9, RZ, P1, !PT ;  /* 0x00000009130b7c10 */ /* 0x000fc40008ffe4ff */
[----:B------:R-:W-:Y:S02]  /*15800*/  IADD3.X R57, PT, PT, R41, UR9, RZ, P0, !PT ;  /* 0x0000000929397c10 */ /* 0x000fe400087fe4ff */
[----:B--2---:R-:W-:Y:S02]  /*15810*/  IADD3 R42, P6, PT, R9, UR4, RZ ;  /* 0x00000004092a7c10 */ /* 0x004fe4000ffde0ff */
[----:B------:R-:W2:Y:S04]  /*15820*/  LDL R9, [R1+0x944] ;  /* 0x0009440001097983 */ /* 0x000ea80000100800 */
[----:B------:R0:W-:Y:S04]  /*15830*/  STL.64 [R1+0x230], R10 ;  /* 0x0002300a01007387 */ /* 0x0001e80000100a00 */
[----:B------:R1:W-:Y:S04]  /*15840*/  STL.64 [R1+0x218], R56 ;  /* 0x0002183801007387 */ /* 0x0003e80000100a00 */
[----:B0-----:R-:W5:Y:S01]  /*15850*/  LDL R11, [R1+0x948] ;  /* 0x00094800010b7983 */ /* 0x001f620000100800 */
[----:B------:R-:W-:-:S03]  /*15860*/  IADD3 R40, P0, PT, R40, UR4, RZ ;  /* 0x0000000428287c10 */ /* 0x000fc6000ff1e0ff */
[----:B------:R-:W5:Y:S01]  /*15870*/  LDL R10, [R1+0x8a0] ;  /* 0x0008a000010a7983 */ /* 0x000f620000100800 */
[----:B------:R-:W-:Y:S02]  /*15880*/  IADD3.X R27, PT, PT, R48, UR9, RZ, P2, !PT ;  /* 0x00000009301b7c10 */ /* 0x000fe400097fe4ff */
[----:B------:R-:W-:-:S03]  /*15890*/  IADD3 R18, P1, PT, R18, UR4, RZ ;  /* 0x0000000412127c10 */ /* 0x000fc6000ff3e0ff */
[----:B------:R0:W-:Y:S01]  /*158a0*/  STL.64 [R1+0x228], R26 ;  /* 0x0002281a01007387 */ /* 0x0001e20000100a00 */
[----:B---3--:R-:W-:-:S05]  /*158b0*/  IADD3.X R43, PT, PT, R3, UR9, RZ, P6, !PT ;  /* 0x00000009032b7c10 */ /* 0x008fca000b7fe4ff */
[----:B------:R-:W-:Y:S04]  /*158c0*/  STL.64 [R1+0x238], R42 ;  /* 0x0002382a01007387 */ /* 0x000fe80000100a00 */
[----:B-1----:R-:W3:Y:S04]  /*158d0*/  LDL.LU R56, [R1+0x98] ;  /* 0x0000980001387983 */ /* 0x002ee80000300800 */
[----:B------:R-:W3:Y:S01]  /*158e0*/  LDL.LU R57, [R1+0x9c] ;  /* 0x00009c0001397983 */ /* 0x000ee20000300800 */
[----:B0-----:R-:W-:Y:S02]  /*158f0*/  IADD3 R26, P2, PT, R22, UR4, RZ ;  /* 0x00000004161a7c10 */ /* 0x001fe4000ff5e0ff */
[----:B----4-:R-:W-:-:S05]  /*15900*/  IADD3.X R41, PT, PT, R21, UR9, RZ, P0, !PT ;  /* 0x0000000915297c10 */ /* 0x010fca00087fe4ff */
[----:B------:R-:W-:Y:S01]  /*15910*/  STL.64 [R1+0x248], R40 ;  /* 0x0002482801007387 */ /* 0x000fe20000100a00 */
[----:B--2---:R-:W-:-:S03]  /*15920*/  IADD3.X R19, PT, PT, R9, UR9, RZ, P1, !PT ;  /* 0x0000000909137c10 */ /* 0x004fc60008ffe4ff */
[----:B------:R-:W2:Y:S04]  /*15930*/  LDL R9, [R1+0x930] ;  /* 0x0009300001097983 */ /* 0x000ea80000100800 */
[----:B------:R0:W-:Y:S01]  /*15940*/  STL.64 [R1+0x240], R18 ;  /* 0x0002401201007387 */ /* 0x0001e20000100a00 */
[----:B-----5:R-:W-:-:S03]  /*15950*/  IADD3.X R27, PT, PT, R11, UR9, RZ, P2, !PT ;  /* 0x000000090b1b7c10 */ /* 0x020fc600097fe4ff */
[----:B0-----:R-:W4:Y:S04]  /*15960*/  LDL.LU R18, [R1+0xb8] ;  /* 0x0000b80001127983 */ /* 0x001f280000300800 */
[----:B------:R-:W5:Y:S01]  /*15970*/  LDL.LU R11, [R1+0xbc] ;  /* 0x0000bc00010b7983 */ /* 0x000f620000300800 */
[----:B------:R-:W0:Y:S01]  /*15980*/  S2R R0, SR_TID.X ;  /* 0x0000000000007919 */ /* 0x000e220000002100 */
[----:B------:R-:W-:Y:S02]  /*15990*/  IADD3 R2, P6, PT, R2, UR4, RZ ;  /* 0x0000000402027c10 */ /* 0x000fe4000ffde0ff */
[----:B------:R-:W-:Y:S02]  /*159a0*/  LOP3.LUT R19, R8, 0x8, RZ, 0xfc, !PT ;  /* 0x0000000808137812 */ /* 0x000fe400078efcff */
[----:B------:R-:W-:Y:S01]  /*159b0*/  IADD3.X R3, PT, PT, R10, UR9, RZ, P6, !PT ;  /* 0x000000090a037c10 */ /* 0x000fe2000b7fe4ff */
[----:B------:R-:W-:Y:S01]  /*159c0*/  STL.64 [R1+0x250], R26 ;  /* 0x0002501a01007387 */ /* 0x000fe20000100a00 */
[----:B------:R-:W-:-:S02]  /*159d0*/  IMAD.MOV.U32 R40, RZ, RZ, R12 ;  /* 0x000000ffff287224 */ /* 0x000fc400078e000c */
[----:B------:R-:W-:Y:S01]  /*159e0*/  IMAD.MOV.U32 R41, RZ, RZ, R14 ;  /* 0x000000ffff297224 */ /* 0x000fe200078e000e */
[----:B------:R1:W-:Y:S01]  /*159f0*/  STL.64 [R1+0x258], R2 ;  /* 0x0002580201007387 */ /* 0x0003e20000100a00 */
[----:B------:R-:W-:Y:S02]  /*15a00*/  IMAD.MOV.U32 R42, RZ, RZ, R4 ;  /* 0x000000ffff2a7224 */ /* 0x000fe400078e0004 */
[----:B------:R-:W-:Y:S02]  /*15a10*/  IMAD.MOV.U32 R43, RZ, RZ, R6 ;  /* 0x000000ffff2b7224 */ /* 0x000fe400078e0006 */
[----:B0-----:R-:W-:-:S05]  /*15a20*/  IMAD.SHL.U32 R0, R0, 0x2, RZ ;  /* 0x0000000200007824 */ /* 0x001fca00078e00ff */
[----:B------:R-:W-:-:S04]  /*15a30*/  LOP3.LUT R0, R0, 0x6, RZ, 0xc0, !PT ;  /* 0x0000000600007812 */ /* 0x000fc800078ec0ff */
[----:B------:R-:W-:-:S04]  /*15a40*/  IADD3 R0, P1, PT, R0, UR5, RZ ;  /* 0x0000000500007c10 */ /* 0x000fc8000ff3e0ff */
[----:B------:R-:W-:Y:S01]  /*15a50*/  LOP3.LUT R48, R0, 0x61, RZ, 0xfc, !PT ;  /* 0x0000006100307812 */ /* 0x000fe200078efcff */
[----:B------:R-:W-:Y:S01]  /*15a60*/  IMAD.X R60, RZ, RZ, UR6, P1 ;  /* 0x00000006ff3c7e24 */ /* 0x000fe200088e06ff */
[----:B-1----:R-:W-:Y:S02]  /*15a70*/  F2FP.F16.E4M3.UNPACK_B R2, R23 ;  /* 0x00000017ff02723e */ /* 0x002fe400020006ff */
[----:B------:R-:W-:Y:S02]  /*15a80*/  ISETP.GT.U32.AND P2, PT, R48, R19, PT ;  /* 0x000000133000720c */ /* 0x000fe40003f44070 */
[----:B------:R-:W-:Y:S02]  /*15a90*/  F2FP.F16.E4M3.UNPACK_B R3, R50 ;  /* 0x00000032ff03723e */ /* 0x000fe400020006ff */
[----:B------:R-:W-:Y:S02]  /*15aa0*/  IADD3 R20, P0, PT, R20, UR4, RZ ;  /* 0x0000000414147c10 */ /* 0x000fe4000ff1e0ff */
[----:B------:R-:W-:-:S02]  /*15ab0*/  LOP3.LUT R49, R0, 0x60, RZ, 0xfc, !PT ;  /* 0x0000006000317812 */ /* 0x000fc400078efcff */
[----:B------:R-:W-:Y:S02]  /*15ac0*/  ISETP.GT.U32.AND.EX P2, PT, R60, RZ, PT, P2 ;  /* 0x000000ff3c00720c */ /* 0x000fe40003f44120 */
[----:B------:R-:W-:Y:S01]  /*15ad0*/  ISETP.GT.U32.AND P6, PT, R48, R8, PT ;  /* 0x000000083000720c */ /* 0x000fe20003fc4070 */
[----:B------:R-:W-:Y:S01]  /*15ae0*/  HMMA.16816.F32 R52, R40, R2, R52 ;  /* 0x000000022834723c */ /* 0x000fe20000001834 */
[----:B------:R-:W-:Y:S02]  /*15af0*/  ISETP.GT.U32.AND P1, PT, R49, R19, PT ;  /* 0x000000133100720c */ /* 0x000fe40003f24070 */
[----:B------:R-:W-:Y:S01]  /*15b00*/  SEL R10, RZ, 0x1, !P2 ;  /* 0x00000001ff0a7807 */ /* 0x000fe20005000000 */
[----:B------:R-:W-:Y:S01]  /*15b10*/  STL [R1+0x298], R19 ;  /* 0x0002981301007387 */ /* 0x000fe20000100800 */
[C---:B------:R-:W-:Y:S02]  /*15b20*/  ISETP.GT.U32.AND.EX P6, PT, R60.reuse, RZ, PT, P6 ;  /* 0x000000ff3c00720c */ /* 0x040fe40003fc4160 */
[----:B------:R-:W-:-:S02]  /*15b30*/  ISETP.GT.U32.AND.EX P1, PT, R60, RZ, PT, P1 ;  /* 0x000000ff3c00720c */ /* 0x000fc40003f24110 */
[----:B------:R-:W-:Y:S02]  /*15b40*/  LOP3.LUT R48, R0, 0x78, RZ, 0xfc, !PT ;  /* 0x0000007800307812 */ /* 0x000fe400078efcff */
[----:B---3--:R-:W-:Y:S02]  /*15b50*/  F2FP.F16.E4M3.UNPACK_B R2, R56 ;  /* 0x00000038ff02723e */ /* 0x008fe400020006ff */
[----:B------:R-:W-:-:S07]  /*15b60*/  F2FP.F16.E4M3.UNPACK_B R3, R57 ;  /* 0x00000039ff03723e */ /* 0x000fce00020006ff */
[----:B------:R-:W-:Y:S01]  /*15b70*/  HMMA.16816.F32 R40, R40, R2, R36 ;  /* 0x000000022828723c */ /* 0x000fe20000001824 */
[----:B------:R-:W-:Y:S01]  /*15b80*/  ISETP.GT.U32.AND P2, PT, R48, R8, PT ;  /* 0x000000083000720c */ /* 0x000fe20003f44070 */
[----:B------:R-:W-:Y:S02]  /*15b90*/  IMAD.MOV.U32 R36, RZ, RZ, R12 ;  /* 0x000000ffff247224 */ /* 0x000fe400078e000c */
[----:B------:R-:W-:Y:S02]  /*15ba0*/  IMAD.MOV.U32 R37, RZ, RZ, R14 ;  /* 0x000000ffff257224 */ /* 0x000fe400078e000e */
[----:B------:R-:W-:Y:S02]  /*15bb0*/  IMAD.MOV.U32 R38, RZ, RZ, R4 ;  /* 0x000000ffff267224 */ /* 0x000fe400078e0004 */
[----:B------:R-:W-:Y:S01]  /*15bc0*/  IMAD.MOV.U32 R39, RZ, RZ, R6 ;  /* 0x000000ffff277224 */ /* 0x000fe200078e0006 */
[----:B------:R-:W-:Y:S02]  /*15bd0*/  LOP3.LUT R2, R0, 0x71, RZ, 0xfc, !PT ;  /* 0x0000007100027812 */ /* 0x000fe400078efcff */
[----:B------:R-:W-:-:S02]  /*15be0*/  ISETP.GT.U32.AND.EX P2, PT, R60, RZ, PT, P2 ;  /* 0x000000ff3c00720c */ /* 0x000fc40003f44120 */
[----:B--2---:R-:W-:Y:S02]  /*15bf0*/  IADD3.X R21, PT, PT, R9, UR9, RZ, P0, !PT ;  /* 0x0000000909157c10 */ /* 0x004fe400087fe4ff */
[----:B------:R-:W-:Y:S02]  /*15c00*/  ISETP.GT.U32.AND P0, PT, R49, R8, PT ;  /* 0x000000083100720c */ /* 0x000fe40003f04070 */
[----:B------:R-:W-:Y:S01]  /*15c10*/  LOP3.LUT R9, R0, 0x79, RZ, 0xfc, !PT ;  /* 0x0000007900097812 */ /* 0x000fe200078efcff */
[----:B------:R0:W-:Y:S01]  /*15c20*/  STL.64 [R1+0x260], R20 ;  /* 0x0002601401007387 */ /* 0x0001e20000100a00 */
[----:B------:R-:W-:-:S03]  /*15c30*/  ISETP.GT.U32.AND.EX P0, PT, R60, RZ, PT, P0 ;  /* 0x000000ff3c00720c */ /* 0x000fc60003f04100 */
[----:B------:R1:W-:Y:S01]  /*15c40*/  STL [R1+0x274], R10 ;  /* 0x0002740a01007387 */ /* 0x0003e20000100800 */
[----:B------:R-:W-:Y:S02]  /*15c50*/  SEL R3, RZ, 0x7fff8, !P0 ;  /* 0x0007fff8ff037807 */ /* 0x000fe40004000000 */
[----:B0-----:R-:W-:Y:S02]  /*15c60*/  SEL R20, RZ, 0x1fffe, !P1 ;  /* 0x0001fffeff147807 */ /* 0x001fe40004800000 */
[----:B-1----:R-:W-:Y:S02]  /*15c70*/  SEL R10, RZ, 0x4, !P6 ;  /* 0x00000004ff0a7807 */ /* 0x002fe40007000000 */
[----:B------:R-:W-:Y:S01]  /*15c80*/  ISETP.GT.U32.AND P6, PT, R9, R8, PT ;  /* 0x000000080900720c */ /* 0x000fe20003fc4070 */
[----:B------:R-:W-:Y:S03]  /*15c90*/  STL [R1+0x270], R20 ;  /* 0x0002701401007387 */ /* 0x000fe60000100800 */
[----:B------:R-:W-:Y:S01]  /*15ca0*/  ISETP.GT.U32.AND.EX P6, PT, R60, RZ, PT, P6 ;  /* 0x000000ff3c00720c */ /* 0x000fe20003fc4160 */
[----:B------:R-:W-:Y:S01]  /*15cb0*/  STL [R1+0x280], R10 ;  /* 0x0002800a01007387 */ /* 0x000fe20000100800 */
[----:B------:R-:W-:-:S02]  /*15cc0*/  ISETP.GT.U32.AND P1, PT, R48, R19, PT ;  /* 0x000000133000720c */ /* 0x000fc40003f24070 */
[----:B----4-:R-:W-:Y:S01]  /*15cd0*/  F2FP.F16.E4M3.UNPACK_B R48, R18 ;  /* 0x00000012ff30723e */ /* 0x010fe200020006ff */
[----:B------:R0:W-:Y:S01]  /*15ce0*/  STL [R1+0x278], R3 ;  /* 0x0002780301007387 */ /* 0x0001e20000100800 */
[----:B-----5:R-:W-:Y:S02]  /*15cf0*/  F2FP.F16.E4M3.UNPACK_B R49, R11 ;  /* 0x0000000bff31723e */ /* 0x020fe400020006ff */
[C---:B------:R-:W-:Y:S02]  /*15d00*/  ISETP.GT.U32.AND P0, PT, R2.reuse, R19, PT ;  /* 0x000000130200720c */ /* 0x040fe40003f04070 */
[----:B0-----:R-:W-:Y:S02]  /*15d10*/  SEL R3, RZ, 0x4, !P6 ;  /* 0x00000004ff037807 */ /* 0x001fe40007000000 */
[----:B------:R-:W-:-:S03]  /*15d20*/  ISETP.GT.U32.AND P6, PT, R2, R8, PT ;  /* 0x000000080200720c */ /* 0x000fc60003fc4070 */
[----:B------:R0:W-:Y:S01]  /*15d30*/  STL [R1+0x27c], R3 ;  /* 0x00027c0301007387 */ /* 0x0001e20000100800 */
[----:B------:R-:W-:Y:S02]  /*15d40*/  SEL R9, RZ, 0x7fff8, !P2 ;  /* 0x0007fff8ff097807 */ /* 0x000fe40005000000 */
[----:B------:R-:W-:Y:S02]  /*15d50*/  F2FP.F16.E4M3.UNPACK_B R2, R23.H1 ;  /* 0x00000017ff02723e */ /* 0x000fe400030006ff */
[----:B------:R-:W-:Y:S02]  /*15d60*/  ISETP.GT.U32.AND.EX P1, PT, R60, RZ, PT, P1 ;  /* 0x000000ff3c00720c */ /* 0x000fe40003f24110 */
[----:B0-----:R-:W-:Y:S02]  /*15d70*/  F2FP.F16.E4M3.UNPACK_B R3, R50.H1 ;  /* 0x00000032ff03723e */ /* 0x001fe400030006ff */
[----:B------:R-:W-:Y:S01]  /*15d80*/  HMMA.16816.F32 R48, R36, R48, R32 ;  /* 0x000000302430723c */ /* 0x000fe20000001820 */
[----:B------:R-:W-:-:S02]  /*15d90*/  IMAD.MOV.U32 R32, RZ, RZ, R13 ;  /* 0x000000ffff207224 */ /* 0x000fc400078e000d */
[----:B------:R-:W-:Y:S02]  /*15da0*/  IMAD.MOV.U32 R33, RZ, RZ, R15 ;  /* 0x000000ffff217224 */ /* 0x000fe400078e000f */
[----:B------:R-:W-:Y:S02]  /*15db0*/  IMAD.MOV.U32 R34, RZ, RZ, R5 ;  /* 0x000000ffff227224 */ /* 0x000fe400078e0005 */
[----:B------:R-:W-:Y:S01]  /*15dc0*/  IMAD.MOV.U32 R35, RZ, RZ, R7 ;  /* 0x000000ffff237224 */ /* 0x000fe200078e0007 */
[----:B------:R-:W-:Y:S01]  /*15dd0*/  LOP3.LUT R36, R0, 0x70, RZ, 0xfc, !PT ;  /* 0x0000007000247812 */ /* 0x000fe200078efcff */
[----:B------:R0:W-:Y:S01]  /*15de0*/  STL [R1+0x26c], R9 ;  /* 0x00026c0901007387 */ /* 0x0001e20000100800 */
[----:B------:R-:W-:Y:S02]  /*15df0*/  ISETP.GT.U32.AND.EX P0, PT, R60, RZ, PT, P0 ;  /* 0x000000ff3c00720c */ /* 0x000fe40003f04100 */
[----:B------:R-:W-:Y:S01]  /*15e00*/  ISETP.GT.U32.AND P2, PT, R36, R19, PT ;  /* 0x000000132400720c */ /* 0x000fe20003f44070 */
[----:B------:R-:W2:Y:S04]  /*15e10*/  LDL.LU R26, [R1+0xe8] ;  /* 0x0000e800011a7983 */ /* 0x000ea80000300800 */
[----:B------:R-:W3:Y:S01]  /*15e20*/  LDL.LU R27, [R1+0xec] ;  /* 0x0000ec00011b7983 */ /* 0x000ee20000300800 */
[----:B0-----:R-:W-:-:S02]  /*15e30*/  SEL R9, RZ, 0x1fffe, !P1 ;  /* 0x0001fffeff097807 */ /* 0x001fc40004800000 */
[----:B------:R-:W-:Y:S02]  /*15e40*/  ISETP.GT.U32.AND P1, PT, R36, R8, PT ;  /* 0x000000082400720c */ /* 0x000fe40003f24070 */
[----:B------:R-:W-:Y:S01]  /*15e50*/  HMMA.16816.F32 R36, R32, R2, R52 ;  /* 0x000000022024723c */ /* 0x000fe20000001834 */
[----:B------:R-:W-:Y:S01]  /*15e60*/  SEL R2, RZ, 0x1, !P0 ;  /* 0x00000001ff027807 */ /* 0x000fe20004000000 */
[----:B------:R0:W-:Y:S04]  /*15e70*/  STL [R1+0x14], R9 ;  /* 0x0000140901007387 */ /* 0x0001e80000100800 */
[----:B------:R-:W4:Y:S04]  /*15e80*/  LDL.LU R20, [R1+0x50] ;  /* 0x0000500001147983 */ /* 0x000f280000300800 */
[----:B------:R1:W-:Y:S04]  /*15e90*/  STL [R1+0x10], R2 ;  /* 0x0000100201007387 */ /* 0x0003e80000100800 */
[----:B------:R-:W4:Y:S04]  /*15ea0*/  LDL.LU R21, [R1+0x54] ;  /* 0x0000540001157983 */ /* 0x000f280000300800 */
[----:B------:R-:W4:Y:S01]  /*15eb0*/  LDL.LU R22, [R1+0x58] ;  /* 0x0000580001167983 */ /* 0x000f220000300800 */
[----:B------:R-:W-:-:S02]  /*15ec0*/  ISETP.GT.U32.AND.EX P2, PT, R60, RZ, PT, P2 ;  /* 0x000000ff3c00720c */ /* 0x000fc40003f44120 */
[----:B------:R-:W-:Y:S01]  /*15ed0*/  ISETP.GT.U32.AND.EX P6, PT, R60, RZ, PT, P6 ;  /* 0x000000ff3c00720c */ /* 0x000fe20003fc4160 */
[----:B------:R-:W-:Y:S01]  /*15ee0*/  IMAD.MOV.U32 R23, RZ, RZ, R61 ;  /* 0x000000ffff177224 */ /* 0x000fe200078e003d */
[----:B------:R-:W-:Y:S02]  /*15ef0*/  IADD3 R3, P0, PT, R0, 0x29, RZ ;  /* 0x0000002900037810 */ /* 0x000fe40007f1e0ff */
[----:B------:R-:W-:Y:S02]  /*15f00*/  SEL R61, RZ, 0x1fffe, !P2 ;  /* 0x0001fffeff3d7807 */ /* 0x000fe40005000000 */
[----:B------:R-:W-:Y:S02]  /*15f10*/  ISETP.GT.U32.AND.EX P1, PT, R60, RZ, PT, P1 ;  /* 0x000000ff3c00720c */ /* 0x000fe40003f24110 */
[----:B0-----:R-:W-:Y:S02]  /*15f20*/  SEL R9, RZ, 0x4, !P6 ;  /* 0x00000004ff097807 */ /* 0x001fe40007000000 */
[----:B------:R-:W-:-:S02]  /*15f30*/  F2FP.F16.E4M3.UNPACK_B R56, R56.H1 ;  /* 0x00000038ff38723e */ /* 0x000fc400030006ff */
[----:B------:R-:W-:Y:S02]  /*15f40*/  F2FP.F16.E4M3.UNPACK_B R57, R57.H1 ;  /* 0x00000039ff39723e */ /* 0x000fe400030006ff */
[----:B-1----:R-:W-:Y:S01]  /*15f50*/  IADD3 R2, P2, PT, R0, 0x30, RZ ;  /* 0x0000003000027810 */ /* 0x002fe20007f5e0ff */
[----:B------:R-:W-:Y:S01]  /*15f60*/  STL [R1+0xc80], R61 ;  /* 0x000c803d01007387 */ /* 0x000fe20000100800 */
[----:B------:R-:W-:Y:S01]  /*15f70*/  SEL R52, RZ, 0x7fff8, !P1 ;  /* 0x0007fff8ff347807 */ /* 0x000fe20004800000 */
[--C-:B------:R-:W-:Y:S01]  /*15f80*/  IMAD.X R54, RZ, RZ, R60.reuse, P0 ;  /* 0x000000ffff367224 */ /* 0x100fe200000e063c */
[CC--:B------:R-:W-:Y:S01]  /*15f90*/  ISETP.GT.U32.AND P6, PT, R3.reuse, R8.reuse, PT ;  /* 0x000000080300720c */ /* 0x0c0fe20003fc4070 */
[----:B------:R0:W-:Y:S01]  /*15fa0*/  STL [R1+0x268], R9 ;  /* 0x0002680901007387 */ /* 0x0001e20000100800 */
[-C--:B------:R-:W-:Y:S01]  /*15fb0*/  ISETP.GT.U32.AND P1, PT, R3, R19.reuse, PT ;  /* 0x000000130300720c */ /* 0x080fe20003f24070 */
[----:B------:R-:W-:Y:S01]  /*15fc0*/  IMAD.X R3, RZ, RZ, R60, P2 ;  /* 0x000000ffff037224 */ /* 0x000fe200010e063c */
[C---:B------:R-:W-:Y:S01]  /*15fd0*/  ISETP.GT.U32.AND P0, PT, R2.reuse, R8, PT ;  /* 0x000000080200720c */ /* 0x040fe20003f04070 */
[----:B------:R-:W-:Y:S01]  /*15fe0*/  HMMA.16816.F32 R32, R32, R56, R40 ;  /* 0x000000382020723c */ /* 0x000fe20000001828 */
[----:B------:R-:W-:Y:S01]  /*15ff0*/  ISETP.GT.U32.AND P2, PT, R2, R19, PT ;  /* 0x000000130200720c */ /* 0x000fe20003f44070 */
[----:B------:R-:W-:Y:S01]  /*16000*/  FMUL R37, R37, UR10 ;  /* 0x0000000a25257c20 */ /* 0x000fe20008400000 */
[----:B------:R-:W-:Y:S01]  /*16010*/  ISETP.GT.U32.AND.EX P6, PT, R54, RZ, PT, P6 ;  /* 0x000000ff3600720c */ /* 0x000fe20003fc4160 */
[----:B0-----:R-:W5:Y:S01]  /*16020*/  LDL.LU R9, [R1+0xf8] ;  /* 0x0000f80001097983 */ /* 0x001f620000300800 */
[----:B------:R-:W-:-:S03]  /*16030*/  IMAD.MOV.U32 R40, RZ, RZ, R12 ;  /* 0x000000ffff287224 */ /* 0x000fc600078e000c */
[----:B------:R-:W5:Y:S01]  /*16040*/  LDL.LU R10, [R1+0xfc] ;  /* 0x0000fc00010a7983 */ /* 0x000f620000300800 */
[----:B------:R-:W-:Y:S02]  /*16050*/  IMAD.MOV.U32 R41, RZ, RZ, R14 ;  /* 0x000000ffff297224 */ /* 0x000fe400078e000e */
[----:B------:R-:W-:Y:S01]  /*16060*/  IMAD.MOV.U32 R42, RZ, RZ, R4 ;  /* 0x000000ffff2a7224 */ /* 0x000fe200078e0004 */
[----:B------:R2:W-:Y:S01]  /*16070*/  STL [R1+0x18], R52 ;  /* 0x0000183401007387 */ /* 0x0005e20000100800 */
[----:B------:R-:W-:Y:S01]  /*16080*/  IMAD.MOV.U32 R43, RZ, RZ, R6 ;  /* 0x000000ffff2b7224 */ /* 0x000fe200078e0006 */
[C---:B------:R-:W-:Y:S02]  /*16090*/  ISETP.GT.U32.AND.EX P0, PT, R3.reuse, RZ, PT, P0 ;  /* 0x000000ff0300720c */ /* 0x040fe40003f04100 */
[----:B------:R-:W-:Y:S02]  /*160a0*/  ISETP.GT.U32.AND.EX P2, PT, R3, RZ, PT, P2 ;  /* 0x000000ff0300720c */ /* 0x000fe40003f44120 */
[----:B------:R-:W-:-:S02]  /*160b0*/  F2FP.F16.E4M3.UNPACK_B R3, R11.H1 ;  /* 0x0000000bff03723e */ /* 0x000fc400030006ff */
[----:B------:R-:W-:Y:S02]  /*160c0*/  FSEL R11, R37, -INF , !P6 ;  /* 0xff800000250b7808 */ /* 0x000fe40007000000 */
[----:B------:R-:W-:Y:S02]  /*160d0*/  F2FP.F16.E4M3.UNPACK_B R2, R18.H1 ;  /* 0x00000012ff02723e */ /* 0x000fe400030006ff */
[----:B------:R-:W5:Y:S01]  /*160e0*/  LDL.LU R18, [R1+0xcc0] ;  /* 0x000cc00001127983 */ /* 0x000f620000300800 */
[----:B------:R-:W-:Y:S01]  /*160f0*/  FMUL R57, R39, UR10 ;  /* 0x0000000a27397c20 */ /* 0x000fe20008400000 */
[----:B------:R-:W-:Y:S01]  /*16100*/  ISETP.GT.U32.AND.EX P1, PT, R54, RZ, PT, P1 ;  /* 0x000000ff3600720c */ /* 0x000fe20003f24110 */
[----:B------:R-:W-:Y:S01]  /*16110*/  FMUL R56, R32, UR10 ;  /* 0x0000000a20387c20 */ /* 0x000fe20008400000 */
[----:B------:R-:W-:Y:S02]  /*16120*/  FMUL R39, R34, UR10 ;  /* 0x0000000a22277c20 */ /* 0x000fe40008400000 */
[----:B------:R-:W-:-:S02]  /*16130*/  FSEL R34, R57, -INF , !P1 ;  /* 0xff80000039227808 */ /* 0x000fc40004800000 */
[----:B--2---:R-:W-:Y:S02]  /*16140*/  F2FP.F16.E4M3.UNPACK_B R52, R26 ;  /* 0x0000001aff34723e */ /* 0x004fe400020006ff */
[----:B---3--:R-:W-:-:S07]  /*16150*/  F2FP.F16.E4M3.UNPACK_B R53, R27 ;  /* 0x0000001bff35723e */ /* 0x008fce00020006ff */
[----:B----4-:R-:W-:Y:S01]  /*16160*/  HMMA.16816.F32 R40, R40, R52, R20 ;  /* 0x000000342828723c */ /* 0x010fe20000001814 */
[----:B------:R-:W2:Y:S04]  /*16170*/  LDL.LU R20, [R1+0x60] ;  /* 0x0000600001147983 */ /* 0x000ea80000300800 */
[----:B------:R0:W-:Y:S04]  /*16180*/  STL [R1+0xa8], R11 ;  /* 0x0000a80b01007387 */ /* 0x0001e80000100800 */
[----:B------:R-:W2:Y:S04]  /*16190*/  LDL.LU R21, [R1+0x64] ;  /* 0x0000640001157983 */ /* 0x000ea80000300800 */
[----:B------:R-:W2:Y:S04]  /*161a0*/  LDL.LU R22, [R1+0x68] ;  /* 0x0000680001167983 */ /* 0x000ea80000300800 */
[----:B------:R-:W2:Y:S01]  /*161b0*/  LDL.LU R23, [R1+0x6c] ;  /* 0x00006c0001177983 */ /* 0x000ea20000300800 */
[----:B0-----:R-:W-:-:S03]  /*161c0*/  FSEL R11, R56, -INF , !P0 ;  /* 0xff800000380b7808 */ /* 0x001fc60004000000 */
[----:B------:R-:W-:Y:S04]  /*161d0*/  STL [R1+0x290], R34 ;  /* 0x0002902201007387 */ /* 0x000fe80000100800 */
[----:B------:R0:W-:Y:S04]  /*161e0*/  STL [R1+0x9c], R11 ;  /* 0x00009c0b01007387 */ /* 0x0001e80000100800 */
[----:B0-----:R-:W3:Y:S01]  /*161f0*/  LDL R11, [R1+0x128] ;  /* 0x00012800010b7983 */ /* 0x001ee20000100800 */
[----:B------:R-:W-:Y:S01]  /*16200*/  IADD3 R37, P6, PT, R0, 0x31, RZ ;  /* 0x0000003100257810 */ /* 0x000fe20007fde0ff */
[----:B------:R-:W-:-:S02]  /*16210*/  IMAD.MOV.U32 R52, RZ, RZ, R13 ;  /* 0x000000ffff347224 */ /* 0x000fc400078e000d */
[----:B------:R-:W-:Y:S02]  /*16220*/  IMAD.MOV.U32 R53, RZ, RZ, R15 ;  /* 0x000000ffff357224 */ /* 0x000fe400078e000f */
[----:B------:R-:W-:Y:S02]  /*16230*/  IMAD.MOV.U32 R54, RZ, RZ, R5 ;  /* 0x000000ffff367224 */ /* 0x000fe400078e0005 */
[----:B------:R-:W-:Y:S01]  /*16240*/  IMAD.MOV.U32 R55, RZ, RZ, R7 ;  /* 0x000000ffff377224 */ /* 0x000fe200078e0007 */
[----:B------:R-:W-:Y:S01]  /*16250*/  ISETP.GT.U32.AND P0, PT, R37, R8, PT ;  /* 0x000000082500720c */ /* 0x000fe20003f04070 */
[----:B------:R-:W-:Y:S01]  /*16260*/  IMAD.X R34, RZ, RZ, R60, P6 ;  /* 0x000000ffff227224 */ /* 0x000fe200030e063c */
[----:B-----5:R-:W-:Y:S01]  /*16270*/  F2FP.F16.E4M3.UNPACK_B R56, R9 ;  /* 0x00000009ff38723e */ /* 0x020fe200020006ff */
[----:B------:R-:W4:Y:S03]  /*16280*/  LDL.LU R61, [R1+0x12c] ;  /* 0x00012c00013d7983 */ /* 0x000f260000300800 */
[----:B------:R-:W-:Y:S01]  /*16290*/  HMMA.16816.F32 R48, R52, R2, R48 ;  /* 0x000000023430723c */ /* 0x000fe20000001830 */
[----:B------:R-:W-:Y:S01]  /*162a0*/  FMUL R2, R33, UR10 ;  /* 0x0000000a21027c20 */ /* 0x000fe20008400000 */
[----:B------:R-:W-:Y:S01]  /*162b0*/  ISETP.GT.U32.AND.EX P0, PT, R34, RZ, PT, P0 ;  /* 0x000000ff2200720c */ /* 0x000fe20003f04100 */
[----:B------:R-:W-:Y:S01]  /*162c0*/  IMAD.MOV.U32 R52, RZ, RZ, R12 ;  /* 0x000000ffff347224 */ /* 0x000fe200078e000c */
[----:B------:R-:W-:Y:S01]  /*162d0*/  F2FP.F16.E4M3.UNPACK_B R57, R10 ;  /* 0x0000000aff39723e */ /* 0x000fe200020006ff */
[----:B------:R-:W-:Y:S01]  /*162e0*/  IMAD.MOV.U32 R53, RZ, RZ, R14 ;  /* 0x000000ffff357224 */ /* 0x000fe200078e000e */
[----:B------:R-:W-:Y:S01]  /*162f0*/  FSEL R39, R39, -INF , !P2 ;  /* 0xff80000027277808 */ /* 0x000fe20005000000 */
[----:B------:R-:W-:-:S02]  /*16300*/  IMAD.MOV.U32 R54, RZ, RZ, R4 ;  /* 0x000000ffff367224 */ /* 0x000fc400078e0004 */
[----:B------:R-:W-:Y:S01]  /*16310*/  IMAD.MOV.U32 R55, RZ, RZ, R6 ;  /* 0x000000ffff377224 */ /* 0x000fe200078e0006 */
[----:B------:R-:W-:Y:S01]  /*16320*/  FSEL R2, R2, -INF , !P0 ;  /* 0xff80000002027808 */ /* 0x000fe20004000000 */
[----:B------:R0:W-:Y:S04]  /*16330*/  STL [R1+0x294], R39 ;  /* 0x0002942701007387 */ /* 0x0001e80000100800 */
[----:B------:R1:W-:Y:S01]  /*16340*/  STL [R1+0x98], R2 ;  /* 0x0000980201007387 */ /* 0x0003e20000100800 */
[----:B------:R-:W-:Y:S02]  /*16350*/  IADD3 R32, P1, PT, R0, 0x38, RZ ;  /* 0x0000003800207810 */ /* 0x000fe40007f3e0ff */
[-C--:B------:R-:W-:Y:S02]  /*16360*/  ISETP.GT.U32.AND P6, PT, R37, R19.reuse, PT ;  /* 0x000000132500720c */ /* 0x080fe40003fc4070 */
[----:B------:R-:W-:Y:S01]  /*16370*/  ISETP.GT.U32.AND P2, PT, R32, R8, PT ;  /* 0x000000082000720c */ /* 0x000fe20003f44070 */
[----:B0-----:R-:W-:Y:S01]  /*16380*/  IMAD.X R39, RZ, RZ, R60, P1 ;  /* 0x000000ffff277224 */ /* 0x001fe200008e063c */
[----:B------:R-:W-:Y:S01]  /*16390*/  ISETP.GT.U32.AND.EX P6, PT, R34, RZ, PT, P6 ;  /* 0x000000ff2200720c */ /* 0x000fe20003fc4160 */
[----:B------:R-:W-:Y:S01]  /*163a0*/  FMUL R48, R48, UR10 ;  /* 0x0000000a30307c20 */ /* 0x000fe20008400000 */
[----:B------:R-:W-:-:S02]  /*163b0*/  ISETP.GT.U32.AND P0, PT, R32, R19, PT ;  /* 0x000000132000720c */ /* 0x000fc40003f04070 */
[----:B------:R-:W-:Y:S01]  /*163c0*/  ISETP.GT.U32.AND.EX P2, PT, R39, RZ, PT, P2 ;  /* 0x000000ff2700720c */ /* 0x000fe20003f44120 */
[----:B------:R-:W-:Y:S01]  /*163d0*/  IMAD.MOV.U32 R32, RZ, RZ, R13 ;  /* 0x000000ffff207224 */ /* 0x000fe200078e000d */
[----:B-1----:R-:W-:Y:S01]  /*163e0*/  F2FP.F16.E4M3.UNPACK_B R2, R58.H1 ;  /* 0x0000003aff02723e */ /* 0x002fe200030006ff */
[----:B------:R-:W-:Y:S01]  /*163f0*/  IMAD.MOV.U32 R33, RZ, RZ, R15 ;  /* 0x000000ffff217224 */ /* 0x000fe200078e000f */
[----:B------:R-:W-:Y:S01]  /*16400*/  F2FP.F16.E4M3.UNPACK_B R3, R59.H1 ;  /* 0x0000003bff03723e */ /* 0x000fe200030006ff */
[----:B------:R-:W-:Y:S01]  /*16410*/  IMAD.MOV.U32 R34, RZ, RZ, R5 ;  /* 0x000000ffff227224 */ /* 0x000fe200078e0005 */
[----:B--2---:R-:W-:Y:S01]  /*16420*/  HMMA.16816.F32 R52, R52, R56, R20 ;  /* 0x000000383434723c */ /* 0x004fe20000001814 */
[----:B------:R-:W2:Y:S04]  /*16430*/  LDL.LU.64 R22, [R1+0xcb8] ;  /* 0x000cb80001167983 */ /* 0x000ea80000300a00 */
[----:B------:R-:W2:Y:S01]  /*16440*/  LDL.LU.64 R20, [R1+0xcb0] ;  /* 0x000cb00001147983 */ /* 0x000ea20000300a00 */
[----:B------:R-:W-:Y:S01]  /*16450*/  FMUL R56, R35, UR10 ;  /* 0x0000000a23387c20 */ /* 0x000fe20008400000 */
[----:B------:R-:W-:-:S04]  /*16460*/  IMAD.MOV.U32 R35, RZ, RZ, R7 ;  /* 0x000000ffff237224 */ /* 0x000fc800078e0007 */
[----:B------:R-:W-:Y:S02]  /*16470*/  FSEL R57, R56, -INF , !P6 ;  /* 0xff80000038397808 */ /* 0x000fe40007000000 */
[----:B------:R-:W-:-:S03]  /*16480*/  FSEL R56, R48, -INF , !P2 ;  /* 0xff80000030387808 */ /* 0x000fc60005000000 */
[----:B------:R-:W-:Y:S04]  /*16490*/  STL [R1+0x28c], R57 ;  /* 0x00028c3901007387 */ /* 0x000fe80000100800 */
[----:B------:R0:W-:Y:S02]  /*164a0*/  STL [R1+0x60], R56 ;  /* 0x0000603801007387 */ /* 0x0001e40000100800 */
[----:B0-----:R-:W-:Y:S01]  /*164b0*/  HMMA.16816.F32 R56, R32, R2, R44 ;  /* 0x000000022038723c */ /* 0x001fe2000000182c */
[----:B---3--:R-:W-:-:S15]  /*164c0*/  F2FP.F16.E4M3.UNPACK_B R44, R11 ;  /* 0x0000000bff2c723e */ /* 0x008fde00020006ff */
[----:B------:R-:W-:-:S03]  /*164d0*/  NOP ;  /* 0x0000000000007918 */ /* 0x000fc60000000000 */
[----:B------:R-:W-:Y:S04]  /*164e0*/  STL [R1+0xc5c], R56 ;  /* 0x000c5c3801007387 */ /* 0x000fe80000100800 */
[----:B------:R-:W-:Y:S04]  /*164f0*/  STL [R1+0xc58], R58 ;  /* 0x000c583a01007387 */ /* 0x000fe80000100800 */
[----:B------:R-:W3:Y:S01]  /*16500*/  LDL R11, [R1+0x11c] ;  /* 0x00011c00010b7983 */ /* 0x000ee20000100800 */
[----:B------:R-:W-:Y:S01]  /*16510*/  IADD3 R37, P1, PT, R0, 0x39, RZ ;  /* 0x0000003900257810 */ /* 0x000fe20007f3e0ff */
[----:B------:R-:W-:Y:S01]  /*16520*/  IMAD.MOV.U32 R32, RZ, RZ, R12 ;  /* 0x000000ffff207224 */ /* 0x000fe200078e000c */
[----:B----4-:R-:W-:Y:S01]  /*16530*/  F2FP.F16.E4M3.UNPACK_B R45, R61 ;  /* 0x0000003dff2d723e */ /* 0x010fe200020006ff */
[----:B------:R-:W-:Y:S01]  /*16540*/  IMAD.MOV.U32 R33, RZ, RZ, R14 ;  /* 0x000000ffff217224 */ /* 0x000fe200078e000e */
[C---:B------:R-:W-:Y:S01]  /*16550*/  ISETP.GT.U32.AND P6, PT, R37.reuse, R8, PT ;  /* 0x000000082500720c */ /* 0x040fe20003fc4070 */
[----:B------:R-:W-:Y:S01]  /*16560*/  IMAD.MOV.U32 R34, RZ, RZ, R4 ;  /* 0x000000ffff227224 */ /* 0x000fe200078e0004 */
[----:B------:R-:W-:Y:S01]  /*16570*/  ISETP.GT.U32.AND P2, PT, R37, R19, PT ;  /* 0x000000132500720c */ /* 0x000fe20003f44070 */
[----:B------:R-:W-:Y:S01]  /*16580*/  IMAD.X R37, RZ, RZ, R60, P1 ;  /* 0x000000ffff257224 */ /* 0x000fe200008e063c */
[----:B------:R-:W-:Y:S01]  /*16590*/  ISETP.GT.U32.AND.EX P0, PT, R39, RZ, PT, P0 ;  /* 0x000000ff2700720c */ /* 0x000fe20003f04100 */
[----:B------:R-:W-:-:S02]  /*165a0*/  IMAD.MOV.U32 R35, RZ, RZ, R6 ;  /* 0x000000ffff237224 */ /* 0x000fc400078e0006 */
[----:B------:R-:W-:Y:S01]  /*165b0*/  FMUL R39, R50, UR10 ;  /* 0x0000000a32277c20 */ /* 0x000fe20008400000 */
[----:B------:R-:W-:Y:S01]  /*165c0*/  FMUL R3, R49, UR10 ;  /* 0x0000000a31037c20 */ /* 0x000fe20008400000 */
[----:B------:R-:W-:Y:S01]  /*165d0*/  IMAD.MOV.U32 R48, RZ, RZ, R8 ;  /* 0x000000ffff307224 */ /* 0x000fe200078e0008 */
[----:B------:R-:W-:Y:S01]  /*165e0*/  ISETP.GT.U32.AND.EX P6, PT, R37, RZ, PT, P6 ;  /* 0x000000ff2500720c */ /* 0x000fe20003fc4160 */
[----:B------:R-:W4:Y:S01]  /*165f0*/  LDL R8, [R1+0x118] ;  /* 0x0001180001087983 */ /* 0x000f220000100800 */
[----:B------:R-:W-:Y:S01]  /*16600*/  FSEL R39, R39, -INF , !P0 ;  /* 0xff80000027277808 */ /* 0x000fe20004000000 */
[----:B------:R-:W-:Y:S01]  /*16610*/  IMAD.MOV.U32 R50, RZ, RZ, R48 ;  /* 0x000000ffff327224 */ /* 0x000fe200078e0030 */
[----:B------:R-:W-:Y:S02]  /*16620*/  IADD3 R2, P1, PT, R0, 0x9, RZ ;  /* 0x0000000900027810 */ /* 0x000fe40007f3e0ff */
[----:B------:R-:W-:Y:S01]  /*16630*/  FSEL R3, R3, -INF , !P6 ;  /* 0xff80000003037808 */ /* 0x000fe20007000000 */
[----:B------:R-:W-:Y:S01]  /*16640*/  STL [R1+0x288], R39 ;  /* 0x0002882701007387 */ /* 0x000fe20000100800 */
[----:B------:R-:W-:-:S02]  /*16650*/  ISETP.GT.U32.AND P6, PT, R2, R19, PT ;  /* 0x000000130200720c */ /* 0x000fc40003fc4070 */
[----:B------:R-:W-:Y:S01]  /*16660*/  ISETP.GT.U32.AND P0, PT, R2, R50, PT ;  /* 0x000000320200720c */ /* 0x000fe20003f04070 */
[----:B------:R-:W5:Y:S01]  /*16670*/  LDL.LU R19, [R1+0xca8] ;  /* 0x000ca80001137983 */ /* 0x000f620000300800 */
[----:B------:R-:W-:-:S03]  /*16680*/  F2FP.F16.E4M3.UNPACK_B R2, R24.H1 ;  /* 0x00000018ff02723e */ /* 0x000fc600030006ff */
[----:B------:R0:W-:Y:S01]  /*16690*/  STL [R1+0x5c], R3 ;  /* 0x00005c0301007387 */ /* 0x0001e20000100800 */
[----:B------:R-:W-:-:S03]  /*166a0*/  ISETP.GT.U32.AND.EX P2, PT, R37, RZ, PT, P2 ;  /* 0x000000ff2500720c */ /* 0x000fc60003f44120 */
[----:B------:R-:W5:Y:S01]  /*166b0*/  LDL.LU R24, [R1+0xca4] ;  /* 0x000ca40001187983 */ /* 0x000f620000300800 */
[----:B0-----:R-:W-:-:S03]  /*166c0*/  F2FP.F16.E4M3.UNPACK_B R3, R25.H1 ;  /* 0x00000019ff03723e */ /* 0x001fc600030006ff */
[----:B------:R-:W5:Y:S01]  /*166d0*/  LDL.LU R25, [R1+0xca0] ;  /* 0x000ca00001197983 */ /* 0x000f620000300800 */
[----:B------:R-:W-:-:S05]  /*166e0*/  IMAD.X R39, RZ, RZ, R60, P1 ;  /* 0x000000ffff277224 */ /* 0x000fca00008e063c */
[----:B------:R-:W-:Y:S01]  /*166f0*/  ISETP.GT.U32.AND.EX P0, PT, R39, RZ, PT, P0 ;  /* 0x000000ff2700720c */ /* 0x000fe20003f04100 */
[----:B--2---:R-:W-:Y:S01]  /*16700*/  HMMA.16816.F32 R20, R32, R44, R20 ;  /* 0x0000002c2014723c */ /* 0x004fe20000001814 */
[----:B------:R-:W-:Y:S02]  /*16710*/  IMAD.MOV.U32 R32, RZ, RZ, R13 ;  /* 0x000000ffff207224 */ /* 0x000fe400078e000d */
[----:B------:R-:W-:Y:S02]  /*16720*/  IMAD.MOV.U32 R33, RZ, RZ, R15 ;  /* 0x000000ffff217224 */ /* 0x000fe400078e000f */
[----:B------:R-:W-:Y:S02]  /*16730*/  IMAD.MOV.U32 R34, RZ, RZ, R5 ;  /* 0x000000ffff227224 */ /* 0x000fe400078e0005 */
[----:B------:R-:W-:Y:S02]  /*16740*/  IMAD.MOV.U32 R35, RZ, RZ, R7 ;  /* 0x000000ffff237224 */ /* 0x000fe400078e0007 */
[----:B------:R-:W-:-:S05]  /*16750*/  FMUL R44, R51, UR10 ;  /* 0x0000000a332c7c20 */ /* 0x000fca0008400000 */
[----:B------:R-:W-:Y:S01]  /*16760*/  HMMA.16816.F32 R32, R32, R2, R28 ;  /* 0x000000022020723c */ /* 0x000fe2000000181c */
[----:B------:R-:W-:Y:S01]  /*16770*/  FSEL R2, R44, -INF , !P2 ;  /* 0xff8000002c027808 */ /* 0x000fe20005000000 */
[----:B------:R-:W-:-:S03]  /*16780*/  FMUL R3, R57, UR10 ;  /* 0x0000000a39037c20 */ /* 0x000fc60008400000 */
[----:B------:R0:W-:Y:S04]  /*16790*/  STL [R1+0xc84], R23 ;  /* 0x000c841701007387 */ /* 0x0001e80000100800 */
[----:B0-----:R-:W2:Y:S04]  /*167a0*/  LDL R23, [R1+0x298] ;  /* 0x0002980001177983 */ /* 0x001ea80000100800 */
[----:B------:R0:W-:Y:S04]  /*167b0*/  STL [R1+0x284], R2 ;  /* 0x0002840201007387 */ /* 0x0001e80000100800 */
[----:B------:R-:W2:Y:S04]  /*167c0*/  LDL.LU R56, [R1+0x20] ;  /* 0x0000200001387983 */ /* 0x000ea80000300800 */
[----:B------:R-:W2:Y:S01]  /*167d0*/  LDL.LU R57, [R1+0x24] ;  /* 0x0000240001397983 */ /* 0x000ea20000300800 */
[----:B0-----:R-:W-:-:S03]  /*167e0*/  FMUL R2, R59, UR10 ;  /* 0x0000000a3b027c20 */ /* 0x001fc60008400000 */
[----:B------:R-:W2:Y:S04]  /*167f0*/  LDL.LU R58, [R1+0x28] ;  /* 0x00002800013a7983 */ /* 0x000ea80000300800 */
[----:B------:R-:W2:Y:S01]  /*16800*/  LDL.LU R59, [R1+0x2c] ;  /* 0x00002c00013b7983 */ /* 0x000ea20000300800 */
[----:B------:R-:W-:Y:S02]  /*16810*/  FSEL R3, R3, -INF , !P0 ;  /* 0xff80000003037808 */ /* 0x000fe40004000000 */
[----:B---3--:R-:W-:-:S03]  /*16820*/  F2FP.F16.E4M3.UNPACK_B R45, R11 ;  /* 0x0000000bff2d723e */ /* 0x008fc600020006ff */
[----:B------:R0:W-:Y:S04]  /*16830*/  STL [R1+0x58], R3 ;  /* 0x0000580301007387 */ /* 0x0001e80000100800 */
[----:B------:R-:W3:Y:S01]  /*16840*/  LDL R11, [R1+0x10c] ;  /* 0x00010c00010b7983 */ /* 0x000ee20000100800 */
[----:B------:R-:W-:Y:S01]  /*16850*/  ISETP.GT.U32.AND.EX P6, PT, R39, RZ, PT, P6 ;  /* 0x000000ff2700720c */ /* 0x000fe20003fc4160 */
[----:B------:R-:W-:Y:S02]  /*16860*/  IMAD.MOV.U32 R28, RZ, RZ, R12 ;  /* 0x000000ffff1c7224 */ /* 0x000fe400078e000c */
[----:B------:R-:W-:Y:S01]  /*16870*/  IMAD.MOV.U32 R29, RZ, RZ, R14 ;  /* 0x000000ffff1d7224 */ /* 0x000fe200078e000e */
[----:B------:R-:W-:Y:S01]  /*16880*/  FSEL R2, R2, -INF , !P6 ;  /* 0xff80000002027808 */ /* 0x000fe20007000000 */
[----:B------:R-:W-:Y:S01]  /*16890*/  IMAD.MOV.U32 R30, RZ, RZ, R4 ;  /* 0x000000ffff1e7224 */ /* 0x000fe200078e0004 */
[----:B----4-:R-:W-:Y:S01]  /*168a0*/  F2FP.F16.E4M3.UNPACK_B R44, R8 ;  /* 0x00000008ff2c723e */ /* 0x010fe200020006ff */
[----:B------:R-:W-:Y:S01]  /*168b0*/  IMAD.MOV.U32 R31, RZ, RZ, R6 ;  /* 0x000000ffff1f7224 */ /* 0x000fe200078e0006 */
[----:B------:R-:W4:Y:S01]  /*168c0*/  LDL R8, [R1+0x108] ;  /* 0x0001080001087983 */ /* 0x000f220000100800 */
[----:B0-----:R-:W-:-:S03]  /*168d0*/  F2FP.F16.E4M3.UNPACK_B R3, R27.H1 ;  /* 0x0000001bff03723e */ /* 0x001fc600030006ff */
[----:B------:R0:W-:Y:S02]  /*168e0*/  STL [R1+0xc8], R2 ;  /* 0x0000c80201007387 */ /* 0x0001e40000100800 */
[----:B0-----:R-:W-:Y:S02]  /*168f0*/  F2FP.F16.E4M3.UNPACK_B R2, R26.H1 ;  /* 0x0000001aff02723e */ /* 0x001fe400030006ff */
[----:B------:R-:W5:Y:S04]  /*16900*/  LDL.LU R26, [R1+0xc9c] ;  /* 0x000c9c00011a7983 */ /* 0x000f680000300800 */
[----:B------:R-:W5:Y:S01]  /*16910*/  LDL.LU R27, [R1+0xc98] ;  /* 0x000c9800011b7983 */ /* 0x000f620000300800 */
[----:B------:R-:W-:Y:S01]  /*16920*/  IADD3 R37, P1, PT, R0, 0x10, RZ ;  /* 0x0000001000257810 */ /* 0x000fe20007f3e0ff */
[----:B------:R-:W-:-:S02]  /*16930*/  IMAD.MOV.U32 R46, RZ, RZ, R5 ;  /* 0x000000ffff2e7224 */ /* 0x000fc400078e0005 */
[----:B------:R-:W-:Y:S01]  /*16940*/  IMAD.MOV.U32 R47, RZ, RZ, R7 ;  /* 0x000000ffff2f7224 */ /* 0x000fe200078e0007 */
[----:B------:R-:W-:Y:S01]  /*16950*/  ISETP.GT.U32.AND P2, PT, R37, R50, PT ;  /* 0x000000322500720c */ /* 0x000fe20003f44070 */
[----:B------:R-:W-:Y:S02]  /*16960*/  IMAD.X R48, RZ, RZ, R60, P1 ;  /* 0x000000ffff307224 */ /* 0x000fe400008e063c */
[----:B------:R-:W-:-:S03]  /*16970*/  FMUL R32, R32, UR10 ;  /* 0x0000000a20207c20 */ /* 0x000fc60008400000 */
[----:B------:R-:W-:Y:S01]  /*16980*/  ISETP.GT.U32.AND.EX P2, PT, R48, RZ, PT, P2 ;  /* 0x000000ff3000720c */ /* 0x000fe20003f44120 */
[----:B--2---:R-:W-:Y:S01]  /*16990*/  HMMA.16816.F32 R28, R28, R44, R56 ;  /* 0x0000002c1c1c723c */ /* 0x004fe20000001838 */
[----:B------:R-:W2:Y:S04]  /*169a0*/  LDL.LU R56, [R1+0x70] ;  /* 0x0000700001387983 */ /* 0x000ea80000300800 */
[----:B------:R-:W2:Y:S04]  /*169b0*/  LDL.LU R57, [R1+0x74] ;  /* 0x0000740001397983 */ /* 0x000ea80000300800 */
[----:B------:R-:W2:Y:S04]  /*169c0*/  LDL.LU R58, [R1+0x78] ;  /* 0x00007800013a7983 */ /* 0x000ea80000300800 */
[----:B------:R-:W2:Y:S01]  /*169d0*/  LDL.LU R59, [R1+0x7c] ;  /* 0x00007c00013b7983 */ /* 0x000ea20000300800 */
[----:B------:R-:W-:-:S02]  /*169e0*/  IMAD.MOV.U32 R44, RZ, RZ, R13 ;  /* 0x000000ffff2c7224 */ /* 0x000fc400078e000d */
[----:B------:R-:W-:Y:S01]  /*169f0*/  IMAD.MOV.U32 R45, RZ, RZ, R15 ;  /* 0x000000ffff2d7224 */ /* 0x000fe200078e000f */
[----:B------:R-:W-:Y:S02]  /*16a00*/  ISETP.GT.U32.AND P0, PT, R37, R23, PT ;  /* 0x000000172500720c */ /* 0x000fe40003f04070 */
[----:B------:R0:W-:Y:S02]  /*16a10*/  STL [R1+0xc7c], R30 ;  /* 0x000c7c1e01007387 */ /* 0x0001e40000100800 */
[----:B------:R-:W-:Y:S02]  /*16a20*/  ISETP.GT.U32.AND.EX P0, PT, R48, RZ, PT, P0 ;  /* 0x000000ff3000720c */ /* 0x000fe40003f04100 */
[----:B------:R-:W-:Y:S01]  /*16a30*/  HMMA.16816.F32 R40, R44, R2, R40 ;  /* 0x000000022c28723c */ /* 0x000fe20000001828 */
[----:B------:R-:W-:Y:S01]  /*16a40*/  FMUL R3, R34, UR10 ;  /* 0x0000000a22037c20 */ /* 0x000fe20008400000 */
[----:B------:R-:W-:Y:S01]  /*16a50*/  STL [R1+0xc78], R31 ;  /* 0x000c781f01007387 */ /* 0x000fe20000100800 */
[----:B0-----:R-:W-:-:S03]  /*16a60*/  FSEL R30, R32, -INF , !P2 ;  /* 0xff800000201e7808 */ /* 0x001fc60005000000 */
[----:B------:R-:W-:Y:S02]  /*16a70*/  FSEL R3, R3, -INF , !P0 ;  /* 0xff80000003037808 */ /* 0x000fe40004000000 */
[----:B---3--:R-:W-:Y:S01]  /*16a80*/  F2FP.F16.E4M3.UNPACK_B R45, R11 ;  /* 0x0000000bff2d723e */ /* 0x008fe200020006ff */
[----:B------:R-:W-:Y:S04]  /*16a90*/  STL [R1+0x54], R30 ;  /* 0x0000541e01007387 */ /* 0x000fe80000100800 */
[----:B------:R0:W-:Y:S04]  /*16aa0*/  STL [R1+0xb8], R3 ;  /* 0x0000b80301007387 */ /* 0x0001e80000100800 */
[----:B------:R-:W3:Y:S01]  /*16ab0*/  LDL R11, [R1+0x138] ;  /* 0x00013800010b7983 */ /* 0x000ee20000100800 */
[----:B------:R-:W-:-:S04]  /*16ac0*/  IADD3 R37, P6, PT, R0, 0x11, RZ ;  /* 0x0000001100257810 */ /* 0x000fc80007fde0ff */
[C---:B------:R-:W-:Y:S01]  /*16ad0*/  ISETP.GT.U32.AND P1, PT, R37.reuse, R50, PT ;  /* 0x000000322500720c */ /* 0x040fe20003f24070 */
[----:B------:R-:W-:Y:S01]  /*16ae0*/  IMAD.X R39, RZ, RZ, R60, P6 ;  /* 0x000000ffff277224 */ /* 0x000fe200030e063c */
[----:B------:R-:W-:-:S04]  /*16af0*/  ISETP.GT.U32.AND P6, PT, R37, R23, PT ;  /* 0x000000172500720c */ /* 0x000fc80003fc4070 */
[C---:B------:R-:W-:Y:S02]  /*16b00*/  ISETP.GT.U32.AND.EX P1, PT, R39.reuse, RZ, PT, P1 ;  /* 0x000000ff2700720c */ /* 0x040fe40003f24110 */
[----:B------:R-:W-:Y:S01]  /*16b10*/  ISETP.GT.U32.AND.EX P6, PT, R39, RZ, PT, P6 ;  /* 0x000000ff2700720c */ /* 0x000fe20003fc4160 */
[----:B------:R-:W-:Y:S01]  /*16b20*/  FMUL R39, R33, UR10 ;  /* 0x0000000a21277c20 */ /* 0x000fe20008400000 */
[----:B------:R-:W-:-:S04]  /*16b30*/  FMUL R37, R35, UR10 ;  /* 0x0000000a23257c20 */ /* 0x000fc80008400000 */
[----:B0-----:R-:W-:Y:S01]  /*16b40*/  FSEL R3, R39, -INF , !P1 ;  /* 0xff80000027037808 */ /* 0x001fe20004800000 */
[----:B------:R-:W-:Y:S01]  /*16b50*/  IMAD.MOV.U32 R32, RZ, RZ, R12 ;  /* 0x000000ffff207224 */ /* 0x000fe200078e000c */
[----:B----4-:R-:W-:Y:S01]  /*16b60*/  F2FP.F16.E4M3.UNPACK_B R44, R8 ;  /* 0x00000008ff2c723e */ /* 0x010fe200020006ff */
[----:B------:R-:W-:Y:S02]  /*16b70*/  IMAD.MOV.U32 R33, RZ, RZ, R14 ;  /* 0x000000ffff217224 */ /* 0x000fe400078e000e */
[----:B------:R-:W-:Y:S01]  /*16b80*/  IMAD.MOV.U32 R34, RZ, RZ, R4 ;  /* 0x000000ffff227224 */ /* 0x000fe200078e0004 */
[----:B------:R0:W-:Y:S01]  /*16b90*/  STL [R1+0x50], R3 ;  /* 0x0000500301007387 */ /* 0x0001e20000100800 */
[----:B------:R-:W-:Y:S01]  /*16ba0*/  IMAD.MOV.U32 R35, RZ, RZ, R6 ;  /* 0x000000ffff237224 */ /* 0x000fe200078e0006 */
[----:B------:R-:W-:Y:S02]  /*16bb0*/  IADD3 R2, P2, PT, R0, 0x18, RZ ;  /* 0x0000001800027810 */ /* 0x000fe40007f5e0ff */
[----:B0-----:R-:W-:-:S02]  /*16bc0*/  FSEL R3, R37, -INF , !P6 ;  /* 0xff80000025037808 */ /* 0x001fc40007000000 */
[C---:B------:R-:W-:Y:S02]  /*16bd0*/  ISETP.GT.U32.AND P0, PT, R2.reuse, R50, PT ;  /* 0x000000320200720c */ /* 0x040fe40003f04070 */
[----:B------:R-:W-:Y:S01]  /*16be0*/  ISETP.GT.U32.AND P1, PT, R2, R23, PT ;  /* 0x000000170200720c */ /* 0x000fe20003f24070 */
[----:B------:R0:W-:Y:S01]  /*16bf0*/  STL [R1+0xbc], R3 ;  /* 0x0000bc0301007387 */ /* 0x0001e20000100800 */
[----:B------:R-:W-:Y:S02]  /*16c00*/  F2FP.F16.E4M3.UNPACK_B R2, R9.H1 ;  /* 0x00000009ff02723e */ /* 0x000fe400030006ff */
[----:B0-----:R-:W-:Y:S02]  /*16c10*/  F2FP.F16.E4M3.UNPACK_B R3, R10.H1 ;  /* 0x0000000aff03723e */ /* 0x001fe400030006ff */
[----:B------:R-:W-:Y:S01]  /*16c20*/  IADD3 R37, P6, PT, R0, 0x19, RZ ;  /* 0x0000001900257810 */ /* 0x000fe20007fde0ff */
[----:B------:R-:W-:-:S03]  /*16c30*/  IMAD.X R48, RZ, RZ, R60, P2 ;  /* 0x000000ffff307224 */ /* 0x000fc600010e063c */
[C---:B------:R-:W-:Y:S01]  /*16c40*/  ISETP.GT.U32.AND P2, PT, R37.reuse, R50, PT ;  /* 0x000000322500720c */ /* 0x040fe20003f44070 */
[----:B------:R-:W-:Y:S01]  /*16c50*/  IMAD.X R39, RZ, RZ, R60, P6 ;  /* 0x000000ffff277224 */ /* 0x000fe200030e063c */
[----:B------:R-:W-:Y:S02]  /*16c60*/  ISETP.GT.U32.AND P6, PT, R37, R23, PT ;  /* 0x000000172500720c */ /* 0x000fe40003fc4070 */
[----:B------:R-:W-:Y:S02]  /*16c70*/  ISETP.GT.U32.AND.EX P0, PT, R48, RZ, PT, P0 ;  /* 0x000000ff3000720c */ /* 0x000fe40003f04100 */
[C---:B------:R-:W-:Y:S02]  /*16c80*/  ISETP.GT.U32.AND.EX P2, PT, R39.reuse, RZ, PT, P2 ;  /* 0x000000ff2700720c */ /* 0x040fe40003f44120 */
[----:B------:R-:W-:Y:S01]  /*16c90*/  ISETP.GT.U32.AND.EX P6, PT, R39, RZ, PT, P6 ;  /* 0x000000ff2700720c */ /* 0x000fe20003fc4160 */
[----:B------:R-:W-:Y:S01]  /*16ca0*/  FMUL R39, R40, UR10 ;  /* 0x0000000a28277c20 */ /* 0x000fe20008400000 */
[----:B------:R-:W-:Y:S01]  /*16cb0*/  FMUL R37, R42, UR10 ;  /* 0x0000000a2a257c20 */ /* 0x000fe20008400000 */
[----:B------:R-:W-:-:S04]  /*16cc0*/  ISETP.GT.U32.AND.EX P1, PT, R48, RZ, PT, P1 ;  /* 0x000000ff3000720c */ /* 0x000fc80003f24110 */
[----:B------:R-:W-:Y:S01]  /*16cd0*/  FSEL R31, R37, -INF , !P1 ;  /* 0xff800000251f7808 */ /* 0x000fe20004800000 */
[----:B--2---:R-:W-:Y:S01]  /*16ce0*/  HMMA.16816.F32 R32, R32, R44, R56 ;  /* 0x0000002c2020723c */ /* 0x004fe20000001838 */
[----:B------:R-:W-:Y:S01]  /*16cf0*/  IMAD.MOV.U32 R44, RZ, RZ, R13 ;  /* 0x000000ffff2c7224 */ /* 0x000fe200078e000d */
[----:B------:R-:W2:Y:S01]  /*16d00*/  LDL.LU R58, [R1+0x14c] ;  /* 0x00014c00013a7983 */ /* 0x000ea20000300800 */
[----:B------:R-:W-:-:S07]  /*16d10*/  IMAD.MOV.U32 R45, RZ, RZ, R15 ;  /* 0x000000ffff2d7224 */ /* 0x000fce00078e000f */
[----:B------:R-:W-:Y:S01]  /*16d20*/  HMMA.16816.F32 R52, R44, R2, R52 ;  /* 0x000000022c34723c */ /* 0x000fe20000001834 */
[----:B------:R-:W-:Y:S01]  /*16d30*/  FSEL R2, R39, -INF , !P0 ;  /* 0xff80000027027808 */ /* 0x000fe20004000000 */
[----:B------:R-:W-:Y:S01]  /*16d40*/  FMUL R45, R41, UR10 ;  /* 0x0000000a292d7c20 */ /* 0x000fe20008400000 */
[----:B------:R-:W-:-:S04]  /*16d50*/  FMUL R44, R43, UR10 ;  /* 0x0000000a2b2c7c20 */ /* 0x000fc80008400000 */
[----:B------:R-:W-:-:S12]  /*16d60*/  FSEL R30, R45, -INF , !P2 ;  /* 0xff8000002d1e7808 */ /* 0x000fd80005000000 */
[----:B------:R0:W-:Y:S04]  /*16d70*/  STL [R1+0xc74], R53 ;  /* 0x000c743501007387 */ /* 0x0001e80000100800 */
[----:B0-----:R-:W4:Y:S04]  /*16d80*/  LDL.LU R53, [R1+0x13c] ;  /* 0x00013c0001357983 */ /* 0x001f280000300800 */
[----:B------:R0:W-:Y:S04]  /*16d90*/  STL [R1+0xc70], R55 ;  /* 0x000c703701007387 */ /* 0x0001e80000100800 */
[----:B0-----:R-:W2:Y:S04]  /*16da0*/  LDL.LU R55, [R1+0x148] ;  /* 0x0001480001377983 */ /* 0x001ea80000300800 */
[----:B------:R-:W2:Y:S04]  /*16db0*/  LDL.LU R56, [R1+0x15c] ;  /* 0x00015c0001387983 */ /* 0x000ea80000300800 */
[----:B------:R3:W-:Y:S04]  /*16dc0*/  STL [R1+0x44], R2 ;  /* 0x0000440201007387 */ /* 0x0007e80000100800 */
[----:B------:R-:W2:Y:S04]  /*16dd0*/  LDL.LU R8, [R1+0x30] ;  /* 0x0000300001087983 */ /* 0x000ea80000300800 */
[----:B------:R-:W2:Y:S01]  /*16de0*/  LDL.LU R9, [R1+0x34] ;  /* 0x0000340001097983 */ /* 0x000ea20000300800 */
[----:B---3--:R-:W-:-:S03]  /*16df0*/  F2FP.F16.E4M3.UNPACK_B R2, R11 ;  /* 0x0000000bff02723e */ /* 0x008fc600020006ff */
[----:B------:R-:W3:Y:S04]  /*16e00*/  LDL.LU R10, [R1+0x38] ;  /* 0x00003800010a7983 */ /* 0x000ee80000300800 */
[----:B------:R-:W3:Y:S04]  /*16e10*/  LDL.LU R11, [R1+0x3c] ;  /* 0x00003c00010b7983 */ /* 0x000ee80000300800 */
[----:B------:R-:W-:Y:S04]  /*16e20*/  STL [R1+0x7c], R31 ;  /* 0x00007c1f01007387 */ /* 0x000fe80000100800 */
[----:B------:R-:W2:Y:S04]  /*16e30*/  LDL R57, [R1+0x158] ;  /* 0x0001580001397983 */ /* 0x000ea80000100800 */
[----:B------:R0:W-:Y:S02]  /*16e40*/  STL [R1+0x40], R30 ;  /* 0x0000401e01007387 */ /* 0x0001e40000100800 */
[----:B0-----:R-:W-:-:S02]  /*16e50*/  FSEL R30, R44, -INF , !P6 ;  /* 0xff8000002c1e7808 */ /* 0x001fc40007000000 */
[----:B------:R-:W2:Y:S04]  /*16e60*/  LDL.LU R44, [R1+0x80] ;  /* 0x00008000012c7983 */ /* 0x000ea80000300800 */
[----:B------:R0:W-:Y:S04]  /*16e70*/  STL [R1+0xac], R30 ;  /* 0x0000ac1e01007387 */ /* 0x0001e80000100800 */
[----:B------:R-:W2:Y:S04]  /*16e80*/  LDL.LU R45, [R1+0x84] ;  /* 0x00008400012d7983 */ /* 0x000ea80000300800 */
[----:B------:R-:W2:Y:S04]  /*16e90*/  LDL.LU R46, [R1+0x88] ;  /* 0x00008800012e7983 */ /* 0x000ea80000300800 */
[----:B------:R-:W2:Y:S01]  /*16ea0*/  LDL.LU R47, [R1+0x8c] ;  /* 0x00008c00012f7983 */ /* 0x000ea20000300800 */
[----:B------:R-:W-:-:S02]  /*16eb0*/  IMAD.MOV.U32 R40, RZ, RZ, R12 ;  /* 0x000000ffff287224 */ /* 0x000fc400078e000c */
[----:B------:R-:W-:Y:S02]  /*16ec0*/  IMAD.MOV.U32 R41, RZ, RZ, R14 ;  /* 0x000000ffff297224 */ /* 0x000fe400078e000e */
[----:B------:R-:W-:Y:S02]  /*16ed0*/  IMAD.MOV.U32 R42, RZ, RZ, R4 ;  /* 0x000000ffff2a7224 */ /* 0x000fe400078e0004 */
[----:B------:R-:W-:Y:S01]  /*16ee0*/  IMAD.MOV.U32 R43, RZ, RZ, R6 ;  /* 0x000000ffff2b7224 */ /* 0x000fe200078e0006 */
[----:B------:R-:W-:Y:S01]  /*16ef0*/  IADD3 R39, P0, PT, R0, 0x20, RZ ;  /* 0x0000002000277810 */ /* 0x000fe20007f1e0ff */
[----:B------:R-:W-:-:S03]  /*16f00*/  FMUL R49, R52, UR10 ;  /* 0x0000000a34317c20 */ /* 0x000fc60008400000 */
[----:B------:R-:W-:Y:S01]  /*16f10*/  ISETP.GT.U32.AND P2, PT, R39, R50, PT ;  /* 0x000000322700720c */ /* 0x000fe20003f44070 */
[----:B------:R-:W-:-:S05]  /*16f20*/  IMAD.X R48, RZ, RZ, R60, P0 ;  /* 0x000000ffff307224 */ /* 0x000fca00000e063c */
[----:B------:R-:W-:-:S04]  /*16f30*/  ISETP.GT.U32.AND.EX P2, PT, R48, RZ, PT, P2 ;  /* 0x000000ff3000720c */ /* 0x000fc80003f44120 */
[----:B0-----:R-:W-:Y:S02]  /*16f40*/  FSEL R30, R49, -INF , !P2 ;  /* 0xff800000311e7808 */ /* 0x001fe40005000000 */
[----:B------:R-:W-:-:S03]  /*16f50*/  ISETP.GT.U32.AND P6, PT, R39, R23, PT ;  /* 0x000000172700720c */ /* 0x000fc60003fc4070 */
[----:B------:R0:W-:Y:S01]  /*16f60*/  STL [R1+0x24], R30 ;  /* 0x0000241e01007387 */ /* 0x0001e20000100800 */
[----:B------:R-:W-:-:S03]  /*16f70*/  ISETP.GT.U32.AND.EX P6, PT, R48, RZ, PT, P6 ;  /* 0x000000ff3000720c */ /* 0x000fc60003fc4160 */
[----:B------:R-:W5:Y:S04]  /*16f80*/  LDL R59, [R1+0x16c] ;  /* 0x00016c00013b7983 */ /* 0x000f680000100800 */
[----:B0-----:R-:W5:Y:S01]  /*16f90*/  LDL R30, [R1+0x168] ;  /* 0x00016800011e7983 */ /* 0x001f620000100800 */
[----:B----4-:R-:W-:-:S07]  /*16fa0*/  F2FP.F16.E4M3.UNPACK_B R3, R53 ;  /* 0x00000035ff03723e */ /* 0x010fce00020006ff */
[----:B--2---:R-:W-:Y:S01]  /*16fb0*/  HMMA.16816.F32 R44, R40, R2, R44 ;  /* 0x00000002282c723c */ /* 0x004fe2000000182c */
[----:B------:R-:W-:Y:S02]  /*16fc0*/  F2FP.F16.E4M3.UNPACK_B R2, R55 ;  /* 0x00000037ff02723e */ /* 0x000fe400020006ff */
[----:B------:R-:W-:-:S07]  /*16fd0*/  F2FP.F16.E4M3.UNPACK_B R3, R58 ;  /* 0x0000003aff03723e */ /* 0x000fce00020006ff */
[----:B---3--:R-:W-:Y:S01]  /*16fe0*/  HMMA.16816.F32 R40, R40, R2, R8 ;  /* 0x000000022828723c */ /* 0x008fe20000001808 */
[----:B------:R-:W2:Y:S01]  /*16ff0*/  LDL.LU.64 R10, [R1+0xc90] ;  /* 0x000c9000010a7983 */ /* 0x000ea20000300a00 */
[----:B------:R-:W-:-:S03]  /*17000*/  FMUL R2, R54, UR10 ;  /* 0x0000000a36027c20 */ /* 0x000fc60008400000 */
[----:B------:R-:W2:Y:S02]  /*17010*/  LDL.LU.64 R8, [R1+0xc88] ;  /* 0x000c880001087983 */ /* 0x000ea40000300a00 */
[----:B------:R-:W-:-:S12]  /*17020*/  FSEL R31, R2, -INF , !P6 ;  /* 0xff800000021f7808 */ /* 0x000fd80007000000 */
[----:B------:R-:W-:Y:S04]  /*17030*/  STL.64 [R1+0xc68], R42 ;  /* 0x000c682a01007387 */ /* 0x000fe80000100a00 */
[----:B------:R0:W-:Y:S04]  /*17040*/  STL.64 [R1+0xc60], R40 ;  /* 0x000c602801007387 */ /* 0x0001e80000100a00 */
[----:B------:R1:W-:Y:S04]  /*17050*/  STL [R1+0x70], R31 ;  /* 0x0000701f01007387 */ /* 0x0003e80000100800 */
[----:B------:R-:W3:Y:S01]  /*17060*/  LDL R52, [R1+0x178] ;  /* 0x0001780001347983 */ /* 0x000ee20000100800 */
[----:B------:R-:W-:-:S02]  /*17070*/  IADD3 R37, P1, PT, R0, 0x28, RZ ;  /* 0x0000002800257810 */ /* 0x000fc40007f3e0ff */
[----:B------:R-:W-:Y:S02]  /*17080*/  LOP3.LUT R51, R0, 0x79, RZ, 0xfc, !PT ;  /* 0x0000007900337812 */ /* 0x000fe400078efcff */
[----:B------:R-:W-:Y:S01]  /*17090*/  ISETP.GT.U32.AND P0, PT, R37, R50, PT ;  /* 0x000000322500720c */ /* 0x000fe20003f04070 */
[----:B------:R-:W-:Y:S01]  /*170a0*/  IMAD.X R39, RZ, RZ, R60, P1 ;  /* 0x000000ffff277224 */ /* 0x000fe200008e063c */
[-C--:B------:R-:W-:Y:S01]  /*170b0*/  ISETP.GT.U32.AND P2, PT, R51, R23.reuse, PT ;  /* 0x000000173300720c */ /* 0x080fe20003f44070 */
[----:B------:R-:W-:Y:S01]  /*170c0*/  FMUL R51, R36, UR10 ;  /* 0x0000000a24337c20 */ /* 0x000fe20008400000 */
[----:B------:R-:W-:Y:S01]  /*170d0*/  ISETP.GT.U32.AND P1, PT, R37, R23, PT ;  /* 0x000000172500720c */ /* 0x000fe20003f24070 */
[----:B0-----:R-:W-:Y:S01]  /*170e0*/  IMAD.MOV.U32 R40, RZ, RZ, R50 ;  /* 0x000000ffff287224 */ /* 0x001fe200078e0032 */
[----:B------:R-:W-:Y:S01]  /*170f0*/  ISETP.GT.U32.AND.EX P0, PT, R39, RZ, PT, P0 ;  /* 0x000000ff2700720c */ /* 0x000fe20003f04100 */
[----:B------:R-:W-:Y:S01]  /*17100*/  FMUL R50, R38, UR10 ;  /* 0x0000000a26327c20 */ /* 0x000fe20008400000 */
[----:B------:R-:W-:Y:S01]  /*17110*/  LOP3.LUT R3, R0, 0x68, RZ, 0xfc, !PT ;  /* 0x0000006800037812 */ /* 0x000fe200078efcff */
[----:B-1----:R-:W4:Y:S01]  /*17120*/  LDL R31, [R1+0x17c] ;  /* 0x00017c00011f7983 */ /* 0x002f220000100800 */
[----:B------:R-:W-:-:S02]  /*17130*/  FSEL R41, R51, -INF , !P0 ;  /* 0xff80000033297808 */ /* 0x000fc40004000000 */
[----:B------:R-:W-:Y:S02]  /*17140*/  ISETP.GT.U32.AND.EX P1, PT, R39, RZ, PT, P1 ;  /* 0x000000ff2700720c */ /* 0x000fe40003f24110 */
[----:B------:R-:W-:Y:S01]  /*17150*/  IADD3 R2, P6, PT, R0, 0x21, RZ ;  /* 0x0000002100027810 */ /* 0x000fe20007fde0ff */
[----:B------:R-:W-:Y:S01]  /*17160*/  IMAD.MOV.U32 R36, RZ, RZ, R12 ;  /* 0x000000ffff247224 */ /* 0x000fe200078e000c */
[----:B------:R-:W-:Y:S01]  /*17170*/  F2FP.F16.E4M3.UNPACK_B R48, R57 ;  /* 0x00000039ff30723e */ /* 0x000fe200020006ff */
[----:B------:R-:W-:Y:S01]  /*17180*/  IMAD.MOV.U32 R37, RZ, RZ, R14 ;  /* 0x000000ffff257224 */ /* 0x000fe200078e000e */
[----:B------:R-:W-:Y:S01]  /*17190*/  F2FP.F16.E4M3.UNPACK_B R49, R56 ;  /* 0x00000038ff31723e */ /* 0x000fe200020006ff */
[----:B------:R-:W-:Y:S01]  /*171a0*/  IMAD.MOV.U32 R38, RZ, RZ, R4 ;  /* 0x000000ffff267224 */ /* 0x000fe200078e0004 */
[----:B------:R0:W-:Y:S01]  /*171b0*/  STL [R1+0x1c], R41 ;  /* 0x00001c2901007387 */ /* 0x0001e20000100800 */
[----:B------:R-:W-:Y:S01]  /*171c0*/  IMAD.MOV.U32 R39, RZ, RZ, R6 ;  /* 0x000000ffff277224 */ /* 0x000fe200078e0006 */
[----:B------:R-:W-:Y:S01]  /*171d0*/  ISETP.GT.U32.AND P0, PT, R3, R40, PT ;  /* 0x000000280300720c */ /* 0x000fe20003f04070 */
[----:B------:R-:W-:-:S03]  /*171e0*/  IMAD.X R57, RZ, RZ, R60, P6 ;  /* 0x000000ffff397224 */ /* 0x000fc600030e063c */
[----:B------:R-:W-:Y:S02]  /*171f0*/  ISETP.GT.U32.AND.EX P0, PT, R60, RZ, PT, P0 ;  /* 0x000000ff3c00720c */ /* 0x000fe40003f04100 */
[----:B0-----:R-:W-:Y:S02]  /*17200*/  FSEL R41, R50, -INF , !P1 ;  /* 0xff80000032297808 */ /* 0x001fe40004800000 */
[----:B------:R-:W-:Y:S02]  /*17210*/  ISETP.GT.U32.AND P1, PT, R3, R23, PT ;  /* 0x000000170300720c */ /* 0x000fe40003f24070 */
[C---:B------:R-:W-:Y:S02]  /*17220*/  IADD3 R3, P6, PT, R0.reuse, 0x8, RZ ;  /* 0x0000000800037810 */ /* 0x040fe40007fde0ff */
[----:B------:R-:W-:Y:S02]  /*17230*/  LOP3.LUT R50, R0, 0x69, RZ, 0xfc, !PT ;  /* 0x0000006900327812 */ /* 0x000fe400078efcff */
[----:B------:R-:W-:-:S02]  /*17240*/  SEL R54, RZ, 0x7fff8, !P0 ;  /* 0x0007fff8ff367807 */ /* 0x000fc40004000000 */
[----:B------:R-:W-:Y:S01]  /*17250*/  ISETP.GT.U32.AND P0, PT, R50, R40, PT ;  /* 0x000000283200720c */ /* 0x000fe20003f04070 */
[----:B------:R0:W-:Y:S03]  /*17260*/  STL [R1+0x74], R41 ;  /* 0x0000742901007387 */ /* 0x0001e60000100800 */
[----:B------:R-:W-:Y:S01]  /*17270*/  ISETP.GT.U32.AND.EX P0, PT, R60, RZ, PT, P0 ;  /* 0x000000ff3c00720c */ /* 0x000fe20003f04100 */
[C---:B--2---:R-:W-:Y:S01]  /*17280*/  HMMA.16816.F32 R8, R36.reuse, R48, R8 ;  /* 0x000000302408723c */ /* 0x044fe20000001808 */
[----:B-----5:R-:W-:Y:S01]  /*17290*/  F2FP.F16.E4M3.UNPACK_B R49, R59 ;  /* 0x0000003bff31723e */ /* 0x020fe200020006ff */
[----:B------:R-:W-:Y:S01]  /*172a0*/  IMAD.X R59, RZ, RZ, R60, P6 ;  /* 0x000000ffff3b7224 */ /* 0x000fe200030e063c */
[----:B------:R-:W-:Y:S02]  /*172b0*/  F2FP.F16.E4M3.UNPACK_B R48, R30 ;  /* 0x0000001eff30723e */ /* 0x000fe400020006ff */
[----:B------:R-:W-:Y:S01]  /*172c0*/  ISETP.GT.U32.AND P6, PT, R50, R23, PT ;  /* 0x000000173200720c */ /* 0x000fe20003fc4070 */
[----:B------:R-:W2:Y:S03]  /*172d0*/  LDL.LU R30, [R1+0x128] ;  /* 0x00012800011e7983 */ /* 0x000ea60000300800 */
[----:B------:R-:W-:Y:S01]  /*172e0*/  ISETP.GT.U32.AND.EX P6, PT, R60, RZ, PT, P6 ;  /* 0x000000ff3c00720c */ /* 0x000fe20003fc4160 */
[----:B0-----:R-:W5:Y:S01]  /*172f0*/  LDL.LU R41, [R1+0x10] ;  /* 0x0000100001297983 */ /* 0x001f620000300800 */
[----:B------:R-:W-:Y:S03]  /*17300*/  HMMA.16816.F32 R24, R36, R48, R24 ;  /* 0x000000302418723c */ /* 0x000fe60000001818 */
[----:B------:R-:W5:Y:S01]  /*17310*/  LDL.LU R42, [R1+0x118] ;  /* 0x00011800012a7983 */ /* 0x000f620000300800 */
[----:B------:R-:W-:-:S03]  /*17320*/  SEL R51, RZ, 0x1, !P6 ;  /* 0x00000001ff337807 */ /* 0x000fc60007000000 */
[----:B------:R-:W5:Y:S01]  /*17330*/  LDL.LU R43, [R1+0x11c] ;  /* 0x00011c00012b7983 */ /* 0x000f620000300800 */
[----:B------:R-:W-:-:S03]  /*17340*/  ISETP.GT.U32.AND P6, PT, R2, R23, PT ;  /* 0x000000170200720c */ /* 0x000fc60003fc4070 */
[----:B------:R-:W5:Y:S01]  /*17350*/  LDL.LU R12, [R1+0x14] ;  /* 0x00001400010c7983 */ /* 0x000f620000300800 */
[----:B---3--:R-:W-:-:S03]  /*17360*/  F2FP.F16.E4M3.UNPACK_B R48, R52 ;  /* 0x00000034ff30723e */ /* 0x008fc600020006ff */
[----:B------:R-:W3:Y:S01]  /*17370*/  LDL.LU R14, [R1+0x274] ;  /* 0x00027400010e7983 */ /* 0x000ee20000300800 */
[----:B------:R-:W-:Y:S02]  /*17380*/  SEL R52, RZ, 0x4, !P0 ;  /* 0x00000004ff347807 */ /* 0x000fe40004000000 */
[----:B------:R-:W-:Y:S01]  /*17390*/  ISETP.GT.U32.AND P0, PT, R3, R40, PT ;  /* 0x000000280300720c */ /* 0x000fe20003f04070 */
[----:B------:R-:W3:Y:S01]  /*173a0*/  LDL.LU R6, [R1+0x270] ;  /* 0x0002700001067983 */ /* 0x000ee20000300800 */
[----:B------:R-:W-:-:S03]  /*173b0*/  F2FP.F16.E4M3.UNPACK_B R3, R61.H1 ;  /* 0x0000003dff03723e */ /* 0x000fc600030006ff */
[----:B------:R-:W3:Y:S04]  /*173c0*/  LDL.LU R23, [R1+0xc84] ;  /* 0x000c840001177983 */ /* 0x000ee80000300800 */
[----:B------:R-:W3:Y:S01]  /*173d0*/  LDL.LU R61, [R1+0xc80] ;  /* 0x000c8000013d7983 */ /* 0x000ee20000300800 */
[C---:B------:R-:W-:Y:S02]  /*173e0*/  ISETP.GT.U32.AND.EX P2, PT, R60.reuse, RZ, PT, P2 ;  /* 0x000000ff3c00720c */ /* 0x040fe40003f44120 */
[----:B------:R-:W-:Y:S02]  /*173f0*/  ISETP.GT.U32.AND.EX P1, PT, R60, RZ, PT, P1 ;  /* 0x000000ff3c00720c */ /* 0x000fe40003f24110 */
[----:B------:R-:W-:Y:S02]  /*17400*/  SEL R4, RZ, 0x1, !P2 ;  /* 0x00000001ff047807 */ /* 0x000fe40005000000 */
[----:B------:R-:W-:-:S02]  /*17410*/  SEL R50, RZ, 0x1fffe, !P1 ;  /* 0x0001fffeff327807 */ /* 0x000fc40004800000 */
[----:B------:R-:W-:Y:S02]  /*17420*/  ISETP.GT.U32.AND P1, PT, R2, R40, PT ;  /* 0x000000280200720c */ /* 0x000fe40003f24070 */
[----:B----4-:R-:W-:-:S07]  /*17430*/  F2FP.F16.E4M3.UNPACK_B R49, R31 ;  /* 0x0000001fff31723e */ /* 0x010fce00020006ff */
[----:B------:R-:W-:Y:S01]  /*17440*/  HMMA.16816.F32 R16, R36, R48, R16 ;  /* 0x000000302410723c */ /* 0x000fe20000001810 */
[----:B------:R-:W-:Y:S02]  /*17450*/  IMAD.MOV.U32 R36, RZ, RZ, R13 ;  /* 0x000000ffff247224 */ /* 0x000fe400078e000d */
[----:B------:R-:W-:Y:S02]  /*17460*/  IMAD.MOV.U32 R37, RZ, RZ, R15 ;  /* 0x000000ffff257224 */ /* 0x000fe400078e000f */
[----:B------:R-:W-:Y:S02]  /*17470*/  IMAD.MOV.U32 R38, RZ, RZ, R5 ;  /* 0x000000ffff267224 */ /* 0x000fe400078e0005 */
[----:B------:R-:W-:Y:S01]  /*17480*/  IMAD.MOV.U32 R39, RZ, RZ, R7 ;  /* 0x000000ffff277224 */ /* 0x000fe200078e0007 */
[----:B--2---:R-:W-:Y:S02]  /*17490*/  F2FP.F16.E4M3.UNPACK_B R2, R30.H1 ;  /* 0x0000001eff02723e */ /* 0x004fe400030006ff */
[----:B------:R-:W2:Y:S04]  /*174a0*/  LDL.LU R30, [R1+0x280] ;  /* 0x00028000011e7983 */ /* 0x000ea80000300800 */
[----:B------:R-:W4:Y:S01]  /*174b0*/  LDL.LU R31, [R1+0x27c] ;  /* 0x00027c00011f7983 */ /* 0x000f220000300800 */
[----:B-----5:R-:W-:-:S02]  /*174c0*/  IMAD.IADD R4, R4, 0x1, R12 ;  /* 0x0000000104047824 */ /* 0x020fc400078e020c */
[----:B---3--:R-:W-:Y:S02]  /*174d0*/  IMAD.IADD R6, R14, 0x1, R6 ;  /* 0x000000010e067824 */ /* 0x008fe400078e0206 */
[----:B------:R-:W-:Y:S02]  /*174e0*/  IMAD.IADD R14, R51, 0x1, R50 ;  /* 0x00000001330e7824 */ /* 0x000fe400078e0232 */
[----:B------:R-:W-:Y:S02]  /*174f0*/  IMAD.IADD R12, R41, 0x1, R61 ;  /* 0x00000001290c7824 */ /* 0x000fe400078e023d */
[----:B------:R-:W3:Y:S04]  /*17500*/  LDL.LU R61, [R1+0x10c] ;  /* 0x00010c00013d7983 */ /* 0x000ee80000300800 */
[----:B------:R-:W2:Y:S01]  /*17510*/  LDL.LU R50, [R1+0x278] ;  /* 0x0002780001327983 */ /* 0x000ea20000300800 */
[----:B------:R-:W-:Y:S01]  /*17520*/  F2FP.F16.E4M3.UNPACK_B R48, R42.H1 ;  /* 0x0000002aff30723e */ /* 0x000fe200030006ff */
[----:B------:R-:W-:Y:S02]  /*17530*/  HMMA.16816.F32 R20, R36, R2, R20 ;  /* 0x000000022414723c */ /* 0x000fe40000001814 */
[----:B------:R-:W5:Y:S01]  /*17540*/  LDL.LU R51, [R1+0x108] ;  /* 0x0001080001337983 */ /* 0x000f620000300800 */
[----:B------:R-:W-:-:S02]  /*17550*/  F2FP.F16.E4M3.UNPACK_B R49, R43.H1 ;  /* 0x0000002bff31723e */ /* 0x000fc400030006ff */
[----:B------:R-:W-:Y:S01]  /*17560*/  LOP3.LUT R3, R4, 0x3, RZ, 0xc0, !PT ;  /* 0x0000000304037812 */ /* 0x000fe200078ec0ff */
[----:B------:R-:W3:Y:S01]  /*17570*/  LDL.LU R41, [R1+0x138] ;  /* 0x0001380001297983 */ /* 0x000ee20000300800 */
[----:B------:R-:W-:-:S03]  /*17580*/  LOP3.LUT R4, R12, 0x3, RZ, 0xc0, !PT ;  /* 0x000000030c047812 */ /* 0x000fc600078ec0ff */
[----:B------:R-:W3:Y:S04]  /*17590*/  LDL.LU R42, [R1+0x188] ;  /* 0x00018800012a7983 */ /* 0x000ee80000300800 */
[----:B------:R-:W3:Y:S04]  /*175a0*/  LDL.LU R43, [R1+0x18c] ;  /* 0x00018c00012b7983 */ /* 0x000ee80000300800 */
[----:B------:R-:W4:Y:S01]  /*175b0*/  LDL.LU R12, [R1+0x26c] ;  /* 0x00026c00010c7983 */ /* 0x000f220000300800 */
[----:B------:R-:W-:Y:S02]  /*175c0*/  LOP3.LUT R2, R6, 0x3, RZ, 0xc0, !PT ;  /* 0x0000000306027812 */ /* 0x000fe400078ec0ff */
[----:B------:R-:W-:-:S02]  /*175d0*/  LOP3.LUT R6, R14, 0x3, RZ, 0xc0, !PT ;  /* 0x000000030e067812 */ /* 0x000fc400078ec0ff */
[----:B------:R-:W5:Y:S01]  /*175e0*/  LDL.LU R14, [R1+0x18] ;  /* 0x00001800010e7983 */ /* 0x000f620000300800 */
[----:B--2---:R-:W-:-:S03]  /*175f0*/  IADD3 R50, PT, PT, R2, R50, R30 ;  /* 0x0000003202327210 */ /* 0x004fc60007ffe01e */
[----:B------:R-:W2:Y:S04]  /*17600*/  LDL.LU R30, [R1+0xc7c] ;  /* 0x000c7c00011e7983 */ /* 0x000ea80000300800 */
[----:B------:R-:W5:Y:S01]  /*17610*/  LDL.LU R2, [R1+0x268] ;  /* 0x0002680001027983 */ /* 0x000f620000300800 */
[----:B----4-:R-:W-:-:S03]  /*17620*/  IADD3 R12, PT, PT, R3, R12, R31 ;  /* 0x0000000c030c7210 */ /* 0x010fc60007ffe01f */
[----:B------:R-:W2:Y:S01]  /*17630*/  LDL.LU R31, [R1+0xc78] ;  /* 0x000c7800011f7983 */ /* 0x000ea20000300800 */
[----:B---3--:R-:W-:Y:S02]  /*17640*/  F2FP.F16.E4M3.UNPACK_B R3, R61.H1 ;  /* 0x0000003dff03723e */ /* 0x008fe400030006ff */
[----:B-----5:R-:W-:Y:S02]  /*17650*/  IADD3 R14, PT, PT, R4, R14, R2 ;  /* 0x0000000e040e7210 */ /* 0x020fe40007ffe002 */
[----:B------:R-:W-:Y:S02]  /*17660*/  IADD3 R4, PT, PT, R6, R54, R52 ;  /* 0x0000003606047210 */ /* 0x000fe40007ffe034 */
[----:B------:R-:W-:-:S03]  /*17670*/  LOP3.LUT R6, R12, 0xf, RZ, 0xc0, !PT ;  /* 0x0000000f0c067812 */ /* 0x000fc600078ec0ff */
[----:B------:R-:W-:Y:S01]  /*17680*/  IMAD.SHL.U32 R4, R4, 0x100, RZ ;  /* 0x0000010004047824 */ /* 0x000fe200078e00ff */
[----:B------:R-:W-:-:S04]  /*17690*/  F2FP.F16.E4M3.UNPACK_B R2, R51.H1 ;  /* 0x00000033ff02723e */ /* 0x000fc800030006ff */
[----:B------:R-:W-:Y:S01]  /*176a0*/  LOP3.LUT R12, R4, 0xf00, RZ, 0xe2, !PT ;  /* 0x00000f00040c7812 */ /* 0x000fe200078ee2ff */
[----:B------:R-:W-:Y:S02]  /*176b0*/  IMAD R4, R14, 0x10, R6 ;  /* 0x000000100e047824 */ /* 0x000fe400078e0206 */
[----:B------:R-:W-:Y:S02]  /*176c0*/  HMMA.16816.F32 R32, R36, R2, R32 ;  /* 0x000000022420723c */ /* 0x000fe40000001820 */
[----:B------:R-:W-:Y:S01]  /*176d0*/  IMAD R6, R50, 0x1000, R12 ;  /* 0x0000100032067824 */ /* 0x000fe200078e020c */
[----:B------:R-:W-:-:S05]  /*176e0*/  LOP3.LUT R2, R4, 0xff, RZ, 0xc0, !PT ;  /* 0x000000ff04027812 */ /* 0x000fca00078ec0ff */
[----:B--2---:R-:W-:Y:S01]  /*176f0*/  HMMA.16816.F32 R28, R36, R48, R28 ;  /* 0x00000030241c723c */ /* 0x004fe2000000181c */
[----:B------:R-:W-:Y:S01]  /*17700*/  F2FP.F16.E4M3.UNPACK_B R49, R53.H1 ;  /* 0x00000035ff31723e */ /* 0x000fe200030006ff */
[----:B------:R-:W-:Y:S01]  /*17710*/  IMAD.IADD R4, R6, 0x1, R2 ;  /* 0x0000000106047824 */ /* 0x000fe200078e0202 */
[----:B------:R-:W2:Y:S01]  /*17720*/  LDL.LU R53, [R1+0xc74] ;  /* 0x000c740001357983 */ /* 0x000ea20000300800 */
[----:B------:R-:W-:-:S03]  /*17730*/  F2FP.F16.E4M3.UNPACK_B R2, R55.H1 ;  /* 0x00000037ff02723e */ /* 0x000fc600030006ff */
[----:B------:R-:W3:Y:S01]  /*17740*/  LDL.LU R55, [R1+0xc70] ;  /* 0x000c700001377983 */ /* 0x000ee20000300800 */
[----:B------:R-:W-:Y:S01]  /*17750*/  IMAD.MOV.U32 R54, RZ, RZ, R40 ;  /* 0x000000ffff367224 */ /* 0x000fe200078e0028 */
[----:B------:R-:W-:Y:S02]  /*17760*/  F2FP.F16.E4M3.UNPACK_B R48, R41.H1 ;  /* 0x00000029ff30723e */ /* 0x000fe400030006ff */
[----:B------:R-:W4:Y:S01]  /*17770*/  LDL.LU R40, [R1] ;  /* 0x0000000001287983 */ /* 0x000f220000300800 */
[----:B------:R-:W-:Y:S02]  /*17780*/  F2FP.F16.E4M3.UNPACK_B R50, R42.H1 ;  /* 0x0000002aff32723e */ /* 0x000fe400030006ff */
[----:B------:R-:W-:Y:S01]  /*17790*/  F2FP.F16.E4M3.UNPACK_B R51, R43.H1 ;  /* 0x0000002bff33723e */ /* 0x000fe200030006ff */
[----:B------:R-:W4:Y:S04]  /*177a0*/  LDL.LU R41, [R1+0x4] ;  /* 0x0000040001297983 */ /* 0x000f280000300800 */
[----:B------:R-:W4:Y:S04]  /*177b0*/  LDL.LU R42, [R1+0x8] ;  /* 0x00000800012a7983 */ /* 0x000f280000300800 */
[----:B------:R-:W4:Y:S01]  /*177c0*/  LDL.LU R43, [R1+0xc] ;  /* 0x00000c00012b7983 */ /* 0x000f220000300800 */
[----:B------:R-:W-:-:S02]  /*177d0*/  ISETP.GT.U32.AND.EX P6, PT, R57, RZ, PT, P6 ;  /* 0x000000ff3900720c */ /* 0x000fc40003fc4160 */
[----:B------:R-:W-:Y:S02]  /*177e0*/  LOP3.LUT R14, R0, 0x48, RZ, 0xfc, !PT ;  /* 0x00000048000e7812 */ /* 0x000fe400078efcff */
[----:B------:R-:W-:Y:S01]  /*177f0*/  F2FP.F16.E4M3.UNPACK_B R3, R58.H1 ;  /* 0x0000003aff03723e */ /* 0x000fe200030006ff */
[----:B------:R-:W-:Y:S01]  /*17800*/  HMMA.16816.F32 R44, R36, R48, R44 ;  /* 0x00000030242c723c */ /* 0x000fe2000000182c */
[----:B---3--:R-:W-:-:S05]  /*17810*/  FMUL R12, R55, UR10 ;  /* 0x0000000a370c7c20 */ /* 0x008fca0008400000 */
[----:B------:R-:W-:Y:S02]  /*17820*/  FSEL R12, R12, -INF , !P6 ;  /* 0xff8000000c0c7808 */ /* 0x000fe40007000000 */
[----:B------:R-:W-:-:S03]  /*17830*/  ISETP.GT.U32.AND P6, PT, R14, R54, PT ;  /* 0x000000360e00720c */ /* 0x000fc60003fc4070 */
[----:B------:R0:W-:Y:S01]  /*17840*/  STL [R1+0x14], R12 ;  /* 0x0000140c01007387 */ /* 0x0001e20000100800 */
[----:B------:R-:W-:Y:S02]  /*17850*/  ISETP.GT.U32.AND.EX P6, PT, R60, RZ, PT, P6 ;  /* 0x000000ff3c00720c */ /* 0x000fe40003fc4160 */
[----:B------:R-:W-:Y:S01]  /*17860*/  LOP3.LUT R14, R0, 0x50, RZ, 0xfc, !PT ;  /* 0x00000050000e7812 */ /* 0x000fe200078efcff */
[----:B0-----:R-:W-:-:S05]  /*17870*/  FMUL R12, R28, UR10 ;  /* 0x0000000a1c0c7c20 */ /* 0x001fca0008400000 */
[----:B------:R-:W-:Y:S02]  /*17880*/  FSEL R58, R12, -INF , !P6 ;  /* 0xff8000000c3a7808 */ /* 0x000fe40007000000 */
[----:B------:R-:W-:Y:S01]  /*17890*/  ISETP.GT.U32.AND P6, PT, R14, R54, PT ;  /* 0x000000360e00720c */ /* 0x000fe20003fc4070 */
[----:B----4-:R-:W-:Y:S01]  /*178a0*/  HMMA.16816.F32 R48, R36, R50, R40 ;  /* 0x000000322430723c */ /* 0x010fe20000001828 */
[----:B------:R-:W3:Y:S04]  /*178b0*/  LDL.LU R14, [R1+0x158] ;  /* 0x00015800010e7983 */ /* 0x000ee80000300800 */
[----:B------:R-:W-:Y:S04]  /*178c0*/  STL [R1+0x10], R58 ;  /* 0x0000103a01007387 */ /* 0x000fe80000100800 */
[----:B------:R-:W4:Y:S04]  /*178d0*/  LDL.LU.64 R42, [R1+0xc68] ;  /* 0x000c6800012a7983 */ /* 0x000f280000300a00 */
[----:B------:R-:W4:Y:S01]  /*178e0*/  LDL.LU.64 R40, [R1+0xc60] ;  /* 0x000c600001287983 */ /* 0x000f220000300a00 */
[----:B--2---:R-:W-:Y:S01]  /*178f0*/  FMUL R6, R53, UR10 ;  /* 0x0000000a35067c20 */ /* 0x004fe20008400000 */
[----:B------:R-:W-:-:S02]  /*17900*/  ISETP.GT.U32.AND.EX P1, PT, R57, RZ, PT, P1 ;  /* 0x000000ff3900720c */ /* 0x000fc40003f24110 */
[----:B------:R-:W-:Y:S02]  /*17910*/  LOP3.LUT R57, R0, 0x41, RZ, 0xfc, !PT ;  /* 0x0000004100397812 */ /* 0x000fe400078efcff */
[----:B------:R-:W-:Y:S02]  /*17920*/  FSEL R55, R6, -INF , !P1 ;  /* 0xff80000006377808 */ /* 0x000fe40004800000 */
[----:B------:R-:W-:Y:S01]  /*17930*/  ISETP.GT.U32.AND P1, PT, R57, R54, PT ;  /* 0x000000363900720c */ /* 0x000fe20003f24070 */
[----:B------:R-:W-:Y:S01]  /*17940*/  FMUL R6, R21, UR10 ;  /* 0x0000000a15067c20 */ /* 0x000fe20008400000 */
[----:B------:R-:W-:Y:S02]  /*17950*/  LOP3.LUT R52, R0, 0x49, RZ, 0xfc, !PT ;  /* 0x0000004900347812 */ /* 0x000fe400078efcff */
[----:B------:R-:W-:Y:S01]  /*17960*/  ISETP.GT.U32.AND.EX P1, PT, R60, RZ, PT, P1 ;  /* 0x000000ff3c00720c */ /* 0x000fe20003f24110 */
[----:B------:R-:W-:Y:S01]  /*17970*/  FMUL R12, R32, UR10 ;  /* 0x0000000a200c7c20 */ /* 0x000fe20008400000 */
[----:B------:R-:W-:-:S02]  /*17980*/  ISETP.GT.U32.AND.EX P0, PT, R59, RZ, PT, P0 ;  /* 0x000000ff3b00720c */ /* 0x000fc40003f04100 */
[----:B------:R-:W-:Y:S02]  /*17990*/  FSEL R59, R6, -INF , !P1 ;  /* 0xff800000063b7808 */ /* 0x000fe40004800000 */
[----:B------:R-:W-:Y:S02]  /*179a0*/  ISETP.GT.U32.AND P1, PT, R52, R54, PT ;  /* 0x000000363400720c */ /* 0x000fe40003f24070 */
[----:B------:R-:W-:Y:S02]  /*179b0*/  ISETP.GT.U32.AND.EX P6, PT, R60, RZ, PT, P6 ;  /* 0x000000ff3c00720c */ /* 0x000fe40003fc4160 */
[----:B------:R-:W-:Y:S01]  /*179c0*/  LOP3.LUT R21, R0, 0x58, RZ, 0xfc, !PT ;  /* 0x0000005800157812 */ /* 0x000fe200078efcff */
[----:B------:R-:W-:Y:S01]  /*179d0*/  FMUL R6, R29, UR10 ;  /* 0x0000000a1d067c20 */ /* 0x000fe20008400000 */
[----:B------:R-:W-:Y:S02]  /*179e0*/  ISETP.GT.U32.AND.EX P1, PT, R60, RZ, PT, P1 ;  /* 0x000000ff3c00720c */ /* 0x000fe40003f24110 */
[----:B------:R-:W-:-:S02]  /*179f0*/  FSEL R61, R12, -INF , !P6 ;  /* 0xff8000000c3d7808 */ /* 0x000fc40007000000 */
[----:B------:R-:W-:Y:S02]  /*17a00*/  LOP3.LUT R28, R0, 0x51, RZ, 0xfc, !PT ;  /* 0x00000051001c7812 */ /* 0x000fe400078efcff */
[-C--:B------:R-:W-:Y:S01]  /*17a10*/  ISETP.GT.U32.AND P6, PT, R21, R54.reuse, PT ;  /* 0x000000361500720c */ /* 0x080fe20003fc4070 */
[----:B------:R-:W-:Y:S01]  /*17a20*/  FMUL R12, R44, UR10 ;  /* 0x0000000a2c0c7c20 */ /* 0x000fe20008400000 */
[----:B------:R-:W-:Y:S02]  /*17a30*/  FSEL R57, R6, -INF , !P1 ;  /* 0xff80000006397808 */ /* 0x000fe40004800000 */
[----:B------:R-:W-:Y:S02]  /*17a40*/  ISETP.GT.U32.AND P1, PT, R28, R54, PT ;  /* 0x000000361c00720c */ /* 0x000fe40003f24070 */
[C---:B------:R-:W-:Y:S01]  /*17a50*/  ISETP.GT.U32.AND.EX P6, PT, R60.reuse, RZ, PT, P6 ;  /* 0x000000ff3c00720c */ /* 0x040fe20003fc4160 */
[----:B------:R-:W-:Y:S01]  /*17a60*/  FMUL R6, R33, UR10 ;  /* 0x0000000a21067c20 */ /* 0x000fe20008400000 */
[----:B------:R-:W-:Y:S01]  /*17a70*/  IMAD.MOV.U32 R44, RZ, RZ, R54 ;  /* 0x000000ffff2c7224 */ /* 0x000fe200078e0036 */
[----:B------:R-:W-:-:S02]  /*17a80*/  ISETP.GT.U32.AND.EX P1, PT, R60, RZ, PT, P1 ;  /* 0x000000ff3c00720c */ /* 0x000fc40003f24110 */
[----:B------:R-:W-:Y:S02]  /*17a90*/  FSEL R54, R12, -INF , !P6 ;  /* 0xff8000000c367808 */ /* 0x000fe40007000000 */
[----:B------:R-:W2:Y:S01]  /*17aa0*/  LDL.LU R12, [R1+0x16c] ;  /* 0x00016c00010c7983 */ /* 0x000ea20000300800 */
[----:B------:R-:W-:-:S03]  /*17ab0*/  F2FP.F16.E4M3.UNPACK_B R29, R56.H1 ;  /* 0x00000038ff1d723e */ /* 0x000fc600030006ff */
[----:B------:R-:W5:Y:S01]  /*17ac0*/  LDL.LU R56, [R1+0xc5c] ;  /* 0x000c5c0001387983 */ /* 0x000f620000300800 */
[----:B------:R-:W-:Y:S01]  /*17ad0*/  FSEL R53, R6, -INF , !P1 ;  /* 0xff80000006357808 */ /* 0x000fe20004800000 */
[----:B------:R-:W-:Y:S02]  /*17ae0*/  FMUL R6, R49, UR10 ;  /* 0x0000000a31067c20 */ /* 0x000fe40008400000 */
[----:B------:R-:W5:Y:S01]  /*17af0*/  LDL.LU R21, [R1+0x178] ;  /* 0x0001780001157983 */ /* 0x000f620000300800 */
[----:B---3--:R-:W-:-:S03]  /*17b00*/  F2FP.F16.E4M3.UNPACK_B R28, R14.H1 ;  /* 0x0000000eff1c723e */ /* 0x008fc600030006ff */
[----:B------:R-:W3:Y:S01]  /*17b10*/  LDL.LU R14, [R1+0x17c] ;  /* 0x00017c00010e7983 */ /* 0x000ee20000300800 */
[----:B----4-:R-:W-:Y:S01]  /*17b20*/  HMMA.16816.F32 R40, R36, R2, R40 ;  /* 0x000000022428723c */ /* 0x010fe20000001828 */
[----:B------:R-:W-:Y:S02]  /*17b30*/  FMUL R3, R45, UR10 ;  /* 0x0000000a2d037c20 */ /* 0x000fe40008400000 */
[----:B------:R-:W4:Y:S04]  /*17b40*/  LDL.LU R45, [R1+0x54] ;  /* 0x00005400012d7983 */ /* 0x000f280000300800 */
[----:B------:R-:W3:Y:S01]  /*17b50*/  LDL.LU R49, [R1+0x168] ;  /* 0x0001680001317983 */ /* 0x000ee20000300800 */
[----:B------:R-:W-:Y:S02]  /*17b60*/  LOP3.LUT R52, R0, 0x59, RZ, 0xfc, !PT ;  /* 0x0000005900347812 */ /* 0x000fe400078efcff */
[----:B------:R-:W-:-:S02]  /*17b70*/  LOP3.LUT R4, R4, 0xffff, RZ, 0xc0, !PT ;  /* 0x0000ffff04047812 */ /* 0x000fc400078ec0ff */
[----:B------:R-:W-:Y:S02]  /*17b80*/  ISETP.GT.U32.AND P6, PT, R52, R44, PT ;  /* 0x0000002c3400720c */ /* 0x000fe40003fc4070 */
[----:B------:R-:W-:Y:S02]  /*17b90*/  SHF.R.U32.HI R2, RZ, 0xf, R4 ;  /* 0x0000000fff027819 */ /* 0x000fe40000011604 */
[----:B------:R-:W-:-:S04]  /*17ba0*/  ISETP.GT.U32.AND.EX P6, PT, R60, RZ, PT, P6 ;  /* 0x000000ff3c00720c */ /* 0x000fc80003fc4160 */
[----:B------:R-:W-:Y:S02]  /*17bb0*/  FSEL R33, R3, -INF , !P6 ;  /* 0xff80000003217808 */ /* 0x000fe40007000000 */
[----:B------:R-:W-:Y:S02]  /*17bc0*/  LOP3.LUT P6, RZ, R2, 0x1, RZ, 0xc0, !PT ;  /* 0x0000000102ff7812 */ /* 0x000fe400078cc0ff */
[----:B------:R-:W-:-:S04]  /*17bd0*/  ISETP.GE.U32.AND P1, PT, R0, R44, PT ;  /* 0x0000002c0000720c */ /* 0x000fc80003f26070 */
[----:B------:R-:W-:Y:S02]  /*17be0*/  ISETP.GE.U32.AND.EX P1, PT, R60, RZ, PT, P1 ;  /* 0x000000ff3c00720c */ /* 0x000fe40003f26110 */
[----:B--2---:R-:W-:Y:S01]  /*17bf0*/  F2FP.F16.E4M3.UNPACK_B R3, R12.H1 ;  /* 0x0000000cff03723e */ /* 0x004fe200030006ff */
[----:B------:R-:W-:Y:S01]  /*17c00*/  HMMA.16816.F32 R8, R36, R28, R8 ;  /* 0x0000001c2408723c */ /* 0x000fe20000001808 */
[----:B------:R-:W-:Y:S01]  /*17c10*/  FSEL R32, R6, -INF , !P1 ;  /* 0xff80000006207808 */ /* 0x000fe20004800000 */
[----:B------:R-:W-:Y:S02]  /*17c20*/  IMAD.MOV.U32 R29, RZ, RZ, R44 ;  /* 0x000000ffff1d7224 */ /* 0x000fe400078e002c */
[----:B-----5:R-:W-:Y:S01]  /*17c30*/  FMUL R6, R56, UR10 ;  /* 0x0000000a38067c20 */ /* 0x020fe20008400000 */
[C---:B------:R-:W-:Y:S02]  /*17c40*/  ISETP.GT.U32.AND P1, PT, R0.reuse, R44, PT ;  /* 0x0000002c0000720c */ /* 0x040fe40003f24070 */
[----:B------:R-:W-:Y:S01]  /*17c50*/  LOP3.LUT R44, R0, 0x40, RZ, 0xfc, !PT ;  /* 0x00000040002c7812 */ /* 0x000fe200078efcff */
[----:B------:R-:W-:Y:S01]  /*17c60*/  FMUL R12, R48, UR10 ;  /* 0x0000000a300c7c20 */ /* 0x000fe20008400000 */
[----:B------:R-:W-:-:S02]  /*17c70*/  FSEL R6, R6, -INF , !P0 ;  /* 0xff80000006067808 */ /* 0x000fc40004000000 */
[----:B------:R-:W-:Y:S02]  /*17c80*/  ISETP.GT.U32.AND P0, PT, R44, R29, PT ;  /* 0x0000001d2c00720c */ /* 0x000fe40003f04070 */
[----:B---3--:R-:W-:Y:S02]  /*17c90*/  F2FP.F16.E4M3.UNPACK_B R2, R49.H1 ;  /* 0x00000031ff02723e */ /* 0x008fe400030006ff */
[----:B------:R-:W2:Y:S04]  /*17ca0*/  LDL R49, [R1+0x40] ;  /* 0x0000400001317983 */ /* 0x000ea80000100800 */
[----:B------:R-:W3:Y:S01]  /*17cb0*/  LDL.LU R56, [R1+0x60] ;  /* 0x0000600001387983 */ /* 0x000ee20000300800 */
[----:B------:R-:W-:Y:S03]  /*17cc0*/  HMMA.16816.F32 R24, R36, R2, R24 ;  /* 0x000000022418723c */ /* 0x000fe60000001818 */
[----:B------:R-:W4:Y:S01]  /*17cd0*/  LDL R3, [R1+0x58] ;  /* 0x0000580001037983 */ /* 0x000f220000100800 */
[----:B------:R-:W-:-:S03]  /*17ce0*/  F2FP.F16.E4M3.UNPACK_B R29, R14.H1 ;  /* 0x0000000eff1d723e */ /* 0x000fc600030006ff */
[----:B------:R-:W5:Y:S01]  /*17cf0*/  LDL R48, [R1+0x5c] ;  /* 0x00005c0001307983 */ /* 0x000f620000100800 */
[----:B------:R-:W-:-:S03]  /*17d00*/  IMAD.MOV.U32 R14, RZ, RZ, R5 ;  /* 0x000000ffff0e7224 */ /* 0x000fc600078e0005 */
[----:B------:R-:W2:Y:S04]  /*17d10*/  LDL R36, [R1+0x50] ;  /* 0x0000500001247983 */ /* 0x000ea80000100800 */
[----:B------:R-:W2:Y:S04]  /*17d20*/  LDL R37, [R1+0x9c] ;  /* 0x00009c0001257983 */ /* 0x000ea80000100800 */
[----:B------:R-:W2:Y:S04]  /*17d30*/  LDL R38, [R1+0xa8] ;  /* 0x0000a80001267983 */ /* 0x000ea80000100800 */
[----:B------:R-:W3:Y:S01]  /*17d40*/  LDL R39, [R1+0x98] ;  /* 0x0000980001277983 */ /* 0x000ee20000100800 */
[----:B------:R-:W-:-:S03]  /*17d50*/  FMUL R5, R20, UR10 ;  /* 0x0000000a14057c20 */ /* 0x000fc60008400000 */
[----:B------:R0:W-:Y:S01]  /*17d60*/  STL.64 [R1+0xc48], R26 ;  /* 0x000c481a01007387 */ /* 0x0001e20000100a00 */
[----:B------:R-:W-:-:S03]  /*17d70*/  FMUL R20, R40, UR10 ;  /* 0x0000000a28147c20 */ /* 0x000fc60008400000 */
[----:B0-----:R-:W2:Y:S04]  /*17d80*/  LDL R26, [R1+0x44] ;  /* 0x00004400011a7983 */ /* 0x001ea80000100800 */
[----:B------:R-:W3:Y:S04]  /*17d90*/  LDL R27, [R1+0x1c] ;  /* 0x00001c00011b7983 */ /* 0x000ee80000100800 */
[----:B------:R-:W3:Y:S01]  /*17da0*/  LDL.LU R40, [R1+0x24] ;  /* 0x0000240001287983 */ /* 0x000ee20000300800 */
[----:B------:R-:W-:Y:S02]  /*17db0*/  ISETP.GT.U32.AND.EX P1, PT, R60, RZ, PT, P1 ;  /* 0x000000ff3c00720c */ /* 0x000fe40003f24110 */
[----:B------:R-:W-:-:S02]  /*17dc0*/  F2FP.F16.E4M3.UNPACK_B R28, R21.H1 ;  /* 0x00000015ff1c723e */ /* 0x000fc400030006ff */
[----:B------:R-:W-:-:S04]  /*17dd0*/  FSEL R21, R12, -INF , !P1 ;  /* 0xff8000000c157808 */ /* 0x000fc80004800000 */
[----:B------:R-:W-:Y:S02]  /*17de0*/  FMNMX3 R2, R21, R32, R6, !PT ;  /* 0x0000002015027276 */ /* 0x000fe40007800006 */
[----:B------:R-:W-:Y:S02]  /*17df0*/  ISETP.GT.U32.AND.EX P0, PT, R60, RZ, PT, P0 ;  /* 0x000000ff3c00720c */ /* 0x000fe40003f04100 */
[----:B----4-:R-:W-:-:S04]  /*17e00*/  FMNMX3 R3, R2, R3, R45, !PT ;  /* 0x0000000302037276 */ /* 0x010fc8000780002d */
[----:B--2---:R-:W-:Y:S02]  /*17e10*/  FMNMX3 R36, R3, R36, R26, !PT ;  /* 0x0000002403247276 */ /* 0x004fe4000780001a */
[----:B------:R-:W-:Y:S02]  /*17e20*/  FSEL R3, R5, -INF , !P0 ;  /* 0xff80000005037808 */ /* 0x000fe40004000000 */
[----:B---3--:R-:W-:Y:S02]  /*17e30*/  FMNMX3 R5, R36, R49, R40, !PT ;  /* 0x0000003124057276 */ /* 0x008fe40007800028 */
[----:B------:R-:W2:Y:S01]  /*17e40*/  LDL.LU R49, [R1+0x298] ;  /* 0x0002980001317983 */ /* 0x000ea20000300800 */
[----:B------:R-:W-:Y:S01]  /*17e50*/  IMAD.MOV.U32 R12, RZ, RZ, R13 ;  /* 0x000000ffff0c7224 */ /* 0x000fe200078e000d */
[--C-:B------:R-:W-:Y:S01]  /*17e60*/  SHF.R.U32.HI R2, RZ, 0xe, R4.reuse ;  /* 0x0000000eff027819 */ /* 0x100fe20000011604 */
[----:B------:R-:W-:Y:S02]  /*17e70*/  IMAD.MOV.U32 R13, RZ, RZ, R15 ;  /* 0x000000ffff0d7224 */ /* 0x000fe400078e000f */
[----:B------:R-:W-:Y:S01]  /*17e80*/  IMAD.MOV.U32 R15, RZ, RZ, R7 ;  /* 0x000000ffff0f7224 */ /* 0x000fe200078e0007 */
[----:B------:R-:W-:-:S02]  /*17e90*/  SHF.R.U32.HI R7, RZ, 0xb, R4 ;  /* 0x0000000bff077819 */ /* 0x000fc40000011604 */
[----:B------:R-:W-:Y:S02]  /*17ea0*/  LOP3.LUT P0, RZ, R2, 0x1, RZ, 0xc0, !PT ;  /* 0x0000000102ff7812 */ /* 0x000fe4000780c0ff */
[----:B------:R-:W-:Y:S02]  /*17eb0*/  FSEL R2, R20, -INF , !P6 ;  /* 0xff80000014027808 */ /* 0x000fe40007000000 */
[----:B------:R-:W-:Y:S01]  /*17ec0*/  LOP3.LUT P6, RZ, R7, 0x1, RZ, 0xc0, !PT ;  /* 0x0000000107ff7812 */ /* 0x000fe200078cc0ff */
[----:B------:R-:W-:Y:S01]  /*17ed0*/  HMMA.16816.F32 R12, R12, R28, R16 ;  /* 0x0000001c0c0c723c */ /* 0x000fe20000001810 */
[----:B------:R-:W-:Y:S01]  /*17ee0*/  FMUL R7, R41, UR10 ;  /* 0x0000000a29077c20 */ /* 0x000fe20008400000 */
[----:B------:R-:W-:Y:S01]  /*17ef0*/  FMNMX3 R17, R5, R55, R27, !PT ;  /* 0x0000003705117276 */ /* 0x000fe2000780001b */
[----:B------:R-:W-:Y:S01]  /*17f00*/  FMUL R16, R8, UR10 ;  /* 0x0000000a08107c20 */ /* 0x000fe20008400000 */
[--C-:B------:R-:W-:Y:S02]  /*17f10*/  SHF.R.U32.HI R5, RZ, 0xa, R4.reuse ;  /* 0x0000000aff057819 */ /* 0x100fe40000011604 */
[----:B------:R-:W-:-:S02]  /*17f20*/  SHF.R.U32.HI R8, RZ, 0x7, R4 ;  /* 0x00000007ff087819 */ /* 0x000fc40000011604 */
[----:B------:R-:W-:Y:S02]  /*17f30*/  FSEL R7, R7, -INF , !P0 ;  /* 0xff80000007077808 */ /* 0x000fe40004000000 */
[----:B------:R-:W-:Y:S02]  /*17f40*/  LOP3.LUT P0, RZ, R5, 0x1, RZ, 0xc0, !PT ;  /* 0x0000000105ff7812 */ /* 0x000fe4000780c0ff */
[----:B------:R-:W-:Y:S02]  /*17f50*/  FSEL R5, R16, -INF , !P6 ;  /* 0xff80000010057808 */ /* 0x000fe40007000000 */
[----:B------:R-:W-:Y:S01]  /*17f60*/  LOP3.LUT P6, RZ, R8, 0x1, RZ, 0xc0, !PT ;  /* 0x0000000108ff7812 */ /* 0x000fe200078cc0ff */
[----:B------:R-:W-:Y:S01]  /*17f70*/  FMUL R8, R9, UR10 ;  /* 0x0000000a09087c20 */ /* 0x000fe20008400000 */
[----:B------:R-:W-:Y:S01]  /*17f80*/  FMNMX3 R17, R17, R38, R37, !PT ;  /* 0x0000002611117276 */ /* 0x000fe20007800025 */
[----:B------:R-:W-:Y:S01]  /*17f90*/  FMUL R18, R24, UR10 ;  /* 0x0000000a18127c20 */ /* 0x000fe20008400000 */
[----:B------:R-:W-:-:S02]  /*17fa0*/  SHF.R.U32.HI R9, RZ, 0x6, R4 ;  /* 0x00000006ff097819 */ /* 0x000fc40000011604 */
[----:B------:R-:W-:Y:S02]  /*17fb0*/  SHF.R.U32.HI R16, RZ, 0x3, R4 ;  /* 0x00000003ff107819 */ /* 0x000fe40000011604 */
[----:B------:R-:W-:Y:S02]  /*17fc0*/  FSEL R8, R8, -INF , !P0 ;  /* 0xff80000008087808 */ /* 0x000fe40004000000 */
[----:B------:R-:W-:Y:S02]  /*17fd0*/  FMNMX3 R17, R17, R39, R56, !PT ;  /* 0x0000002711117276 */ /* 0x000fe40007800038 */
[----:B------:R-:W-:Y:S02]  /*17fe0*/  LOP3.LUT P0, RZ, R9, 0x1, RZ, 0xc0, !PT ;  /* 0x0000000109ff7812 */ /* 0x000fe4000780c0ff */
[----:B------:R-:W-:Y:S02]  /*17ff0*/  FSEL R9, R18, -INF , !P6 ;  /* 0xff80000012097808 */ /* 0x000fe40007000000 */
[----:B------:R-:W-:Y:S01]  /*18000*/  LOP3.LUT P6, RZ, R16, 0x1, RZ, 0xc0, !PT ;  /* 0x0000000110ff7812 */ /* 0x000fe200078cc0ff */
[----:B------:R-:W-:Y:S01]  /*18010*/  FMUL R16, R25, UR10 ;  /* 0x0000000a19107c20 */ /* 0x000fe20008400000 */
[----:B-----5:R-:W-:-:S02]  /*18020*/  FMNMX3 R17, R17, R48, R3, !PT ;  /* 0x0000003011117276 */ /* 0x020fc40007800003 */
[----:B------:R-:W-:Y:S01]  /*18030*/  LOP3.LUT R39, R0, 0x41, RZ, 0xfc, !PT ;  /* 0x0000004100277812 */ /* 0x000fe200078efcff */
[----:B------:R-:W0:Y:S01]  /*18040*/  S2R R48, SR_TID.X ;  /* 0x0000000000307919 */ /* 0x000e220000002100 */
[----:B------:R-:W-:Y:S02]  /*18050*/  FSEL R16, R16, -INF , !P0 ;  /* 0xff80000010107808 */ /* 0x000fe40004000000 */
[----:B------:R-:W-:-:S04]  /*18060*/  FMNMX3 R17, R17, R59, R58, !PT ;  /* 0x0000003b11117276 */ /* 0x000fc8000780003a */
[----:B------:R-:W-:Y:S01]  /*18070*/  FMNMX3 R17, R17, R57, R61, !PT ;  /* 0x0000003911117276 */ /* 0x000fe2000780003d */
[----:B------:R-:W-:-:S03]  /*18080*/  FMUL R12, R12, UR10 ;  /* 0x0000000a0c0c7c20 */ /* 0x000fc60008400000 */
[----:B------:R-:W-:Y:S02]  /*18090*/  FMNMX3 R18, R17, R53, R54, !PT ;  /* 0x0000003511127276 */ /* 0x000fe40007800036 */
[----:B------:R-:W-:Y:S02]  /*180a0*/  SHF.R.U32.HI R17, RZ, 0x2, R4 ;  /* 0x00000002ff117819 */ /* 0x000fe40000011604 */
[----:B------:R-:W-:Y:S02]  /*180b0*/  FMNMX3 R18, R18, R33, R2, !PT ;  /* 0x0000002112127276 */ /* 0x000fe40007800002 */
[----:B------:R-:W-:Y:S01]  /*180c0*/  FSEL R12, R12, -INF , !P6 ;  /* 0xff8000000c0c7808 */ /* 0x000fe20007000000 */
[----:B------:R-:W-:Y:S01]  /*180d0*/  FMUL R19, R13, UR10 ;  /* 0x0000000a0d137c20 */ /* 0x000fe20008400000 */
[----:B------:R-:W-:Y:S02]  /*180e0*/  LOP3.LUT P6, RZ, R17, 0x1, RZ, 0xc0, !PT ;  /* 0x0000000111ff7812 */ /* 0x000fe400078cc0ff */
[----:B------:R-:W-:Y:S01]  /*180f0*/  FMNMX3 R17, R18, R7, R5, !PT ;  /* 0x0000000712117276 */ /* 0x000fe20007800005 */
[----:B------:R-:W-:Y:S01]  /*18100*/  FMUL R18, R23, UR10 ;  /* 0x0000000a17127c20 */ /* 0x000fe20008400000 */
[----:B------:R-:W-:-:S02]  /*18110*/  LOP3.LUT R38, R0, 0x48, RZ, 0xfc, !PT ;  /* 0x0000004800267812 */ /* 0x000fc400078efcff */
[----:B0-----:R-:W-:-:S05]  /*18120*/  LOP3.LUT R24, R48, 0x7, RZ, 0xc0, !PT ;  /* 0x0000000730187812 */ /* 0x001fca00078ec0ff */
[----:B------:R-:W-:Y:S01]  /*18130*/  IMAD R24, R24, 0x90, RZ ;  /* 0x0000009018187824 */ /* 0x000fe200078e02ff */
[----:B------:R-:W-:Y:S01]  /*18140*/  FMNMX3 R20, R17, R8, R9, !PT ;  /* 0x0000000811147276 */ /* 0x000fe20007800009 */
[----:B------:R-:W-:Y:S01]  /*18150*/  STL.64 [R1+0xc50], R14 ;  /* 0x000c500e01007387 */ /* 0x000fe20000100a00 */
[----:B------:R-:W-:-:S03]  /*18160*/  FSEL R17, R19, -INF , !P6 ;  /* 0xff80000013117808 */ /* 0x000fc60007000000 */
[----:B------:R-:W3:Y:S04]  /*18170*/  LDL.LU R58, [R1+0xc58] ;  /* 0x000c5800013a7983 */ /* 0x000ee80000300800 */
[----:B------:R0:W-:Y:S01]  /*18180*/  STL.64 [R1+0xc40], R8 ;  /* 0x000c400801007387 */ /* 0x0001e20000100a00 */
[----:B------:R-:W-:Y:S01]  /*18190*/  FMNMX3 R19, R20, R16, R12, !PT ;  /* 0x0000001014137276 */ /* 0x000fe2000780000c */
[----:B------:R-:W-:Y:S01]  /*181a0*/  FMUL R20, R31, UR10 ;  /* 0x0000000a1f147c20 */ /* 0x000fe20008400000 */
[----:B------:R-:W-:Y:S01]  /*181b0*/  LOP3.LUT R25, R48, 0x1, RZ, 0xc0, !PT ;  /* 0x0000000130197812 */ /* 0x000fe200078ec0ff */
[----:B------:R-:W-:Y:S01]  /*181c0*/  FMUL R28, R47, UR10 ;  /* 0x0000000a2f1c7c20 */ /* 0x000fe20008400000 */
[----:B------:R-:W-:-:S04]  /*181d0*/  SHF.R.U32.HI R29, RZ, 0x1, R48 ;  /* 0x00000001ff1d7819 */ /* 0x000fc80000011630 */
[----:B------:R-:W-:Y:S02]  /*181e0*/  SGXT.U32 R29, R29, 0x1 ;  /* 0x000000011d1d781a */ /* 0x000fe40000000000 */
[-C--:B--2---:R-:W-:Y:S02]  /*181f0*/  ISETP.GT.U32.AND P0, PT, R39, R49.reuse, PT ;  /* 0x000000312700720c */ /* 0x084fe40003f04070 */
[----:B------:R-:W1:Y:S02]  /*18200*/  S2R R39, SR_TID.X ;  /* 0x0000000000277919 */ /* 0x000e640000002100 */
[----:B------:R-:W-:Y:S02]  /*18210*/  ISETP.GT.U32.AND.EX P0, PT, R60, RZ, PT, P0 ;  /* 0x000000ff3c00720c */ /* 0x000fe40003f04100 */
[----:B------:R-:W-:Y:S02]  /*18220*/  ISETP.GT.U32.AND P6, PT, R38, R49, PT ;  /* 0x000000312600720c */ /* 0x000fe40003fc4070 */
[----:B0-----:R-:W-:Y:S01]  /*18230*/  FSEL R8, R18, -INF , !P0 ;  /* 0xff80000012087808 */ /* 0x001fe20004000000 */
[----:B------:R-:W-:Y:S01]  /*18240*/  FMUL R18, R30, UR10 ;  /* 0x0000000a1e127c20 */ /* 0x000fe20008400000 */
[----:B------:R-:W-:-:S02]  /*18250*/  ISETP.GT.U32.AND.EX P6, PT, R60, RZ, PT, P6 ;  /* 0x000000ff3c00720c */ /* 0x000fc40003fc4160 */
[----:B------:R-:W-:Y:S02]  /*18260*/  LOP3.LUT R38, R0, 0x50, RZ, 0xfc, !PT ;  /* 0x0000005000267812 */ /* 0x000fe400078efcff */
[----:B------:R-:W-:Y:S02]  /*18270*/  FSEL R9, R18, -INF , !P6 ;  /* 0xff80000012097808 */ /* 0x000fe40007000000 */
[----:B------:R-:W-:Y:S01]  /*18280*/  ISETP.GT.U32.AND P6, PT, R38, R49, PT ;  /* 0x000000312600720c */ /* 0x000fe20003fc4070 */
[----:B-1----:R-:W-:-:S05]  /*18290*/  IMAD.SHL.U32 R39, R39, 0x2, RZ ;  /* 0x0000000227277824 */ /* 0x002fca00078e00ff */
[----:B------:R-:W-:Y:S02]  /*182a0*/  LOP3.LUT R13, R24, 0x30, R39, 0x78, !PT ;  /* 0x00000030180d7812 */ /* 0x000fe400078e7827 */
[----:B------:R-:W-:-:S04]  /*182b0*/  LOP3.LUT R39, R0, 0x49, RZ, 0xfc, !PT ;  /* 0x0000004900277812 */ /* 0x000fc800078efcff */
[----:B------:R-:W-:Y:S01]  /*182c0*/  ISETP.GT.U32.AND P0, PT, R39, R49, PT ;  /* 0x000000312700720c */ /* 0x000fe20003f04070 */
[----:B------:R-:W-:Y:S03]  /*182d0*/  STL [R1+0xbf4], R13 ;  /* 0x000bf40d01007387 */ /* 0x000fe60000100800 */
[----:B------:R-:W-:Y:S01]  /*182e0*/  ISETP.GT.U32.AND.EX P0, PT, R60, RZ, PT, P0 ;  /* 0x000000ff3c00720c */ /* 0x000fe20003f04100 */
[----:B------:R0:W-:Y:S01]  /*182f0*/  STL [R1], R8 ;  /* 0x0000000801007387 */ /* 0x0001e20000100800 */
[----:B------:R-:W-:Y:S01]  /*18300*/  LOP3.LUT R39, R0, 0x51, RZ, 0xfc, !PT ;  /* 0x0000005100277812 */ /* 0x000fe200078efcff */
[----:B------:R-:W-:Y:S01]  /*18310*/  FMUL R18, R34, UR10 ;  /* 0x0000000a22127c20 */ /* 0x000fe20008400000 */
[----:B------:R-:W-:Y:S01]  /*18320*/  ISETP.GT.U32.AND.EX P6, PT, R60, RZ, PT, P6 ;  /* 0x000000ff3c00720c */ /* 0x000fe20003fc4160 */
[----:B------:R-:W-:Y:S01]  /*18330*/  STL [R1+0x4], R9 ;  /* 0x0000040901007387 */ /* 0x000fe20000100800 */
[----:B------:R-:W-:-:S02]  /*18340*/  LOP3.LUT R24, R48, 0x180, RZ, 0xc0, !PT ;  /* 0x0000018030187812 */ /* 0x000fc400078ec0ff */
[----:B0-----:R-:W-:Y:S02]  /*18350*/  FSEL R8, R20, -INF , !P0 ;  /* 0xff80000014087808 */ /* 0x001fe40004000000 */
[----:B------:R-:W-:Y:S01]  /*18360*/  ISETP.GT.U32.AND P0, PT, R39, R49, PT ;  /* 0x000000312700720c */ /* 0x000fe20003f04070 */
[----:B------:R-:W-:Y:S02]  /*18370*/  FMUL R20, R35, UR10 ;  /* 0x0000000a23147c20 */ /* 0x000fe40008400000 */
[----:B------:R0:W-:Y:S01]  /*18380*/  STL [R1+0x8], R8 ;  /* 0x0000080801007387 */ /* 0x0001e20000100800 */
[----:B------:R-:W-:Y:S02]  /*18390*/  ISETP.GT.U32.AND.EX P0, PT, R60, RZ, PT, P0 ;  /* 0x000000ff3c00720c */ /* 0x000fe40003f04100 */
[----:B0-----:R-:W-:Y:S02]  /*183a0*/  FSEL R8, R18, -INF , !P6 ;  /* 0xff80000012087808 */ /* 0x001fe40007000000 */
[----:B------:R-:W-:-:S03]  /*183b0*/  SHF.R.U32.HI R18, RZ, 0x3, R24 ;  /* 0x00000003ff127819 */ /* 0x000fc60000011618 */
[----:B------:R0:W-:Y:S01]  /*183c0*/  STL [R1+0xc], R8 ;  /* 0x00000c0801007387 */ /* 0x0001e20000100800 */
[----:B------:R-:W-:Y:S02]  /*183d0*/  LOP3.LUT R18, R18, 0x1ff, R48, 0x78, !PT ;  /* 0x000001ff12127812 */ /* 0x000fe400078e7830 */
[----:B0-----:R-:W-:-:S05]  /*183e0*/  FSEL R8, R20, -INF , !P0 ;  /* 0xff80000014087808 */ /* 0x001fca0004000000 */
[----:B------:R0:W-:Y:S04]  /*183f0*/  STL [R1+0x18], R8 ;  /* 0x0000180801007387 */ /* 0x0001e80000100800 */
[----:B------:R-:W-:Y:S04]  /*18400*/  STL [R1+0xbfc], R18 ;  /* 0x000bfc1201007387 */ /* 0x000fe80000100800 */
[----:B------:R-:W2:Y:S01]  /*18410*/  LDL R13, [R1+0x2bc] ;  /* 0x0002bc00010d7983 */ /* 0x000ea20000100800 */
[----:B------:R-:W-:Y:S01]  /*18420*/  LOP3.LUT R39, R0, 0x58, RZ, 0xfc, !PT ;  /* 0x0000005800277812 */ /* 0x000fe200078efcff */
[----:B------:R-:W-:-:S03]  /*18430*/  IMAD.SHL.U32 R24, R25, 0x2, RZ ;  /* 0x0000000219187824 */ /* 0x000fc600078e00ff */
[-C--:B------:R-:W-:Y:S02]  /*18440*/  ISETP.GT.U32.AND P6, PT, R39, R49.reuse, PT ;  /* 0x000000312700720c */ /* 0x080fe40003fc4070 */
[----:B------:R-:W-:Y:S01]  /*18450*/  LOP3.LUT R20, R24, 0x1c, R48, 0xf8, !PT ;  /* 0x0000001c18147812 */ /* 0x000fe200078ef830 */
[----:B------:R-:W-:Y:S01]  /*18460*/  FMUL R24, R46, UR10 ;  /* 0x0000000a2e187c20 */ /* 0x000fe20008400000 */
[----:B------:R-:W-:Y:S02]  /*18470*/  ISETP.GT.U32.AND.EX P6, PT, R60, RZ, PT, P6 ;  /* 0x000000ff3c00720c */ /* 0x000fe40003fc4160 */
[----:B------:R-:W-:Y:S02]  /*18480*/  ISETP.GT.U32.AND P0, PT, R52, R49, PT ;  /* 0x000000313400720c */ /* 0x000fe40003f04070 */
[----:B0-----:R-:W-:Y:S02]  /*18490*/  FSEL R8, R24, -INF , !P6 ;  /* 0xff80000018087808 */ /* 0x001fe40007000000 */
[----:B------:R-:W-:-:S03]  /*184a0*/  ISETP.GT.U32.AND.EX P0, PT, R60, RZ, PT, P0 ;  /* 0x000000ff3c00720c */ /* 0x000fc60003f04100 */
[----:B------:R0:W-:Y:S01]  /*184b0*/  STL [R1+0x20], R8 ;  /* 0x0000200801007387 */ /* 0x0001e20000100800 */
[-C--:B------:R-:W-:Y:S02]  /*184c0*/  ISETP.GT.U32.AND P6, PT, R0, R49.reuse, PT ;  /* 0x000000310000720c */ /* 0x080fe40003fc4070 */
[----:B0-----:R-:W-:Y:S02]  /*184d0*/  FSEL R8, R28, -INF , !P0 ;  /* 0xff8000001c087808 */ /* 0x001fe40004000000 */
[----:B------:R-:W-:Y:S02]  /*184e0*/  ISETP.GE.U32.AND P0, PT, R0, R49, PT ;  /* 0x000000310000720c */ /* 0x000fe40003f06070 */
[----:B------:R-:W-:Y:S01]  /*184f0*/  LOP3.LUT R0, R20, R29, RZ, 0xfc, !PT ;  /* 0x0000001d14007212 */ /* 0x000fe200078efcff */
[----:B------:R0:W-:Y:S04]  /*18500*/  STL [R1+0x2c], R8 ;  /* 0x00002c0801007387 */ /* 0x0001e80000100800 */
[----:B0-----:R-:W4:Y:S04]  /*18510*/  LDL.LU.64 R8, [R1+0x48] ;  /* 0x0000480001087983 */ /* 0x001f280000300a00 */
[----:B------:R-:W-:Y:S04]  /*18520*/  STL [R1+0xc00], R0 ;  /* 0x000c000001007387 */ /* 0x000fe80000100800 */
[----:B------:R-:W5:Y:S04]  /*18530*/  LDL.LU.64 R34, [R1+0xb0] ;  /* 0x0000b00001227983 */ /* 0x000f680000300a00 */
[----:B------:R-:W5:Y:S04]  /*18540*/  LDL.LU.64 R36, [R1+0xa0] ;  /* 0x0000a00001247983 */ /* 0x000f680000300a00 */
[----:B------:R-:W5:Y:S01]  /*18550*/  LDL.LU.64 R38, [R1+0x90] ;  /* 0x0000900001267983 */ /* 0x000f620000300a00 */
[----:B------:R-:W-:Y:S01]  /*18560*/  FMNMX R19, R17, R19, !PT ;  /* 0x0000001311137209 */ /* 0x000fe20007800000 */
[----:B---3--:R-:W-:Y:S01]  /*18570*/  FMUL R25, R58, UR10 ;  /* 0x0000000a3a197c20 */ /* 0x008fe20008400000 */
[----:B------:R-:W-:Y:S01]  /*18580*/  FMUL R20, R50, UR10 ;  /* 0x0000000a32147c20 */ /* 0x000fe20008400000 */
[----:B------:R-:W-:-:S02]  /*18590*/  ISETP.GT.U32.AND.EX P6, PT, R60, RZ, PT, P6 ;  /* 0x000000ff3c00720c */ /* 0x000fc40003fc4160 */
[--C-:B------:R-:W-:Y:S01]  /*185a0*/  SHF.R.U32.HI R28, RZ, 0xd, R4.reuse ;  /* 0x0000000dff1c7819 */ /* 0x100fe20000011604 */
[----:B------:R-:W0:Y:S01]  /*185b0*/  SHFL.BFLY PT, R23, R19, 0x2, 0x1f ;  /* 0x0c401f0013177f89 */ /* 0x000e2200000e0000 */
[----:B------:R-:W-:Y:S01]  /*185c0*/  FMUL R29, R22, UR10 ;  /* 0x0000000a161d7c20 */ /* 0x000fe20008400000 */
[----:B------:R-:W-:Y:S01]  /*185d0*/  ISETP.GE.U32.AND.EX P0, PT, R60, RZ, PT, P0 ;  /* 0x000000ff3c00720c */ /* 0x000fe20003f06100 */
[----:B------:R-:W-:Y:S01]  /*185e0*/  FMUL R10, R10, UR10 ;  /* 0x0000000a0a0a7c20 */ /* 0x000fe20008400000 */
[----:B------:R-:W-:Y:S01]  /*185f0*/  SHF.R.U32.HI R30, RZ, 0xc, R4 ;  /* 0x0000000cff1e7819 */ /* 0x000fe20000011604 */
[----:B------:R-:W3:Y:S01]  /*18600*/  LDL.LU R41, [R1+0x58] ;  /* 0x0000580001297983 */ /* 0x000ee20000300800 */
[----:B0-----:R-:W-:-:S05]  /*18610*/  FMNMX R23, R19, R23, !PT ;  /* 0x0000001713177209 */ /* 0x001fca0007800000 */
[----:B------:R-:W2:Y:S01]  /*18620*/  SHFL.BFLY PT, R24, R23, 0x1, 0x1f ;  /* 0x0c201f0017187f89 */ /* 0x000ea200000e0000 */
[----:B------:R-:W-:Y:S02]  /*18630*/  FSEL R19, R25, -INF , !P1 ;  /* 0xff80000019137808 */ /* 0x000fe40004800000 */
[----:B------:R-:W-:Y:S02]  /*18640*/  ISETP.GT.U32.AND P1, PT, R44, R49, PT ;  /* 0x000000312c00720c */ /* 0x000fe40003f24070 */
[----:B------:R-:W-:Y:S02]  /*18650*/  FSEL R22, R20, -INF , !P6 ;  /* 0xff80000014167808 */ /* 0x000fe40007000000 */
[----:B------:R-:W-:Y:S02]  /*18660*/  ISETP.GT.U32.AND.EX P1, PT, R60, RZ, PT, P1 ;  /* 0x000000ff3c00720c */ /* 0x000fe40003f24110 */
[----:B------:R-:W-:Y:S02]  /*18670*/  LOP3.LUT P6, RZ, R28, 0x1, RZ, 0xc0, !PT ;  /* 0x000000011cff7812 */ /* 0x000fe400078cc0ff */
[----:B------:R-:W-:-:S02]  /*18680*/  SHF.R.U32.HI R28, RZ, 0x9, R4 ;  /* 0x00000009ff1c7819 */ /* 0x000fc40000011604 */
[----:B------:R-:W-:Y:S02]  /*18690*/  FSEL R52, R29, -INF , !P1 ;  /* 0xff8000001d347808 */ /* 0x000fe40004800000 */
[----:B------:R-:W-:-:S04]  /*186a0*/  LOP3.LUT P1, RZ, R28, 0x1, RZ, 0xc0, !PT ;  /* 0x000000011cff7812 */ /* 0x000fc8000782c0ff */
[----:B------:R-:W-:Y:S01]  /*186b0*/  FSEL R50, R10, -INF , !P1 ;  /* 0xff8000000a327808 */ /* 0x000fe20004800000 */
[----:B------:R-:W-:Y:S01]  /*186c0*/  FMUL R25, R51, UR10 ;  /* 0x0000000a33197c20 */ /* 0x000fe20008400000 */
[----:B------:R-:W-:Y:S01]  /*186d0*/  FMUL R29, R42, UR10 ;  /* 0x0000000a2a1d7c20 */ /* 0x000fe20008400000 */
[----:B------:R-:W-:Y:S01]  /*186e0*/  SHF.R.U32.HI R28, RZ, 0x8, R4 ;  /* 0x00000008ff1c7819 */ /* 0x000fe20000011604 */
[----:B------:R-:W-:Y:S02]  /*186f0*/  FMUL R11, R11, UR10 ;  /* 0x0000000a0b0b7c20 */ /* 0x000fe40008400000 */
[----:B------:R-:W-:Y:S02]  /*18700*/  FSEL R20, R25, -INF , !P0 ;  /* 0xff80000019147808 */ /* 0x000fe40004000000 */
[----:B------:R-:W-:Y:S02]  /*18710*/  LOP3.LUT P0, RZ, R30, 0x1, RZ, 0xc0, !PT ;  /* 0x000000011eff7812 */ /* 0x000fe4000780c0ff */
[----:B------:R-:W-:Y:S01]  /*18720*/  FSEL R18, R29, -INF , !P6 ;  /* 0xff8000001d127808 */ /* 0x000fe20007000000 */
[----:B------:R-:W3:Y:S01]  /*18730*/  LDL.LU.64 R30, [R1+0xc0] ;  /* 0x0000c000011e7983 */ /* 0x000ee20000300a00 */
[----:B------:R-:W-:Y:S01]  /*18740*/  LOP3.LUT P6, RZ, R28, 0x1, RZ, 0xc0, !PT ;  /* 0x000000011cff7812 */ /* 0x000fe200078cc0ff */
[----:B------:R-:W-:-:S02]  /*18750*/  FMUL R25, R43, UR10 ;  /* 0x0000000a2b197c20 */ /* 0x000fc40008400000 */
[----:B------:R-:W3:Y:S01]  /*18760*/  LDL.LU.64 R14, [R1+0x100] ;  /* 0x00010000010e7983 */ /* 0x000ee20000300a00 */
[----:B------:R-:W-:-:S03]  /*18770*/  FSEL R49, R11, -INF , !P6 ;  /* 0xff8000000b317808 */ /* 0x000fc60007000000 */
[----:B------:R-:W3:Y:S01]  /*18780*/  LDL.LU.64 R26, [R1+0xf0] ;  /* 0x0000f000011a7983 */ /* 0x000ee20000300a00 */
[----:B------:R-:W-:Y:S02]  /*18790*/  FSEL R51, R25, -INF , !P0 ;  /* 0xff80000019337808 */ /* 0x000fe40004000000 */
[----:B--2---:R-:W-:-:S05]  /*187a0*/  FMNMX3 R60, R23, R24, R13, !PT ;  /* 0x00000018173c7276 */ /* 0x004fca000780000d */
[----:B------:R-:W-:-:S04]  /*187b0*/  FADD R21, R21, -R60 ;  /* 0x8000003c15157221 */ /* 0x000fc80000000000 */
[----:B------:R-:W-:-:S04]  /*187c0*/  FMUL R10, R21, 1.4426950216293334961 ;  /* 0x3fb8aa3b150a7820 */ /* 0x000fc80000400000 */
[----:B------:R-:W0:Y:S01]  /*187d0*/  MUFU.EX2 R48, R10 ;  /* 0x0000000a00307308 */ /* 0x000e220000000800 */
[--C-:B------:R-:W-:Y:S01]  /*187e0*/  SHF.R.U32.HI R23, RZ, 0x5, R4.reuse ;  /* 0x00000005ff177819 */ /* 0x100fe20000011604 */
[----:B------:R-:W-:Y:S03]  /*187f0*/  STL [R1+0x2b0], R60 ;  /* 0x0002b03c01007387 */ /* 0x000fe60000100800 */
[----:B------:R-:W-:Y:S02]  /*18800*/  LOP3.LUT P0, RZ, R23, 0x1, RZ, 0xc0, !PT ;  /* 0x0000000117ff7812 */ /* 0x000fe4000780c0ff */
[----:B------:R-:W-:Y:S01]  /*18810*/  SHF.R.U32.HI R23, RZ, 0x4, R4 ;  /* 0x00000004ff177819 */ /* 0x000fe20000011604 */
[----:B------:R-:W-:Y:S01]  /*18820*/  FADD R21, R32, -R60 ;  /* 0x8000003c20157221 */ /* 0x000fe20000000000 */
[----:B------:R-:W-:Y:S01]  /*18830*/  SHF.R.U32.HI R4, RZ, 0x1, R4 ;  /* 0x00000001ff047819 */ /* 0x000fe20000011604 */
[----:B0-----:R-:W-:Y:S04]  /*18840*/  STL [R1+0xc34], R48 ;  /* 0x000c343001007387 */ /* 0x001fe80000100800 */
[----:B------:R-:W2:Y:S01]  /*18850*/  LDL.LU.64 R10, [R1+0xd0] ;  /* 0x0000d000010a7983 */ /* 0x000ea20000300a00 */
[----:B------:R-:W-:Y:S01]  /*18860*/  LOP3.LUT P6, RZ, R4, 0x1, RZ, 0xc0, !PT ;  /* 0x0000000104ff7812 */ /* 0x000fe200078cc0ff */
[----:B------:R-:W-:-:S02]  /*18870*/  FMUL R4, R21, 1.4426950216293334961 ;  /* 0x3fb8aa3b15047820 */ /* 0x000fc40000400000 */
[----:B------:R-:W2:Y:S02]  /*18880*/  LDL.LU.64 R24, [R1+0xe0] ;  /* 0x0000e00001187983 */ /* 0x000ea40000300a00 */
[----:B------:R-:W0:Y:S02]  /*18890*/  MUFU.EX2 R47, R4 ;  /* 0x00000004002f7308 */ /* 0x000e240000000800 */
[----:B----4-:R-:W4:Y:S04]  /*188a0*/  LDG.E.U8 R8, desc[UR12][R8.64] ;  /* 0x0000000c08087981 */ /* 0x010f28000c1e1100 */
[----:B-----5:R-:W5:Y:S04]  /*188b0*/  LDG.E.U8 R58, desc[UR12][R34.64] ;  /* 0x0000000c223a7981 */ /* 0x020f68000c1e1100 */
[----:B------:R-:W4:Y:S04]  /*188c0*/  LDL.LU R9, [R1+0x50] ;  /* 0x0000500001097983 */ /* 0x000f280000300800 */
[----:B0-----:R0:W-:Y:S04]  /*188d0*/  STL [R1+0xc38], R47 ;  /* 0x000c382f01007387 */ /* 0x0011e80000100800 */
[----:B------:R-:W5:Y:S04]  /*188e0*/  LDL.LU.64 R28, [R1+0x120] ;  /* 0x00012000011c7983 */ /* 0x000f680000300a00 */
[----:B------:R-:W5:Y:S04]  /*188f0*/  LDL.LU.64 R42, [R1+0x110] ;  /* 0x00011000012a7983 */ /* 0x000f680000300a00 */
[----:B0-----:R-:W5:Y:S04]  /*18900*/  LDG.E.U8 R47, desc[UR12][R36.64] ;  /* 0x0000000c242f7981 */ /* 0x001f68000c1e1100 */
[----:B------:R-:W5:Y:S04]  /*18910*/  LDL.LU R13, [R1+0x44] ;  /* 0x00004400010d7983 */ /* 0x000f680000300800 */
[----:B------:R-:W5:Y:S04]  /*18920*/  LDG.E.U8 R0, desc[UR12][R38.64] ;  /* 0x0000000c26007981 */ /* 0x000f68000c1e1100 */
[----:B------:R-:W5:Y:S04]  /*18930*/  LDL.LU.64 R36, [R1+0x150] ;  /* 0x0001500001247983 */ /* 0x000f680000300a00 */
[----:B------:R-:W5:Y:S01]  /*18940*/  LDL.LU.64 R38, [R1+0x140] ;  /* 0x0001400001267983 */ /* 0x000f620000300a00 */
[--C-:B------:R-:W-:Y:S01]  /*18950*/  FADD R6, R6, -R60.reuse ;  /* 0x8000003c06067221 */ /* 0x100fe20000000000 */
[----:B------:R-:W-:Y:S01]  /*18960*/  LOP3.LUT P1, RZ, R23, 0x1, RZ, 0xc0, !PT ;  /* 0x0000000117ff7812 */ /* 0x000fe2000782c0ff */
[----:B---3--:R-:W-:Y:S01]  /*18970*/  FADD R4, R41, -R60 ;  /* 0x8000003c29047221 */ /* 0x008fe20000000000 */
[----:B------:R-:W3:Y:S01]  /*18980*/  LDL.LU.64 R34, [R1+0x130] ;  /* 0x0001300001227983 */ /* 0x000ee20000300a00 */
[----:B------:R-:W-:-:S02]  /*18990*/  FMUL R6, R6, 1.4426950216293334961 ;  /* 0x3fb8aa3b06067820 */ /* 0x000fc40000400000 */
[----:B------:R-:W-:Y:S01]  /*189a0*/  FMUL R4, R4, 1.4426950216293334961 ;  /* 0x3fb8aa3b04047820 */ /* 0x000fe20000400000 */
[----:B------:R-:W3:Y:S01]  /*189b0*/  LDL.LU R41, [R1+0x40] ;  /* 0x0000400001297983 */ /* 0x000ee20000300800 */
[----:B------:R0:W1:Y:S02]  /*189c0*/  MUFU.EX2 R46, R6 ;  /* 0x00000006002e7308 */ /* 0x0000640000000800 */
[----:B0-----:R-:W-:-:S06]  /*189d0*/  FADD R6, R45, -R60 ;  /* 0x8000003c2d067221 */ /* 0x001fcc0000000000 */
[----:B------:R-:W0:Y:S01]  /*189e0*/  MUFU.EX2 R45, R4 ;  /* 0x00000004002d7308 */ /* 0x000e220000000800 */
[----:B------:R-:W-:-:S07]  /*189f0*/  FMUL R6, R6, 1.4426950216293334961 ;  /* 0x3fb8aa3b06067820 */ /* 0x000fce0000400000 */
[----:B------:R-:W0:Y:S01]  /*18a00*/  MUFU.EX2 R44, R6 ;  /* 0x00000006002c7308 */ /* 0x000e220000000800 */
[----:B-1----:R-:W-:Y:S04]  /*18a10*/  STL [R1+0xc30], R46 ;  /* 0x000c302e01007387 */ /* 0x002fe80000100800 */
[----:B------:R-:W3:Y:S04]  /*18a20*/  LDG.E.U8 R32, desc[UR12][R30.64] ;  /* 0x0000000c1e207981 */ /* 0x000ee8000c1e1100 */
[----:B------:R-:W3:Y:S04]  /*18a30*/  LDG.E.U8 R48, desc[UR12][R14.64] ;  /* 0x0000000c0e307981 */ /* 0x000ee8000c1e1100 */
[----:B------:R-:W3:Y:S04]  /*18a40*/  LDG.E.U8 R21, desc[UR12][R26.64] ;  /* 0x0000000c1a157981 */ /* 0x000ee8000c1e1100 */
[----:B------:R-:W3:Y:S04]  /*18a50*/  LDL.LU.64 R30, [R1+0x170] ;  /* 0x00017000011e7983 */ /* 0x000ee80000300a00 */
[----:B--2---:R-:W2:Y:S04]  /*18a60*/  LDG.E.U8 R23, desc[UR12][R10.64] ;  /* 0x0000000c0a177981 */ /* 0x004ea8000c1e1100 */
[----:B------:R-:W3:Y:S04]  /*18a70*/  LDL.LU.64 R10, [R1+0x160] ;  /* 0x00016000010a7983 */ /* 0x000ee80000300a00 */
[----:B0-----:R0:W-:Y:S04]  /*18a80*/  STL [R1+0xc3c], R45 ;  /* 0x000c3c2d01007387 */ /* 0x0011e80000100800 */
[----:B------:R-:W3:Y:S01]  /*18a90*/  LDL.LU.64 R14, [R1+0x198] ;  /* 0x00019800010e7983 */ /* 0x000ee20000300a00 */
[----:B----4-:R-:W-:-:S03]  /*18aa0*/  FADD R4, R9, -R60 ;  /* 0x8000003c09047221 */ /* 0x010fc60000000000 */
[----:B------:R1:W-:Y:S04]  /*18ab0*/  STL [R1+0x15c], R8 ;  /* 0x00015c0801007387 */ /* 0x0003e80000100800 */
[----:B------:R-:W4:Y:S04]  /*18ac0*/  LDL.LU.64 R26, [R1+0x190] ;  /* 0x00019000011a7983 */ /* 0x000f280000300a00 */
[----:B0-----:R-:W4:Y:S04]  /*18ad0*/  LDG.E.U8 R45, desc[UR12][R24.64] ;  /* 0x0000000c182d7981 */ /* 0x001f28000c1e1100 */
[----:B-1----:R-:W4:Y:S04]  /*18ae0*/  LDL.LU.64 R8, [R1+0x180] ;  /* 0x0001800001087983 */ /* 0x002f280000300a00 */
[----:B-----5:R0:W-:Y:S04]  /*18af0*/  STL [R1+0x158], R58 ;  /* 0x0001583a01007387 */ /* 0x0201e80000100800 */
[----:B------:R-:W-:Y:S04]  /*18b00*/  STL [R1+0xc2c], R44 ;  /* 0x000c2c2c01007387 */ /* 0x000fe80000100800 */
[----:B------:R-:W5:Y:S04]  /*18b10*/  LDG.E.U8 R46, desc[UR12][R28.64] ;  /* 0x0000000c1c2e7981 */ /* 0x000f68000c1e1100 */
[----:B------:R1:W-:Y:S04]  /*18b20*/  STL [R1+0x14c], R47 ;  /* 0x00014c2f01007387 */ /* 0x0003e80000100800 */
[----:B0-----:R-:W5:Y:S04]  /*18b30*/  LDG.E.U8 R58, desc[UR12][R36.64] ;  /* 0x0000000c243a7981 */ /* 0x001f68000c1e1100 */
[----:B-1----:R0:W5:Y:S04]  /*18b40*/  LDG.E.U8 R47, desc[UR12][R42.64] ;  /* 0x0000000c2a2f7981 */ /* 0x002168000c1e1100 */
[----:B------:R1:W-:Y:S04]  /*18b50*/  STL [R1+0x148], R0 ;  /* 0x0001480001007387 */ /* 0x0003e80000100800 */
[----:B------:R-:W5:Y:S04]  /*18b60*/  LDL.LU.64 R36, [R1+0x1a8] ;  /* 0x0001a80001247983 */ /* 0x000f680000300a00 */
[----:B-1----:R-:W5:Y:S01]  /*18b70*/  LDG.E.U8 R0, desc[UR12][R38.64] ;  /* 0x0000000c26007981 */ /* 0x002f62000c1e1100 */
[----:B------:R-:W-:-:S03]  /*18b80*/  FADD R6, R13, -R60 ;  /* 0x8000003c0d067221 */ /* 0x000fc60000000000 */
[----:B------:R-:W5:Y:S01]  /*18b90*/  LDL.LU.64 R38, [R1+0x1a0] ;  /* 0x0001a00001267983 */ /* 0x000f620000300a00 */
[----:B------:R-:W-:-:S04]  /*18ba0*/  FMUL R6, R6, 1.4426950216293334961 ;  /* 0x3fb8aa3b06067820 */ /* 0x000fc80000400000 */
[----:B0-----:R0:W-:Y:S02]  /*18bb0*/  MUFU.EX2 R42, R6 ;  /* 0x00000006002a7308 */ /* 0x0011e40000000800 */
[----:B0-----:R-:W-:-:S04]  /*18bc0*/  FADD R6, R40, -R60 ;  /* 0x8000003c28067221 */ /* 0x001fc80000000000 */
[----:B------:R-:W-:-:S04]  /*18bd0*/  FMUL R6, R6, 1.4426950216293334961 ;  /* 0x3fb8aa3b06067820 */ /* 0x000fc80000400000 */
[----:B------:R-:W0:Y:S01]  /*18be0*/  MUFU.EX2 R40, R6 ;  /* 0x0000000600287308 */ /* 0x000e220000000800 */
[----:B--2---:R3:W-:Y:S04]  /*18bf0*/  STL [R1+0x13c], R23 ;  /* 0x00013c1701007387 */ /* 0x0047e80000100800 */
[----:B---3--:R-:W2:Y:S04]  /*18c00*/  LDG.E.U8 R23, desc[UR12][R34.64] ;  /* 0x0000000c22177981 */ /* 0x008ea8000c1e1100 */
[----:B------:R-:W3:Y:S04]  /*18c10*/  LDG.E.U8 R10, desc[UR12][R10.64] ;  /* 0x0000000c0a0a7981 */ /* 0x000ee8000c1e1100 */
[----:B------:R-:W3:Y:S04]  /*18c20*/  LDL.LU R35, [R1+0x1c] ;  /* 0x00001c0001237983 */ /* 0x000ee80000300800 */
[----:B------:R-:W3:Y:S04]  /*18c30*/  LDL.LU.64 R24, [R1+0x1c0] ;  /* 0x0001c00001187983 */ /* 0x000ee80000300a00 */
[----:B------:R-:W3:Y:S04]  /*18c40*/  LDL.LU.64 R28, [R1+0x1b8] ;  /* 0x0001b800011c7983 */ /* 0x000ee80000300a00 */
[----:B------:R1:W-:Y:S04]  /*18c50*/  STL [R1+0x138], R32 ;  /* 0x0001382001007387 */ /* 0x0003e80000100800 */
[----:B----4-:R-:W4:Y:S04]  /*18c60*/  LDG.E.U8 R11, desc[UR12][R8.64] ;  /* 0x0000000c080b7981 */ /* 0x010f28000c1e1100 */
[----:B-1----:R-:W4:Y:S04]  /*18c70*/  LDG.E.U8 R32, desc[UR12][R30.64] ;  /* 0x0000000c1e207981 */ /* 0x002f28000c1e1100 */
[----:B------:R-:W4:Y:S04]  /*18c80*/  LDL.LU.64 R30, [R1+0x1b0] ;  /* 0x0001b000011e7983 */ /* 0x000f280000300a00 */
[----:B------:R-:W4:Y:S04]  /*18c90*/  LDL.LU R13, [R1+0xa8] ;  /* 0x0000a800010d7983 */ /* 0x000f280000300800 */
[----:B------:R1:W-:Y:S04]  /*18ca0*/  STL [R1+0x12c], R48 ;  /* 0x00012c3001007387 */ /* 0x0003e80000100800 */
[----:B------:R0:W-:Y:S04]  /*18cb0*/  STL [R1+0x128], R21 ;  /* 0x0001281501007387 */ /* 0x0001e80000100800 */
[----:B-1----:R-:W4:Y:S04]  /*18cc0*/  LDG.E.U8 R48, desc[UR12][R14.64] ;  /* 0x0000000c0e307981 */ /* 0x002f28000c1e1100 */
[----:B0-----:R-:W4:Y:S04]  /*18cd0*/  LDG.E.U8 R21, desc[UR12][R26.64] ;  /* 0x0000000c1a157981 */ /* 0x001f28000c1e1100 */
[----:B------:R-:W4:Y:S04]  /*18ce0*/  LDL.LU.64 R14, [R1+0x1d0] ;  /* 0x0001d000010e7983 */ /* 0x000f280000300a00 */
[----:B------:R0:W-:Y:S04]  /*18cf0*/  STL [R1+0x11c], R45 ;  /* 0x00011c2d01007387 */ /* 0x0001e80000100800 */
[----:B------:R-:W4:Y:S04]  /*18d00*/  LDL.LU.64 R26, [R1+0x1c8] ;  /* 0x0001c800011a7983 */ /* 0x000f280000300a00 */
[----:B------:R-:W4:Y:S04]  /*18d10*/  LDL.LU R34, [R1+0x9c] ;  /* 0x00009c0001227983 */ /* 0x000f280000300800 */
[----:B0-----:R-:W4:Y:S04]  /*18d20*/  LDL.LU.64 R44, [R1+0x1e8] ;  /* 0x0001e800012c7983 */ /* 0x001f280000300a00 */
[----:B-----5:R-:W-:Y:S04]  /*18d30*/  STL [R1+0x118], R46 ;  /* 0x0001182e01007387 */ /* 0x020fe80000100800 */
[----:B------:R0:W-:Y:S04]  /*18d40*/  STL [R1+0x10c], R47 ;  /* 0x00010c2f01007387 */ /* 0x0001e80000100800 */
[----:B0-----:R-:W5:Y:S04]  /*18d50*/  LDL.LU.64 R46, [R1+0x1e0] ;  /* 0x0001e000012e7983 */ /* 0x001f680000300a00 */
[----:B------:R-:W5:Y:S04]  /*18d60*/  LDL.LU.64 R8, [R1+0x1d8] ;  /* 0x0001d80001087983 */ /* 0x000f680000300a00 */
[----:B------:R0:W-:Y:S04]  /*18d70*/  STL [R1+0x108], R58 ;  /* 0x0001083a01007387 */ /* 0x0001e80000100800 */
[----:B0-----:R-:W5:Y:S04]  /*18d80*/  LDL.LU R58, [R1+0x98] ;  /* 0x00009800013a7983 */ /* 0x001f680000300800 */
[----:B------:R-:W-:Y:S04]  /*18d90*/  STL [R1+0xc20], R40 ;  /* 0x000c202801007387 */ /* 0x000fe80000100800 */
[----:B------:R0:W-:Y:S04]  /*18da0*/  STL [R1+0x104], R0 ;  /* 0x0001040001007387 */ /* 0x0001e80000100800 */
[----:B0-----:R-:W5:Y:S01]  /*18db0*/  LDG.E.U8 R0, desc[UR12][R36.64] ;  /* 0x0000000c24007981 */ /* 0x001f62000c1e1100 */
[----:B------:R-:W-:-:S04]  /*18dc0*/  FMUL R4, R4, 1.4426950216293334961 ;  /* 0x3fb8aa3b04047820 */ /* 0x000fc80000400000 */
[----:B------:R0:W-:Y:S01]  /*18dd0*/  MUFU.EX2 R43, R4 ;  /* 0x00000004002b7308 */ /* 0x0001e20000000800 */
[----:B------:R-:W5:Y:S01]  /*18de0*/  LDL.LU.64 R36, [R1+0x1f8] ;  /* 0x0001f80001247983 */ /* 0x000f620000300a00 */
[----:B0-----:R-:W-:-:S04]  /*18df0*/  FADD R4, R41, -R60 ;  /* 0x8000003c29047221 */ /* 0x001fc80000000000 */
[----:B------:R-:W-:-:S04]  /*18e00*/  FMUL R4, R4, 1.4426950216293334961 ;  /* 0x3fb8aa3b04047820 */ /* 0x000fc80000400000 */
[----:B------:R0:W-:Y:S02]  /*18e10*/  MUFU.EX2 R41, R4 ;  /* 0x0000000400297308 */ /* 0x0001e40000000800 */
[----:B0-----:R-:W-:-:S04]  /*18e20*/  FADD R4, R55, -R60 ;  /* 0x8000003c37047221 */ /* 0x001fc80000000000 */
[----:B------:R-:W-:-:S06]  /*18e30*/  FMUL R4, R4, 1.4426950216293334961 ;  /* 0x3fb8aa3b04047820 */ /* 0x000fcc0000400000 */
[----:B------:R-:W0:Y:S01]  /*18e40*/  MUFU.EX2 R4, R4 ;  /* 0x0000000400047308 */ /* 0x000e220000000800 */
[----:B--2---:R1:W-:Y:S04]  /*18e50*/  STL [R1+0x100], R23 ;  /* 0x0001001701007387 */ /* 0x0043e80000100800 */
[----:B-1----:R-:W2:Y:S01]  /*18e60*/  LDG.E.U8 R23, desc[UR12][R38.64] ;  /* 0x0000000c26177981 */ /* 0x002ea2000c1e1100 */
[----:B---3--:R-:W-:-:S04]  /*18e70*/  FADD R6, R35, -R60 ;  /* 0x8000003c23067221 */ /* 0x008fc80000000000 */
[----:B------:R-:W-:Y:S01]  /*18e80*/  FMUL R6, R6, 1.4426950216293334961 ;  /* 0x3fb8aa3b06067820 */ /* 0x000fe20000400000 */
[----:B------:R-:W3:Y:S05]  /*18e90*/  LDG.E.U8 R40, desc[UR12][R28.64] ;  /* 0x0000000c1c287981 */ /* 0x000eea000c1e1100 */
[----:B------:R-:W1:Y:S01]  /*18ea0*/  MUFU.EX2 R6, R6 ;  /* 0x0000000600067308 */ /* 0x000e620000000800 */
[----:B------:R-:W3:Y:S04]  /*18eb0*/  LDL.LU.64 R38, [R1+0x1f0] ;  /* 0x0001f00001267983 */ /* 0x000ee80000300a00 */
[----:B0-----:R0:W-:Y:S04]  /*18ec0*/  STL [R1+0xc24], R4 ;  /* 0x000c240401007387 */ /* 0x0011e80000100800 */
[----:B0-----:R-:W3:Y:S04]  /*18ed0*/  LDG.E.U8 R4, desc[UR12][R24.64] ;  /* 0x0000000c18047981 */ /* 0x001ee8000c1e1100 */
[----:B----4-:R0:W-:Y:S04]  /*18ee0*/  STL [R1+0xfc], R32 ;  /* 0x0000fc2001007387 */ /* 0x0101e80000100800 */
[----:B------:R-:W4:Y:S04]  /*18ef0*/  LDL.LU.64 R24, [R1+0x210] ;  /* 0x0002100001187983 */ /* 0x000f280000300a00 */
[----:B------:R1:W-:Y:S04]  /*18f00*/  STL [R1+0xf8], R10 ;  /* 0x0000f80a01007387 */ /* 0x0003e80000100800 */
[----:B0-----:R-:W4:Y:S04]  /*18f10*/  LDG.E.U8 R32, desc[UR12][R30.64] ;  /* 0x0000000c1e207981 */ /* 0x001f28000c1e1100 */
[----:B------:R-:W4:Y:S01]  /*18f20*/  LDL.LU.64 R28, [R1+0x208] ;  /* 0x00020800011c7983 */ /* 0x000f220000300a00 */
[----:B-1----:R-:W-:-:S03]  /*18f30*/  FADD R10, R13, -R60 ;  /* 0x8000003c0d0a7221 */ /* 0x002fc60000000000 */
[----:B------:R-:W4:Y:S04]  /*18f40*/  LDL.LU.64 R30, [R1+0x200] ;  /* 0x00020000011e7983 */ /* 0x000f280000300a00 */
[----:B------:R0:W-:Y:S04]  /*18f50*/  STL [R1+0xf4], R48 ;  /* 0x0000f43001007387 */ /* 0x0001e80000100800 */
[----:B------:R-:W-:Y:S04]  /*18f60*/  STL [R1+0xc28], R6 ;  /* 0x000c280601007387 */ /* 0x000fe80000100800 */
[----:B------:R-:W4:Y:S04]  /*18f70*/  LDG.E.U8 R55, desc[UR12][R14.64] ;  /* 0x0000000c0e377981 */ /* 0x000f28000c1e1100 */
[----:B------:R1:W-:Y:S04]  /*18f80*/  STL [R1+0xf0], R21 ;  /* 0x0000f01501007387 */ /* 0x0003e80000100800 */
[----:B0-----:R-:W4:Y:S04]  /*18f90*/  LDG.E.U8 R48, desc[UR12][R26.64] ;  /* 0x0000000c1a307981 */ /* 0x001f28000c1e1100 */
[----:B------:R-:W4:Y:S01]  /*18fa0*/  LDL.LU.64 R14, [R1+0xc50] ;  /* 0x000c5000010e7983 */ /* 0x000f220000300a00 */
[----:B-1----:R-:W-:-:S03]  /*18fb0*/  FADD R21, R34, -R60 ;  /* 0x8000003c22157221 */ /* 0x002fc60000000000 */
[----:B------:R-:W4:Y:S04]  /*18fc0*/  LDL.LU R13, [R1+0x5c] ;  /* 0x00005c00010d7983 */ /* 0x000f280000300800 */
[----:B------:R-:W-:Y:S04]  /*18fd0*/  STL [R1+0xec], R11 ;  /* 0x0000ec0b01007387 */ /* 0x000fe80000100800 */
[----:B------:R-:W4:Y:S04]  /*18fe0*/  LDL.LU.64 R26, [R1+0xc48] ;  /* 0x000c4800011a7983 */ /* 0x000f280000300a00 */
[----:B------:R-:W4:Y:S04]  /*18ff0*/  LDL.LU.64 R34, [R1+0x220] ;  /* 0x0002200001227983 */ /* 0x000f280000300a00 */
[----:B-----5:R-:W5:Y:S04]  /*19000*/  LDG.E.U8 R6, desc[UR12][R8.64] ;  /* 0x0000000c08067981 */ /* 0x020f68000c1e1100 */
[----:B------:R0:W-:Y:S04]  /*19010*/  STL [R1+0xe8], R0 ;  /* 0x0000e80001007387 */ /* 0x0001e80000100800 */
[----:B------:R-:W5:Y:S04]  /*19020*/  LDL.LU.64 R8, [R1+0x218] ;  /* 0x0002180001087983 */ /* 0x000f680000300a00 */
[----:B0-----:R-:W5:Y:S01]  /*19030*/  LDG.E.U8 R0, desc[UR12][R44.64] ;  /* 0x0000000c2c007981 */ /* 0x001f62000c1e1100 */
[----:B------:R-:W-:-:S04]  /*19040*/  FMUL R10, R10, 1.4426950216293334961 ;  /* 0x3fb8aa3b0a0a7820 */ /* 0x000fc80000400000 */
[----:B------:R0:W-:Y:S01]  /*19050*/  MUFU.EX2 R11, R10 ;  /* 0x0000000a000b7308 */ /* 0x0001e20000000800 */
[----:B------:R-:W5:Y:S01]  /*19060*/  LDG.E.U8 R44, desc[UR12][R46.64] ;  /* 0x0000000c2e2c7981 */ /* 0x000f62000c1e1100 */
[----:B0-----:R-:W-:Y:S01]  /*19070*/  FMUL R10, R21, 1.4426950216293334961 ;  /* 0x3fb8aa3b150a7820 */ /* 0x001fe20000400000 */
[--C-:B------:R-:W-:Y:S02]  /*19080*/  FADD R21, R58, -R60.reuse ;  /* 0x8000003c3a157221 */ /* 0x100fe40000000000 */
[----:B--2---:R0:W-:Y:S03]  /*19090*/  STL [R1+0xe4], R23 ;  /* 0x0000e41701007387 */ /* 0x0041e60000100800 */
[----:B0-----:R0:W1:Y:S02]  /*190a0*/  MUFU.EX2 R23, R10 ;  /* 0x0000000a00177308 */ /* 0x0010640000000800 */
[----:B0-----:R-:W-:Y:S01]  /*190b0*/  FMUL R10, R21, 1.4426950216293334961 ;  /* 0x3fb8aa3b150a7820 */ /* 0x001fe20000400000 */
[----:B------:R-:W-:-:S05]  /*190c0*/  FADD R21, R56, -R60 ;  /* 0x8000003c38157221 */ /* 0x000fca0000000000 */
[----:B------:R-:W0:Y:S01]  /*190d0*/  MUFU.EX2 R10, R10 ;  /* 0x0000000a000a7308 */ /* 0x000e220000000800 */
[----:B------:R-:W-:Y:S01]  /*190e0*/  FMUL R21, R21, 1.4426950216293334961 ;  /* 0x3fb8aa3b15157820 */ /* 0x000fe20000400000 */
[----:B-1----:R-:W-:Y:S04]  /*190f0*/  STL [R1+0xc14], R23 ;  /* 0x000c141701007387 */ /* 0x002fe80000100800 */
[----:B---3--:R1:W-:Y:S02]  /*19100*/  STL [R1+0xe0], R4 ;  /* 0x0000e00401007387 */ /* 0x0083e40000100800 */
[----:B------:R-:W2:Y:S02]  /*19110*/  MUFU.EX2 R21, R21 ;  /* 0x0000001500157308 */ /* 0x000ea40000000800 */
[----:B------:R3:W-:Y:S04]  /*19120*/  STL [R1+0xdc], R40 ;  /* 0x0000dc2801007387 */ /* 0x0007e80000100800 */
[----:B-1----:R-:W5:Y:S04]  /*19130*/  LDG.E.U8 R4, desc[UR12][R36.64] ;  /* 0x0000000c24047981 */ /* 0x002f68000c1e1100 */
[----:B---3--:R-:W3:Y:S04]  /*19140*/  LDG.E.U8 R40, desc[UR12][R38.64] ;  /* 0x0000000c26287981 */ /* 0x008ee8000c1e1100 */
[----:B------:R-:W3:Y:S04]  /*19150*/  LDL.LU.64 R36, [R1+0x230] ;  /* 0x0002300001247983 */ /* 0x000ee80000300a00 */
[----:B------:R-:W3:Y:S04]  /*19160*/  LDL.LU.64 R38, [R1+0x228] ;  /* 0x0002280001267983 */ /* 0x000ee80000300a00 */
[----:B------:R-:W3:Y:S04]  /*19170*/  LDL.LU R45, [R1+0xc8] ;  /* 0x0000c800012d7983 */ /* 0x000ee80000300800 */
[----:B----4-:R1:W-:Y:S04]  /*19180*/  STL [R1+0xd8], R32 ;  /* 0x0000d82001007387 */ /* 0x0103e80000100800 */
[----:B------:R-:W4:Y:S04]  /*19190*/  LDL.LU R47, [R1+0xb8] ;  /* 0x0000b800012f7983 */ /* 0x000f280000300800 */
[----:B0-----:R0:W-:Y:S04]  /*191a0*/  STL [R1+0xc18], R10 ;  /* 0x000c180a01007387 */ /* 0x0011e80000100800 */
[----:B------:R2:W-:Y:S04]  /*191b0*/  STL [R1+0xd4], R55 ;  /* 0x0000d43701007387 */ /* 0x0005e80000100800 */
[----:B-1----:R1:W4:Y:S04]  /*191c0*/  LDG.E.U8 R32, desc[UR12][R24.64] ;  /* 0x0000000c18207981 */ /* 0x002328000c1e1100 */
[----:B0-----:R-:W4:Y:S04]  /*191d0*/  LDG.E.U8 R10, desc[UR12][R28.64] ;  /* 0x0000000c1c0a7981 */ /* 0x001f28000c1e1100 */
[----:B--2---:R-:W2:Y:S04]  /*191e0*/  LDL.LU R55, [R1+0xbc] ;  /* 0x0000bc0001377983 */ /* 0x004ea80000300800 */
[----:B------:R0:W-:Y:S04]  /*191f0*/  STL [R1+0xd0], R48 ;  /* 0x0000d03001007387 */ /* 0x0001e80000100800 */
[----:B------:R-:W2:Y:S04]  /*19200*/  LDG.E.U8 R23, desc[UR12][R30.64] ;  /* 0x0000000c1e177981 */ /* 0x000ea8000c1e1100 */
[----:B0-----:R-:W2:Y:S04]  /*19210*/  LDL.LU R48, [R1+0x7c] ;  /* 0x00007c0001307983 */ /* 0x001ea80000300800 */
[----:B------:R-:W2:Y:S04]  /*19220*/  LDL.LU R56, [R1+0xac] ;  /* 0x0000ac0001387983 */ /* 0x000ea80000300800 */
[----:B------:R-:W2:Y:S04]  /*19230*/  LDL.LU R46, [R1+0x70] ;  /* 0x00007000012e7983 */ /* 0x000ea80000300800 */
[----:B------:R-:W2:Y:S04]  /*19240*/  LDL.LU.64 R30, [R1+0x238] ;  /* 0x00023800011e7983 */ /* 0x000ea80000300a00 */
[----:B------:R-:W-:Y:S04]  /*19250*/  STL [R1+0xc1c], R21 ;  /* 0x000c1c1501007387 */ /* 0x000fe80000100800 */
[----:B-----5:R-:W5:Y:S04]  /*19260*/  LDG.E.U8 R29, desc[UR12][R8.64] ;  /* 0x0000000c081d7981 */ /* 0x020f68000c1e1100 */
[----:B------:R0:W-:Y:S04]  /*19270*/  STL [R1+0xcc], R0 ;  /* 0x0000cc0001007387 */ /* 0x0001e80000100800 */
[----:B0-----:R-:W5:Y:S01]  /*19280*/  LDG.E.U8 R0, desc[UR12][R34.64] ;  /* 0x0000000c22007981 */ /* 0x001f62000c1e1100 */
[----:B-1----:R-:W-:-:S03]  /*19290*/  FADD R24, R13, -R60 ;  /* 0x8000003c0d187221 */ /* 0x002fc60000000000 */
[----:B------:R-:W5:Y:S04]  /*192a0*/  LDL.LU R13, [R1+0x10] ;  /* 0x00001000010d7983 */ /* 0x000f680000300800 */
[----:B------:R0:W-:Y:S04]  /*192b0*/  STL [R1+0xc4], R44 ;  /* 0x0000c42c01007387 */ /* 0x0001e80000100800 */
[----:B0-----:R-:W5:Y:S04]  /*192c0*/  LDL.LU R44, [R1+0x14] ;  /* 0x00001400012c7983 */ /* 0x001f680000300800 */
[----:B------:R-:W5:Y:S04]  /*192d0*/  LDL.LU R58, [R1+0x74] ;  /* 0x00007400013a7983 */ /* 0x000f680000300800 */
[----:B------:R0:W-:Y:S04]  /*192e0*/  STL [R1+0xc0], R6 ;  /* 0x0000c00601007387 */ /* 0x0001e80000100800 */
[----:B------:R-:W5:Y:S04]  /*192f0*/  LDL.LU.64 R34, [R1+0x248] ;  /* 0x0002480001227983 */ /* 0x000f680000300a00 */
[----:B------:R-:W5:Y:S04]  /*19300*/  LDL.LU.64 R8, [R1+0x240] ;  /* 0x0002400001087983 */ /* 0x000f680000300a00 */
[----:B0-----:R-:W5:Y:S04]  /*19310*/  LDL.LU R6, [R1+0x290] ;  /* 0x0002900001067983 */ /* 0x001f680000300800 */
[----:B------:R0:W-:Y:S04]  /*19320*/  STL [R1+0xb4], R4 ;  /* 0x0000b40401007387 */ /* 0x0001e80000100800 */
[----:B---3--:R-:W3:Y:S04]  /*19330*/  LDG.E.U8 R28, desc[UR12][R36.64] ;  /* 0x0000000c241c7981 */ /* 0x008ee8000c1e1100 */
[----:B0-----:R-:W3:Y:S04]  /*19340*/  LDL.LU R4, [R1+0x28c] ;  /* 0x00028c0001047983 */ /* 0x001ee80000300800 */
[----:B------:R0:W-:Y:S04]  /*19350*/  STL [R1+0xb0], R40 ;  /* 0x0000b02801007387 */ /* 0x0001e80000100800 */
[----:B0-----:R-:W3:Y:S04]  /*19360*/  LDL.LU R40, [R1+0x288] ;  /* 0x0002880001287983 */ /* 0x001ee80000300800 */
[----:B------:R-:W3:Y:S04]  /*19370*/  LDL.LU.64 R36, [R1+0x250] ;  /* 0x0002500001247983 */ /* 0x000ee80000300a00 */
[----:B------:R-:W3:Y:S04]  /*19380*/  LDL.LU R21, [R1+0x284] ;  /* 0x0002840001157983 */ /* 0x000ee80000300800 */
[----:B----4-:R0:W-:Y:S04]  /*19390*/  STL [R1+0xa8], R32 ;  /* 0x0000a82001007387 */ /* 0x0101e80000100800 */
[----:B0-----:R-:W4:Y:S04]  /*193a0*/  LDG.E.U8 R32, desc[UR12][R38.64] ;  /* 0x0000000c26207981 */ /* 0x001f28000c1e1100 */
[----:B------:R-:W4:Y:S04]  /*193b0*/  LDL.LU.64 R38, [R1+0x258] ;  /* 0x0002580001267983 */ /* 0x000f280000300a00 */
[----:B------:R0:W-:Y:S04]  /*193c0*/  STL [R1+0xa4], R10 ;  /* 0x0000a40a01007387 */ /* 0x0001e80000100800 */
[----:B0-----:R-:W4:Y:S04]  /*193d0*/  LDL.LU R10, [R1] ;  /* 0x00000000010a7983 */ /* 0x001f280000300800 */
[----:B--2---:R0:W-:Y:S04]  /*193e0*/  STL [R1+0xa0], R23 ;  /* 0x0000a01701007387 */ /* 0x0041e80000100800 */
[----:B0-----:R-:W2:Y:S04]  /*193f0*/  LDL.LU R23, [R1+0x4] ;  /* 0x0000040001177983 */ /* 0x001ea80000300800 */
[----:B-----5:R0:W-:Y:S04]  /*19400*/  STL [R1+0x9c], R0 ;  /* 0x00009c0001007387 */ /* 0x0201e80000100800 */
[----:B0-----:R-:W5:Y:S04]  /*19410*/  LDL.LU R0, [R1+0x2c] ;  /* 0x00002c0001007983 */ /* 0x001f680000300800 */
[----:B------:R0:W-:Y:S02]  /*19420*/  STL [R1+0x98], R29 ;  /* 0x0000981d01007387 */ /* 0x0001e40000100800 */
[----:B0-----:R-:W-:-:S02]  /*19430*/  FADD R29, R59, -R60 ;  /* 0x8000003c3b1d7221 */ /* 0x001fc40000000000 */
[----:B------:R-:W2:Y:S01]  /*19440*/  LDL.LU R59, [R1+0x294] ;  /* 0x00029400013b7983 */ /* 0x000ea20000300800 */
[----:B------:R-:W-:Y:S01]  /*19450*/  FADD R25, R3, -R60 ;  /* 0x8000003c03197221 */ /* 0x000fe20000000000 */
[----:B------:R-:W-:Y:S02]  /*19460*/  FMUL R24, R24, 1.4426950216293334961 ;  /* 0x3fb8aa3b18187820 */ /* 0x000fe40000400000 */
[----:B------:R-:W5:Y:S01]  /*19470*/  LDG.E.U8 R35, desc[UR12][R34.64] ;  /* 0x0000000c22237981 */ /* 0x000f62000c1e1100 */
[----:B------:R-:W-:Y:S01]  /*19480*/  FMUL R25, R25, 1.4426950216293334961 ;  /* 0x3fb8aa3b19197820 */ /* 0x000fe20000400000 */
[----:B------:R0:W-:Y:S02]  /*19490*/  MUFU.EX2 R3, R24 ;  /* 0x0000001800037308 */ /* 0x0001e40000000800 */
[----:B------:R-:W5:Y:S01]  /*194a0*/  LDG.E.U8 R34, desc[UR12][R8.64] ;  /* 0x0000000c08227981 */ /* 0x000f62000c1e1100 */
[----:B0-----:R-:W-:-:S04]  /*194b0*/  FMNMX3 R24, R22, R20, R19, !PT ;  /* 0x0000001416187276 */ /* 0x001fc80007800013 */
[----:B------:R-:W-:-:S04]  /*194c0*/  FMNMX3 R24, R24, R45, R47, !PT ;  /* 0x0000002d18187276 */ /* 0x000fc8000780002f */
[----:B------:R-:W-:-:S04]  /*194d0*/  FMNMX3 R24, R24, R55, R48, !PT ;  /* 0x0000003718187276 */ /* 0x000fc80007800030 */
[----:B------:R-:W-:-:S04]  /*194e0*/  FMNMX3 R24, R24, R56, R46, !PT ;  /* 0x0000003818187276 */ /* 0x000fc8000780002e */
[----:B------:R-:W-:Y:S01]  /*194f0*/  FMNMX3 R24, R24, R44, R58, !PT ;  /* 0x0000002c18187276 */ /* 0x000fe2000780003a */
[----:B---3--:R0:W-:Y:S02]  /*19500*/  STL [R1+0x94], R28 ;  /* 0x0000941c01007387 */ /* 0x0081e40000100800 */
[----:B0-----:R0:W1:Y:S02]  /*19510*/  MUFU.EX2 R28, R25 ;  /* 0x00000019001c7308 */ /* 0x0010640000000800 */
[----:B0-----:R-:W-:Y:S01]  /*19520*/  FMUL R25, R29, 1.4426950216293334961 ;  /* 0x3fb8aa3b1d197820 */ /* 0x001fe20000400000 */
[----:B------:R-:W-:Y:S02]  /*19530*/  FADD R29, R13, -R60 ;  /* 0x8000003c0d1d7221 */ /* 0x000fe40000000000 */
[----:B------:R-:W3:Y:S02]  /*19540*/  LDG.E.U8 R13, desc[UR12][R36.64] ;  /* 0x0000000c240d7981 */ /* 0x000ee4000c1e1100 */
[----:B------:R-:W-:-:S02]  /*19550*/  FMUL R29, R29, 1.4426950216293334961 ;  /* 0x3fb8aa3b1d1d7820 */ /* 0x000fc40000400000 */
[----:B-1----:R0:W-:Y:S01]  /*19560*/  STL [R1+0xc04], R28 ;  /* 0x000c041c01007387 */ /* 0x0021e20000100800 */
[----:B------:R-:W1:Y:S03]  /*19570*/  MUFU.EX2 R25, R25 ;  /* 0x0000001900197308 */ /* 0x000e660000000800 */
[----:B0-----:R-:W3:Y:S04]  /*19580*/  LDL.LU R28, [R1+0x20] ;  /* 0x00002000011c7983 */ /* 0x001ee80000300800 */
[----:B----4-:R0:W-:Y:S04]  /*19590*/  STL [R1+0x90], R32 ;  /* 0x0000902001007387 */ /* 0x0101e80000100800 */
[----:B0-----:R2:W4:Y:S04]  /*195a0*/  LDG.E.U8 R32, desc[UR12][R30.64] ;  /* 0x0000000c1e207981 */ /* 0x001528000c1e1100 */
[----:B-1----:R0:W-:Y:S04]  /*195b0*/  STL [R1+0xc08], R25 ;  /* 0x000c081901007387 */ /* 0x0021e80000100800 */
[----:B0-----:R-:W3:Y:S01]  /*195c0*/  LDL.LU R25, [R1+0x18] ;  /* 0x0000180001197983 */ /* 0x001ee20000300800 */
[----:B--2---:R-:W-:-:S02]  /*195d0*/  FMNMX3 R30, R24, R6, R59, !PT ;  /* 0x00000006181e7276 */ /* 0x004fc4000780003b */
[----:B------:R-:W0:Y:S02]  /*195e0*/  MUFU.EX2 R24, R29 ;  /* 0x0000001d00187308 */ /* 0x000e240000000800 */
[----:B0-----:R0:W-:Y:S04]  /*195f0*/  STL [R1+0xc0c], R24 ;  /* 0x000c0c1801007387 */ /* 0x0011e80000100800 */
[----:B0-----:R-:W2:Y:S04]  /*19600*/  LDL.LU R24, [R1+0xc] ;  /* 0x00000c0001187983 */ /* 0x001ea80000300800 */
[----:B------:R-:W2:Y:S01]  /*19610*/  LDL.LU.64 R8, [R1+0x260] ;  /* 0x0002600001087983 */ /* 0x000ea20000300a00 */
[----:B------:R-:W-:-:S04]  /*19620*/  FADD R31, R57, -R60 ;  /* 0x8000003c391f7221 */ /* 0x000fc80000000000 */
[----:B------:R-:W-:-:S06]  /*19630*/  FMUL R29, R31, 1.4426950216293334961 ;  /* 0x3fb8aa3b1f1d7820 */ /* 0x000fcc0000400000 */
[----:B------:R-:W0:Y:S01]  /*19640*/  MUFU.EX2 R29, R29 ;  /* 0x0000001d001d7308 */ /* 0x000e220000000800 */
[----:B------:R-:W-:Y:S01]  /*19650*/  FMNMX3 R30, R30, R4, R40, !PT ;  /* 0x000000041e1e7276 */ /* 0x000fe20007800028 */
[----:B0-----:R0:W-:Y:S04]  /*19660*/  STL [R1+0xc10], R29 ;  /* 0x000c101d01007387 */ /* 0x0011e80000100800 */
[----:B0-----:R-:W2:Y:S01]  /*19670*/  LDL.LU R29, [R1+0x8] ;  /* 0x00000800011d7983 */ /* 0x001ea20000300800 */
[----:B------:R-:W-:Y:S01]  /*19680*/  FMNMX3 R31, R30, R21, R52, !PT ;  /* 0x000000151e1f7276 */ /* 0x000fe20007800034 */
[--C-:B------:R-:W-:Y:S02]  /*19690*/  FADD R30, R61, -R60.reuse ;  /* 0x8000003c3d1e7221 */ /* 0x100fe40000000000 */
[----:B------:R0:W2:Y:S04]  /*196a0*/  LDG.E.U8 R61, desc[UR12][R38.64] ;  /* 0x0000000c263d7981 */ /* 0x0000a8000c1e1100 */
[----:B------:R-:W2:Y:S04]  /*196b0*/  LDL R57, [R1+0x938] ;  /* 0x0009380001397983 */ /* 0x000ea80000100800 */
[----:B------:R-:W2:Y:S04]  /*196c0*/  LDL R39, [R1+0x954] ;  /* 0x0009540001277983 */ /* 0x000ea80000100800 */
[----:B----4-:R-:W-:Y:S04]  /*196d0*/  STL [R1+0x8c], R32 ;  /* 0x00008c2001007387 */ /* 0x010fe80000100800 */
[----:B-----5:R1:W-:Y:S02]  /*196e0*/  STL [R1+0x88], R35 ;  /* 0x0000882301007387 */ /* 0x0203e40000100800 */
[----:B-1----:R-:W-:-:S02]  /*196f0*/  FADD R35, R53, -R60 ;  /* 0x8000003c35237221 */ /* 0x002fc40000000000 */
[----:B------:R-:W4:Y:S04]  /*19700*/  LDL R53, [R1+0x934] ;  /* 0x0009340001357983 */ /* 0x000f280000100800 */
[----:B------:R-:W-:Y:S04]  /*19710*/  STL [R1+0x84], R34 ;  /* 0x0000842201007387 */ /* 0x000fe80000100800 */
[----:B---3--:R2:W-:Y:S04]  /*19720*/  STL [R1+0x80], R13 ;  /* 0x0000800d01007387 */ /* 0x0085e80000100800 */
[----:B--2---:R-:W2:Y:S01]  /*19730*/  LDG.E.U8 R13, desc[UR12][R8.64] ;  /* 0x0000000c080d7981 */ /* 0x004ea2000c1e1100 */
[----:B------:R-:W-:Y:S01]  /*19740*/  FMNMX3 R32, R31, R10, R23, !PT ;  /* 0x0000000a1f207276 */ /* 0x000fe20007800017 */
[----:B------:R-:W-:Y:S01]  /*19750*/  FMUL R31, R26, UR10 ;  /* 0x0000000a1a1f7c20 */ /* 0x000fe20008400000 */
[----:B------:R-:W-:Y:S01]  /*19760*/  FMUL R26, R30, 1.4426950216293334961 ;  /* 0x3fb8aa3b1e1a7820 */ /* 0x000fe20000400000 */
[----:B------:R-:W-:Y:S01]  /*19770*/  FMUL R30, R27, UR10 ;  /* 0x0000000a1b1e7c20 */ /* 0x000fe20008400000 */
[----:B------:R-:W-:Y:S01]  /*19780*/  FMUL R34, R14, UR10 ;  /* 0x0000000a0e227c20 */ /* 0x000fe20008400000 */
[----:B------:R-:W-:-:S04]  /*19790*/  FMNMX3 R27, R32, R29, R24, !PT ;  /* 0x0000001d201b7276 */ /* 0x000fc80007800018 */
[----:B------:R-:W-:Y:S01]  /*197a0*/  FMNMX3 R14, R27, R25, R28, !PT ;  /* 0x000000191b0e7276 */ /* 0x000fe2000780001c */
[----:B------:R-:W-:-:S03]  /*197b0*/  FMUL R27, R35, 1.4426950216293334961 ;  /* 0x3fb8aa3b231b7820 */ /* 0x000fc60000400000 */
[----:B------:R-:W-:Y:S01]  /*197c0*/  FMNMX3 R14, R14, R0, R18, !PT ;  /* 0x000000000e0e7276 */ /* 0x000fe20007800012 */
[----:B0-----:R0:W-:Y:S01]  /*197d0*/  MUFU.EX2 R38, R27 ;  /* 0x0000001b00267308 */ /* 0x0011e20000000800 */
[----:B------:R-:W-:Y:S01]  /*197e0*/  FMUL R32, R15, UR10 ;  /* 0x0000000a0f207c20 */ /* 0x000fe20008400000 */
[----:B------:R-:W-:Y:S01]  /*197f0*/  FADD R15, R54, -R60 ;  /* 0x8000003c360f7221 */ /* 0x000fe20000000000 */
[----:B0-----:R-:W-:Y:S02]  /*19800*/  FSEL R27, R31, -INF , !P0 ;  /* 0xff8000001f1b7808 */ /* 0x001fe40004000000 */
[----:B------:R-:W-:Y:S02]  /*19810*/  FMNMX3 R31, R14, R51, R50, !PT ;  /* 0x000000330e1f7276 */ /* 0x000fe40007800032 */
[----:B------:R-:W-:Y:S02]  /*19820*/  FSEL R14, R30, -INF , !P1 ;  /* 0xff8000001e0e7808 */ /* 0x000fe40004800000 */
[----:B------:R-:W-:Y:S01]  /*19830*/  FMNMX3 R30, R31, R49, R27, !PT ;  /* 0x000000311f1e7276 */ /* 0x000fe2000780001b */
[--C-:B------:R-:W-:Y:S01]  /*19840*/  FADD R31, R33, -R60.reuse ;  /* 0x8000003c211f7221 */ /* 0x100fe20000000000 */
[----:B------:R-:W-:Y:S01]  /*19850*/  FMUL R35, R15, 1.4426950216293334961 ;  /* 0x3fb8aa3b0f237820 */ /* 0x000fe20000400000 */
[----:B------:R-:W-:Y:S01]  /*19860*/  FADD R33, R2, -R60 ;  /* 0x8000003c02217221 */ /* 0x000fe20000000000 */
[----:B------:R-:W-:-:S02]  /*19870*/  FSEL R15, R34, -INF , !P6 ;  /* 0xff800000220f7808 */ /* 0x000fc40007000000 */
[----:B------:R-:W3:Y:S01]  /*19880*/  LDL R34, [R1+0x93c] ;  /* 0x00093c0001227983 */ /* 0x000ee20000100800 */
[----:B------:R-:W-:-:S03]  /*19890*/  FMUL R54, R33, 1.4426950216293334961 ;  /* 0x3fb8aa3b21367820 */ /* 0x000fc60000400000 */
[----:B------:R-:W5:Y:S04]  /*198a0*/  LDL.LU.64 R8, [R1+0xc40] ;  /* 0x000c400001087983 */ /* 0x000f680000300a00 */
[----:B------:R0:W-:Y:S04]  /*198b0*/  STL [R1+0x78], R61 ;  /* 0x0000783d01007387 */ /* 0x0001e80000100800 */
[----:B--2---:R1:W-:Y:S04]  /*198c0*/  STL [R1+0xbf8], R13 ;  /* 0x000bf80d01007387 */ /* 0x0043e80000100800 */
[----:B------:R-:W2:Y:S01]  /*198d0*/  LDL R33, [R1+0x8a4] ;  /* 0x0008a40001217983 */ /* 0x000ea20000100800 */
[----:B------:R-:W-:Y:S01]  /*198e0*/  FSEL R36, R32, -INF , !P2 ;  /* 0xff80000020247808 */ /* 0x000fe20005000000 */
[----:B------:R-:W-:Y:S01]  /*198f0*/  FMUL R31, R31, 1.4426950216293334961 ;  /* 0x3fb8aa3b1f1f7820 */ /* 0x000fe20000400000 */
[----:B------:R-:W-:Y:S01]  /*19900*/  FMNMX3 R32, R30, R14, R15, !PT ;  /* 0x0000000e1e207276 */ /* 0x000fe2000780000f */
[----:B------:R4:W-:Y:S01]  /*19910*/  MUFU.EX2 R37, R35 ;  /* 0x0000002300257308 */ /* 0x0009e20000000800 */
[----:B------:R-:W-:Y:S01]  /*19920*/  IADD3 R30, P0, PT, R39, UR4, RZ ;  /* 0x00000004271e7c10 */ /* 0x000fe2000ff1e0ff */
[----:B0-----:R-:W3:Y:S04]  /*19930*/  LDL R61, [R1+0x91c] ;  /* 0x00091c00013d7983 */ /* 0x001ee80000100800 */
[----:B-1----:R-:W3:Y:S02]  /*19940*/  LDL R13, [R1+0x924] ;  /* 0x00092400010d7983 */ /* 0x002ee40000100800 */
[----:B------:R0:W-:Y:S01]  /*19950*/  MUFU.EX2 R2, R31 ;  /* 0x0000001f00027308 */ /* 0x0001e20000000800 */
[----:B----4-:R-:W-:Y:S01]  /*19960*/  FADD R35, R7, -R60 ;  /* 0x8000003c07237221 */ /* 0x010fe20000000000 */
[----:B0-----:R-:W-:-:S06]  /*19970*/  IADD3.X R31, PT, PT, R53, UR9, RZ, P0, !PT ;  /* 0x00000009351f7c10 */ /* 0x001fcc00087fe4ff */
[----:B------:R0:W-:Y:S01]  /*19980*/  MUFU.EX2 R7, R54 ;  /* 0x0000003600077308 */ /* 0x0001e20000000800 */
[----:B------:R-:W-:Y:S01]  /*19990*/  FMNMX R39, R36, R32, !PT ;  /* 0x0000002024277209 */ /* 0x000fe20007800000 */
[----:B------:R-:W4:Y:S01]  /*199a0*/  LDG.E.U8 R31, desc[UR12][R30.64] ;  /* 0x0000000c1e1f7981 */ /* 0x000f22000c1e1100 */
[----:B------:R-:W-:-:S03]  /*199b0*/  IADD3 R32, P1, PT, R57, UR4, RZ ;  /* 0x0000000439207c10 */ /* 0x000fc6000ff3e0ff */
[----:B0-----:R-:W5:Y:S04]  /*199c0*/  LDL R54, [R1+0x940] ;  /* 0x0009400001367983 */ /* 0x001f680000100800 */
[----:B------:R-:W5:Y:S01]  /*199d0*/  LDL R57, [R1+0x920] ;  /* 0x0009200001397983 */ /* 0x000f620000100800 */
[----:B--2---:R-:W-:-:S05]  /*199e0*/  IADD3.X R33, PT, PT, R33, UR9, RZ, P1, !PT ;  /* 0x0000000921217c10 */ /* 0x004fca0008ffe4ff */
[----:B------:R0:W2:Y:S04]  /*199f0*/  LDG.E.U8 R32, desc[UR12][R32.64] ;  /* 0x0000000c20207981 */ /* 0x0000a8000c1e1100 */
[----:B------:R-:W1:Y:S01]  /*19a00*/  SHFL.BFLY PT, R53, R39, 0x2, 0x1f ;  /* 0x0c401f0027357f89 */ /* 0x000e6200000e0000 */
[----:B---3--:R-:W-:-:S03]  /*19a10*/  IADD3 R34, P0, PT, R34, UR4, RZ ;  /* 0x0000000422227c10 */ /* 0x008fc6000ff1e0ff */
[----:B----4-:R3:W-:Y:S01]  /*19a20*/  STL [R1+0x68], R31 ;  /* 0x0000681f01007387 */ /* 0x0107e20000100800 */
[----:B-----5:R-:W-:Y:S01]  /*19a30*/  IADD3 R30, P1, PT, R54, UR4, RZ ;  /* 0x00000004361e7c10 */ /* 0x020fe2000ff3e0ff */
[----:B------:R-:W-:Y:S01]  /*19a40*/  FADD R54, R5, -R60 ;  /* 0x8000003c05367221 */ /* 0x000fe20000000000 */
[----:B---3--:R-:W-:Y:S01]  /*19a50*/  FMUL R31, R35, 1.4426950216293334961 ;  /* 0x3fb8aa3b231f7820 */ /* 0x008fe20000400000 */
[----:B------:R-:W-:Y:S02]  /*19a60*/  IADD3.X R35, PT, PT, R61, UR9, RZ, P0, !PT ;  /* 0x000000093d237c10 */ /* 0x000fe400087fe4ff */
[----:B------:R-:W3:Y:S01]  /*19a70*/  LDL R61, [R1+0x8a8] ;  /* 0x0008a800013d7983 */ /* 0x000ee20000100800 */
[----:B------:R4:W-:Y:S03]  /*19a80*/  MUFU.EX2 R5, R31 ;  /* 0x0000001f00057308 */ /* 0x0009e60000000800 */
[----:B------:R5:W3:Y:S01]  /*19a90*/  LDG.E.U8 R35, desc[UR12][R34.64] ;  /* 0x0000000c22237981 */ /* 0x000ae2000c1e1100 */
[----:B----4-:R-:W-:Y:S01]  /*19aa0*/  IADD3.X R31, PT, PT, R57, UR9, RZ, P1, !PT ;  /* 0x00000009391f7c10 */ /* 0x010fe20008ffe4ff */
[----:B0-----:R-:W-:-:S02]  /*19ab0*/  FMUL R33, R54, 1.4426950216293334961 ;  /* 0x3fb8aa3b36217820 */ /* 0x001fc40000400000 */
[----:B------:R-:W4:Y:S04]  /*19ac0*/  LDL R57, [R1+0x908] ;  /* 0x0009080001397983 */ /* 0x000f280000100800 */
[----:B------:R0:W4:Y:S01]  /*19ad0*/  LDG.E.U8 R31, desc[UR12][R30.64] ;  /* 0x0000000c1e1f7981 */ /* 0x000122000c1e1100 */
[----:B-1----:R-:W-:-:S03]  /*19ae0*/  FMNMX R53, R39, R53, !PT ;  /* 0x0000003527357209 */ /* 0x002fc60007800000 */
[----:B------:R-:W4:Y:S04]  /*19af0*/  LDL R54, [R1+0x928] ;  /* 0x0009280001367983 */ /* 0x000f280000100800 */
[----:B--2---:R1:W-:Y:S04]  /*19b00*/  STL [R1+0x64], R32 ;  /* 0x0000642001007387 */ /* 0x0043e80000100800 */
[----:B------:R-:W2:Y:S01]  /*19b10*/  LDL R39, [R1+0x92c] ;  /* 0x00092c0001277983 */ /* 0x000ea20000100800 */
[--C-:B------:R-:W-:Y:S01]  /*19b20*/  FADD R8, R8, -R60.reuse ;  /* 0x8000003c08087221 */ /* 0x100fe20000000000 */
[----:B-----5:R3:W-:Y:S01]  /*19b30*/  MUFU.EX2 R34, R33 ;  /* 0x0000002100227308 */ /* 0x0207e20000000800 */
[----:B-1----:R-:W-:Y:S01]  /*19b40*/  IADD3 R32, P0, PT, R13, UR4, RZ ;  /* 0x000000040d207c10 */ /* 0x002fe2000ff1e0ff */
[----:B------:R-:W-:Y:S01]  /*19b50*/  FADD R9, R9, -R60 ;  /* 0x8000003c09097221 */ /* 0x000fe20000000000 */
[----:B------:R-:W5:Y:S01]  /*19b60*/  LDL R13, [R1+0x910] ;  /* 0x00091000010d7983 */ /* 0x000f620000100800 */
[----:B0-----:R-:W-:Y:S01]  /*19b70*/  FMUL R30, R8, 1.4426950216293334961 ;  /* 0x3fb8aa3b081e7820 */ /* 0x001fe20000400000 */
[----:B---3--:R-:W-:-:S02]  /*19b80*/  IADD3.X R33, PT, PT, R61, UR9, RZ, P0, !PT ;  /* 0x000000093d217c10 */ /* 0x008fc400087fe4ff */
[----:B------:R-:W3:Y:S04]  /*19b90*/  LDL R61, [R1+0x8ac] ;  /* 0x0008ac00013d7983 */ /* 0x000ee80000100800 */
[----:B------:R0:W-:Y:S04]  /*19ba0*/  STL [R1+0x60], R35 ;  /* 0x0000602301007387 */ /* 0x0001e80000100800 */
[----:B------:R5:W3:Y:S04]  /*19bb0*/  LDG.E.U8 R33, desc[UR12][R32.64] ;  /* 0x0000000c20217981 */ /* 0x000ae8000c1e1100 */
[----:B----4-:R1:W-:Y:S01]  /*19bc0*/  STL [R1+0x5c], R31 ;  /* 0x00005c1f01007387 */ /* 0x0103e20000100800 */
[----:B0-----:R2:W-:Y:S01]  /*19bd0*/  MUFU.EX2 R35, R30 ;  /* 0x0000001e00237308 */ /* 0x0015e20000000800 */
[----:B-1----:R-:W-:Y:S01]  /*19be0*/  FMUL R31, R9, 1.4426950216293334961 ;  /* 0x3fb8aa3b091f7820 */ /* 0x002fe20000400000 */
[----:B--2---:R-:W-:-:S06]  /*19bf0*/  IADD3 R30, P1, PT, R39, UR4, RZ ;  /* 0x00000004271e7c10 */ /* 0x004fcc000ff3e0ff */
[----:B------:R0:W-:Y:S02]  /*19c00*/  MUFU.EX2 R39, R31 ;  /* 0x0000001f00277308 */ /* 0x0001e40000000800 */
[----:B0-----:R-:W2:Y:S01]  /*19c10*/  LDL R31, [R1+0x90c] ;  /* 0x00090c00011f7983 */ /* 0x001ea20000100800 */
[----:B------:R-:W-:-:S04]  /*19c20*/  IADD3 R8, P0, PT, R54, UR4, RZ ;  /* 0x0000000436087c10 */ /* 0x000fc8000ff1e0ff */
[----:B------:R-:W-:Y:S02]  /*19c30*/  IADD3.X R9, PT, PT, R57, UR9, RZ, P0, !PT ;  /* 0x0000000939097c10 */ /* 0x000fe400087fe4ff */
[----:B-----5:R-:W-:Y:S01]  /*19c40*/  IADD3 R32, P0, PT, R13, UR4, RZ ;  /* 0x000000040d207c10 */ /* 0x020fe2000ff1e0ff */
[----:B------:R-:W4:Y:S04]  /*19c50*/  LDL R57, [R1+0x914] ;  /* 0x0009140001397983 */ /* 0x000f280000100800 */
[----:B------:R0:W5:Y:S04]  /*19c60*/  LDG.E.U8 R9, desc[UR12][R8.64] ;  /* 0x0000000c08097981 */ /* 0x000168000c1e1100 */
[----:B---3--:R1:W-:Y:S04]  /*19c70*/  STL [R1+0x58], R33 ;  /* 0x0000582101007387 */ /* 0x0083e80000100800 */
[----:B------:R-:W3:Y:S01]  /*19c80*/  LDL R13, [R1+0x420] ;  /* 0x00042000010d7983 */ /* 0x000ee20000100800 */
[----:B-1----:R-:W-:-:S02]  /*19c90*/  IADD3.X R33, PT, PT, R61, UR9, RZ, P0, !PT ;  /* 0x000000093d217c10 */ /* 0x002fc400087fe4ff */
[----:B--2---:R-:W-:Y:S01]  /*19ca0*/  IADD3.X R31, PT, PT, R31, UR9, RZ, P1, !PT ;  /* 0x000000091f1f7c10 */ /* 0x004fe20008ffe4ff */
[----:B------:R-:W3:Y:S04]  /*19cb0*/  SHFL.BFLY PT, R54, R53, 0x1, 0x1f ;  /* 0x0c201f0035367f89 */ /* 0x000ee800000e0000 */
[----:B------:R-:W2:Y:S01]  /*19cc0*/  LDG.E.U8 R61, desc[UR12][R30.64] ;  /* 0x0000000c1e3d7981 */ /* 0x000ea2000c1e1100 */
[----:B------:R-:W-:-:S03]  /*19cd0*/  FADD R16, R16, -R60 ;  /* 0x8000003c10107221 */ /* 0x000fc60000000000 */
[----:B------:R1:W4:Y:S01]  /*19ce0*/  LDG.E.U8 R33, desc[UR12][R32.64] ;  /* 0x0000000c20217981 */ /* 0x000322000c1e1100 */
[----:B------:R-:W-:Y:S01]  /*19cf0*/  FMUL R16, R16, 1.4426950216293334961 ;  /* 0x3fb8aa3b10107820 */ /* 0x000fe20000400000 */
[--C-:B0-----:R-:W-:Y:S02]  /*19d00*/  FADD R8, R12, -R60.reuse ;  /* 0x8000003c0c087221 */ /* 0x101fe40000000000 */
[----:B------:R-:W4:Y:S01]  /*19d10*/  LDL R30, [R1+0x8f4] ;  /* 0x0008f400011e7983 */ /* 0x000f220000100800 */
[----:B------:R0:W-:Y:S03]  /*19d20*/  MUFU.EX2 R12, R16 ;  /* 0x00000010000c7308 */ /* 0x0001e60000000800 */
[----:B------:R-:W4:Y:S01]  /*19d30*/  LDL R31, [R1+0x8fc] ;  /* 0x0008fc00011f7983 */ /* 0x000f220000100800 */
[----:B------:R-:W-:-:S03]  /*19d40*/  FADD R17, R17, -R60 ;  /* 0x8000003c11117221 */ /* 0x000fc60000000000 */
[----:B0-----:R-:W4:Y:S04]  /*19d50*/  LDL R16, [R1+0x918] ;  /* 0x0009180001107983 */ /* 0x001f280000100800 */
[----:B-----5:R0:W-:Y:S01]  /*19d60*/  STL [R1+0x54], R9 ;  /* 0x0000540901007387 */ /* 0x0201e20000100800 */
[----:B---3--:R-:W-:-:S03]  /*19d70*/  FMNMX3 R60, R53, R54, R13, !PT ;  /* 0x00000036353c7276 */ /* 0x008fc6000780000d */
[----:B--2---:R2:W-:Y:S04]  /*19d80*/  STL [R1+0x50], R61 ;  /* 0x0000503d01007387 */ /* 0x0045e80000100800 */
[----:B------:R-:W3:Y:S01]  /*19d90*/  LDL R54, [R1+0x8f8] ;  /* 0x0008f80001367983 */ /* 0x000ee20000100800 */
[----:B0-----:R-:W-:-:S03]  /*19da0*/  FMUL R9, R8, 1.4426950216293334961 ;  /* 0x3fb8aa3b08097820 */ /* 0x001fc60000400000 */
[----:B------:R-:W5:Y:S04]  /*19db0*/  LDL R53, [R1+0x900] ;  /* 0x0009000001357983 */ /* 0x000f680000100800 */
[----:B--2---:R-:W2:Y:S01]  /*19dc0*/  LDL R61, [R1+0x8b0] ;  /* 0x0008b000013d7983 */ /* 0x004ea20000100800 */
[----:B----4-:R-:W-:Y:S01]  /*19dd0*/  IADD3 R8, P0, PT, R57, UR4, RZ ;  /* 0x0000000439087c10 */ /* 0x010fe2000ff1e0ff */
[----:B-1----:R0:W-:Y:S02]  /*19de0*/  MUFU.EX2 R32, R9 ;  /* 0x0000000900207308 */ /* 0x0021e40000000800 */
[----:B------:R-:W4:Y:S04]  /*19df0*/  LDL R57, [R1+0x904] ;  /* 0x0009040001397983 */ /* 0x000f280000100800 */
[----:B------:R-:W4:Y:S04]  /*19e00*/  LDL R13, [R1+0x8e0] ;  /* 0x0008e000010d7983 */ /* 0x000f280000100800 */
[----:B------:R1:W-:Y:S01]  /*19e10*/  STL [R1+0x4c], R33 ;  /* 0x00004c2101007387 */ /* 0x0003e20000100800 */
[----:B0-----:R-:W-:-:S02]  /*19e20*/  IADD3.X R9, PT, PT, R30, UR9, RZ, P0, !PT ;  /* 0x000000091e097c10 */ /* 0x001fc400087fe4ff */
[----:B------:R-:W-:Y:S01]  /*19e30*/  IADD3 R30, P0, PT, R31, UR4, RZ ;  /* 0x000000041f1e7c10 */ /* 0x000fe2000ff1e0ff */
[----:B------:R-:W-:Y:S01]  /*19e40*/  FADD R31, R22, -R60 ;  /* 0x8000003c161f7221 */ /* 0x000fe20000000000 */
[----:B------:R-:W-:Y:S01]  /*19e50*/  IADD3 R16, P1, PT, R16, UR4, RZ ;  /* 0x0000000410107c10 */ /* 0x000fe2000ff3e0ff */
[----:B-1----:R-:W-:-:S04]  /*19e60*/  FMUL R33, R17, 1.4426950216293334961 ;  /* 0x3fb8aa3b11217820 */ /* 0x002fc80000400000 */
[----:B------:R0:W-:Y:S02]  /*19e70*/  MUFU.EX2 R22, R33 ;  /* 0x0000002100167308 */ /* 0x0001e40000000800 */
[----:B0-----:R0:W4:Y:S02]  /*19e80*/  LDG.E.U8 R33, desc[UR12][R8.64] ;  /* 0x0000000c08217981 */ /* 0x001124000c1e1100 */
[----:B0-----:R-:W-:Y:S01]  /*19e90*/  FMUL R9, R31, 1.4426950216293334961 ;  /* 0x3fb8aa3b1f097820 */ /* 0x001fe20000400000 */
[----:B---3--:R-:W-:Y:S02]  /*19ea0*/  IADD3.X R17, PT, PT, R54, UR9, RZ, P1, !PT ;  /* 0x0000000936117c10 */ /* 0x008fe40008ffe4ff */
[----:B------:R-:W3:Y:S01]  /*19eb0*/  LDL R54, [R1+0x8e4] ;  /* 0x0008e40001367983 */ /* 0x000ee20000100800 */
[----:B--2---:R-:W-:-:S03]  /*19ec0*/  IADD3.X R31, PT, PT, R61, UR9, RZ, P0, !PT ;  /* 0x000000093d1f7c10 */ /* 0x004fc600087fe4ff */
[----:B------:R4:W2:Y:S04]  /*19ed0*/  LDG.E.U8 R61, desc[UR12][R16.64] ;  /* 0x0000000c103d7981 */ /* 0x0008a8000c1e1100 */
[----:B------:R0:W3:Y:S01]  /*19ee0*/  LDG.E.U8 R31, desc[UR12][R30.64] ;  /* 0x0000000c1e1f7981 */ /* 0x0000e2000c1e1100 */
[----:B-----5:R-:W-:Y:S02]  /*19ef0*/  IADD3 R8, P1, PT, R53, UR4, RZ ;  /* 0x0000000435087c10 */ /* 0x020fe4000ff3e0ff */
[----:B----4-:R-:W-:Y:S01]  /*19f00*/  IADD3 R16, P0, PT, R57, UR4, RZ ;  /* 0x0000000439107c10 */ /* 0x010fe2000ff1e0ff */
[--C-:B0-----:R-:W-:Y:S01]  /*19f10*/  FADD R30, R19, -R60.reuse ;  /* 0x8000003c131e7221 */ /* 0x101fe20000000000 */
[----:B------:R0:W-:Y:S04]  /*19f20*/  STL [R1+0x48], R33 ;  /* 0x0000482101007387 */ /* 0x0001e80000100800 */
[----:B------:R-:W4:Y:S01]  /*19f30*/  LDL R53, [R1+0x8b4] ;  /* 0x0008b40001357983 */ /* 0x000f220000100800 */
[----:B0-----:R-:W-:-:S02]  /*19f40*/  FADD R33, R20, -R60 ;  /* 0x8000003c14217221 */ /* 0x001fc40000000000 */
[----:B------:R0:W-:Y:S02]  /*19f50*/  MUFU.EX2 R20, R9 ;  /* 0x0000000900147308 */ /* 0x0001e40000000800 */
[----:B------:R-:W-:Y:S02]  /*19f60*/  FMUL R17, R33, 1.4426950216293334961 ;  /* 0x3fb8aa3b21117820 */ /* 0x000fe40000400000 */
[----:B------:R-:W5:Y:S01]  /*19f70*/  LDL R33, [R1+0x8e8] ;  /* 0x0008e80001217983 */ /* 0x000f620000100800 */
[----:B0-----:R-:W-:-:S03]  /*19f80*/  IADD3.X R9, PT, PT, R13, UR9, RZ, P1, !PT ;  /* 0x000000090d097c10 */ /* 0x001fc60008ffe4ff */
[----:B------:R-:W4:Y:S04]  /*19f90*/  LDL R13, [R1+0x8f0] ;  /* 0x0008f000010d7983 */ /* 0x000f280000100800 */
[----:B--2---:R0:W-:Y:S04]  /*19fa0*/  STL [R1+0x44], R61 ;  /* 0x0000443d01007387 */ /* 0x0041e80000100800 */
[----:B------:R-:W2:Y:S04]  /*19fb0*/  LDL R57, [R1+0x8d4] ;  /* 0x0008d40001397983 */ /* 0x000ea80000100800 */
[----:B0-----:R-:W2:Y:S04]  /*19fc0*/  LDL R61, [R1+0x8b8] ;  /* 0x0008b800013d7983 */ /* 0x001ea80000100800 */
[----:B---3--:R0:W-:Y:S04]  /*19fd0*/  STL [R1+0x40], R31 ;  /* 0x0000401f01007387 */ /* 0x0081e80000100800 */
[----:B0-----:R0:W3:Y:S02]  /*19fe0*/  LDG.E.U8 R31, desc[UR12][R8.64] ;  /* 0x0000000c081f7981 */ /* 0x0010e4000c1e1100 */
[----:B0-----:R-:W-:-:S02]  /*19ff0*/  FMUL R9, R30, 1.4426950216293334961 ;  /* 0x3fb8aa3b1e097820 */ /* 0x001fc40000400000 */
[----:B------:R-:W2:Y:S01]  /*1a000*/  LDL R30, [R1+0x8ec] ;  /* 0x0008ec00011e7983 */ /* 0x000ea20000100800 */
[----:B------:R0:W1:Y:S02]  /*1a010*/  MUFU.EX2 R19, R17 ;  /* 0x0000001100137308 */ /* 0x0000640000000800 */
[----:B0-----:R-:W-:Y:S02]  /*1a020*/  IADD3.X R17, PT, PT, R54, UR9, RZ, P0, !PT ;  /* 0x0000000936117c10 */ /* 0x001fe400087fe4ff */
[----:B------:R-:W2:Y:S01]  /*1a030*/  LDL R54, [R1+0x8bc] ;  /* 0x0008bc0001367983 */ /* 0x000ea20000100800 */
[----:B-----5:R-:W-:-:S03]  /*1a040*/  IADD3 R8, P0, PT, R33, UR4, RZ ;  /* 0x0000000421087c10 */ /* 0x020fc6000ff1e0ff */
[----:B------:R0:W5:Y:S01]  /*1a050*/  LDG.E.U8 R17, desc[UR12][R16.64] ;  /* 0x0000000c10117981 */ /* 0x000162000c1e1100 */
[----:B------:R4:W-:Y:S02]  /*1a060*/  MUFU.EX2 R33, R9 ;  /* 0x0000000900217308 */ /* 0x0009e40000000800 */
[----:B----4-:R-:W-:Y:S01]  /*1a070*/  IADD3.X R9, PT, PT, R53, UR9, RZ, P0, !PT ;  /* 0x0000000935097c10 */ /* 0x010fe200087fe4ff */
[----:B---3--:R3:W-:Y:S02]  /*1a080*/  STL [R1+0x3c], R31 ;  /* 0x00003c1f01007387 */ /* 0x0087e40000100800 */
[----:B---3--:R-:W-:Y:S01]  /*1a090*/  FADD R31, R45, -R60 ;  /* 0x8000003c2d1f7221 */ /* 0x008fe20000000000 */
[----:B--2---:R-:W-:Y:S01]  /*1a0a0*/  IADD3 R30, P1, PT, R30, UR4, RZ ;  /* 0x000000041e1e7c10 */ /* 0x004fe2000ff3e0ff */
[----:B------:R-:W2:Y:S02]  /*1a0b0*/  LDL.LU R45, [R1+0xc3c] ;  /* 0x000c3c00012d7983 */ /* 0x000ea40000300800 */
[----:B------:R-:W-:Y:S01]  /*1a0c0*/  FMUL R53, R31, 1.4426950216293334961 ;  /* 0x3fb8aa3b1f357820 */ /* 0x000fe20000400000 */
[----:B------:R-:W-:-:S02]  /*1a0d0*/  IADD3.X R31, PT, PT, R61, UR9, RZ, P1, !PT ;  /* 0x000000093d1f7c10 */ /* 0x000fc40008ffe4ff */
[----:B------:R3:W4:Y:S04]  /*1a0e0*/  LDG.E.U8 R61, desc[UR12][R8.64] ;  /* 0x0000000c083d7981 */ /* 0x000728000c1e1100 */
[----:B------:R-:W2:Y:S01]  /*1a0f0*/  LDG.E.U8 R30, desc[UR12][R30.64] ;  /* 0x0000000c1e1e7981 */ /* 0x000ea2000c1e1100 */
[----:B0-----:R-:W-:-:S03]  /*1a100*/  IADD3 R16, P0, PT, R13, UR4, RZ ;  /* 0x000000040d107c10 */ /* 0x001fc6000ff1e0ff */
[----:B-----5:R0:W-:Y:S01]  /*1a110*/  STL [R1+0x38], R17 ;  /* 0x0000381101007387 */ /* 0x0201e20000100800 */
[----:B------:R-:W-:-:S03]  /*1a120*/  FADD R55, R55, -R60 ;  /* 0x8000003c37377221 */ /* 0x000fc60000000000 */
[----:B------:R-:W5:Y:S01]  /*1a130*/  LDL R13, [R1+0x8d8] ;  /* 0x0008d800010d7983 */ /* 0x000f620000100800 */
[----:B0-----:R-:W-:-:S03]  /*1a140*/  FADD R17, R47, -R60 ;  /* 0x8000003c2f117221 */ /* 0x001fc60000000000 */
[----:B------:R-:W5:Y:S01]  /*1a150*/  LDL.LU R47, [R1+0xc38] ;  /* 0x000c3800012f7983 */ /* 0x000f620000300800 */
[----:B---3--:R-:W-:Y:S01]  /*1a160*/  FMUL R9, R17, 1.4426950216293334961 ;  /* 0x3fb8aa3b11097820 */ /* 0x008fe20000400000 */
[----:B------:R-:W-:-:S03]  /*1a170*/  IADD3.X R17, PT, PT, R54, UR9, RZ, P0, !PT ;  /* 0x0000000936117c10 */ /* 0x000fc600087fe4ff */
[----:B------:R0:W-:Y:S01]  /*1a180*/  MUFU.EX2 R54, R9 ;  /* 0x0000000900367308 */ /* 0x0001e20000000800 */
[----:B------:R-:W-:Y:S01]  /*1a190*/  IADD3 R8, P1, PT, R57, UR4, RZ ;  /* 0x0000000439087c10 */ /* 0x000fe2000ff3e0ff */
[----:B----4-:R3:W-:Y:S04]  /*1a1a0*/  STL [R1+0x34], R61 ;  /* 0x0000343d01007387 */ /* 0x0107e80000100800 */
[----:B0-----:R-:W4:Y:S04]  /*1a1b0*/  LDL R9, [R1+0x8c0] ;  /* 0x0008c00001097983 */ /* 0x001f280000100800 */
[----:B------:R-:W4:Y:S04]  /*1a1c0*/  LDL R31, [R1+0x8d0] ;  /* 0x0008d000011f7983 */ /* 0x000f280000100800 */
[----:B---3--:R-:W3:Y:S04]  /*1a1d0*/  LDL R61, [R1+0x8c8] ;  /* 0x0008c800013d7983 */ /* 0x008ee80000100800 */
[----:B------:R-:W3:Y:S04]  /*1a1e0*/  LDL R57, [R1+0x8cc] ;  /* 0x0008cc0001397983 */ /* 0x000ee80000100800 */
[----:B--2---:R0:W-:Y:S02]  /*1a1f0*/  STL [R1+0x30], R30 ;  /* 0x0000301e01007387 */ /* 0x0041e40000100800 */
[----:B0-----:R-:W-:-:S02]  /*1a200*/  FMUL R30, R55, 1.4426950216293334961 ;  /* 0x3fb8aa3b371e7820 */ /* 0x001fc40000400000 */
[----:B------:R0:W2:Y:S02]  /*1a210*/  LDG.E.U8 R55, desc[UR12][R16.64] ;  /* 0x0000000c10377981 */ /* 0x0000a4000c1e1100 */
[----:B0-----:R-:W-:Y:S01]  /*1a220*/  FADD R17, R48, -R60 ;  /* 0x8000003c30117221 */ /* 0x001fe20000000000 */
[----:B-----5:R-:W-:Y:S01]  /*1a230*/  IADD3 R16, P0, PT, R13, UR4, RZ ;  /* 0x000000040d107c10 */ /* 0x020fe2000ff1e0ff */
[----:B------:R-:W5:Y:S01]  /*1a240*/  LDL.LU R48, [R1+0xc34] ;  /* 0x000c340001307983 */ /* 0x000f620000300800 */
[----:B----4-:R-:W-:-:S05]  /*1a250*/  IADD3.X R9, PT, PT, R9, UR9, RZ, P1, !PT ;  /* 0x0000000909097c10 */ /* 0x010fca0008ffe4ff */
[----:B------:R0:W4:Y:S04]  /*1a260*/  LDG.E.U8 R13, desc[UR12][R8.64] ;  /* 0x0000000c080d7981 */ /* 0x000128000c1e1100 */
[----:B--2---:R2:W-:Y:S04]  /*1a270*/  STL [R1+0x24], R55 ;  /* 0x0000243701007387 */ /* 0x0045e80000100800 */
[----:B------:R-:W0:Y:S01]  /*1a280*/  LDL R9, [R1+0x8dc] ;  /* 0x0008dc0001097983 */ /* 0x000e220000100800 */
[----:B--2---:R2:W-:Y:S03]  /*1a290*/  MUFU.EX2 R55, R30 ;  /* 0x0000001e00377308 */ /* 0x0045e60000000800 */
[----:B--2---:R-:W2:Y:S01]  /*1a2a0*/  LDL R30, [R1+0x8c4] ;  /* 0x0008c400011e7983 */ /* 0x004ea20000100800 */
[----:B0-----:R-:W-:Y:S01]  /*1a2b0*/  IADD3 R8, P1, PT, R9, UR4, RZ ;  /* 0x0000000409087c10 */ /* 0x001fe2000ff3e0ff */
[----:B------:R-:W-:Y:S01]  /*1a2c0*/  FMUL R9, R17, 1.4426950216293334961 ;  /* 0x3fb8aa3b11097820 */ /* 0x000fe20000400000 */
[----:B--2---:R-:W-:-:S02]  /*1a2d0*/  IADD3.X R17, PT, PT, R30, UR9, RZ, P0, !PT ;  /* 0x000000091e117c10 */ /* 0x004fc400087fe4ff */
[----:B------:R-:W-:Y:S01]  /*1a2e0*/  IADD3 R30, P0, PT, R31, UR4, RZ ;  /* 0x000000041f1e7c10 */ /* 0x000fe2000ff1e0ff */
[--C-:B------:R-:W-:Y:S02]  /*1a2f0*/  FADD R31, R56, -R60.reuse ;  /* 0x8000003c381f7221 */ /* 0x100fe40000000000 */
[----:B------:R3:W-:Y:S02]  /*1a300*/  MUFU.EX2 R56, R9 ;  /* 0x0000000900387308 */ /* 0x0007e40000000800 */
[----:B---3--:R-:W-:Y:S02]  /*1a310*/  IADD3.X R9, PT, PT, R61, UR9, RZ, P1, !PT ;  /* 0x000000093d097c10 */ /* 0x008fe40008ffe4ff */
[----:B------:R0:W2:Y:S02]  /*1a320*/  LDG.E.U8 R61, desc[UR12][R16.64] ;  /* 0x0000000c103d7981 */ /* 0x0000a4000c1e1100 */
[--C-:B0-----:R-:W-:Y:S02]  /*1a330*/  FADD R17, R46, -R60.reuse ;  /* 0x8000003c2e117221 */ /* 0x101fe40000000000 */
[----:B------:R-:W3:Y:S01]  /*1a340*/  LDL.LU R46, [R1+0xc30] ;  /* 0x000c3000012e7983 */ /* 0x000ee20000300800 */
[----:B------:R-:W-:Y:S01]  /*1a350*/  FMUL R16, R31, 1.4426950216293334961 ;  /* 0x3fb8aa3b1f107820 */ /* 0x000fe20000400000 */
[----:B------:R-:W-:Y:S01]  /*1a360*/  IADD3.X R31, PT, PT, R57, UR9, RZ, P0, !PT ;  /* 0x00000009391f7c10 */ /* 0x000fe200087fe4ff */
[----:B------:R-:W0:Y:S01]  /*1a370*/  MUFU.EX2 R53, R53 ;  /* 0x0000003500357308 */ /* 0x000e220000000800 */
[----:B--2---:R2:W-:Y:S04]  /*1a380*/  STL [R1+0x10], R61 ;  /* 0x0000103d01007387 */ /* 0x0045e80000100800 */
[----:B--2---:R2:W4:Y:S04]  /*1a390*/  LDG.E.U8 R61, desc[UR12][R8.64] ;  /* 0x0000000c083d7981 */ /* 0x004528000c1e1100 */
[----:B------:R0:W4:Y:S01]  /*1a3a0*/  LDG.E.U8 R8, desc[UR12][R30.64] ;  /* 0x0000000c1e087981 */ /* 0x000122000c1e1100 */
[----:B--2---:R-:W-:Y:S01]  /*1a3b0*/  FMUL R9, R17, 1.4426950216293334961 ;  /* 0x3fb8aa3b11097820 */ /* 0x004fe20000400000 */
[----:B-----5:R-:W-:Y:S01]  /*1a3c0*/  FADD R17, R48, R47 ;  /* 0x0000002f30117221 */ /* 0x020fe20000000000 */
[----:B0-----:R-:W-:Y:S01]  /*1a3d0*/  F2FP.SATFINITE.E4M3.F32.PACK_AB_MERGE_C R30, R47, R48, RZ ;  /* 0x000000302f1e723e */ /* 0x001fe200048070ff */
[----:B------:R-:W-:-:S02]  /*1a3e0*/  FADD R47, R44, -R60 ;  /* 0x8000003c2c2f7221 */ /* 0x000fc40000000000 */
[----:B------:R-:W2:Y:S01]  /*1a3f0*/  LDL.LU R44, [R1+0xc2c] ;  /* 0x000c2c00012c7983 */ /* 0x000ea20000300800 */
[----:B---3--:R-:W-:Y:S01]  /*1a400*/  FADD R17, R46, R17 ;  /* 0x000000112e117221 */ /* 0x008fe20000000000 */
[----:B-1----:R-:W-:Y:S01]  /*1a410*/  FADD R31, R20, R19 ;  /* 0x00000013141f7221 */ /* 0x002fe20000000000 */
[----:B------:R-:W-:Y:S01]  /*1a420*/  F2FP.SATFINITE.E4M3.F32.PACK_AB_MERGE_C R19, R19, R20, RZ ;  /* 0x000000141313723e */ /* 0x000fe200048070ff */
[----:B------:R-:W-:Y:S01]  /*1a430*/  FMUL R47, R47, 1.4426950216293334961 ;  /* 0x3fb8aa3b2f2f7820 */ /* 0x000fe20000400000 */
[----:B------:R-:W-:Y:S01]  /*1a440*/  FADD R20, R58, -R60 ;  /* 0x8000003c3a147221 */ /* 0x000fe20000000000 */
[C---:B------:R-:W-:Y:S01]  /*1a450*/  F2FP.SATFINITE.E4M3.F32.PACK_AB_MERGE_C R46, R45.reuse, R46, RZ ;  /* 0x0000002e2d2e723e */ /* 0x040fe200048070ff */
[----:B------:R-:W-:Y:S02]  /*1a460*/  FADD R58, R45, R17 ;  /* 0x000000112d3a7221 */ /* 0x000fe40000000000 */
[----:B------:R0:W-:Y:S01]  /*1a470*/  MUFU.EX2 R17, R47 ;  /* 0x0000002f00117308 */ /* 0x0001e20000000800 */
[----:B------:R-:W-:Y:S01]  /*1a480*/  FMUL R20, R20, 1.4426950216293334961 ;  /* 0x3fb8aa3b14147820 */ /* 0x000fe20000400000 */
[----:B------:R-:W-:-:S02]  /*1a490*/  F2FP.SATFINITE.E4M3.F32.PACK_AB_MERGE_C R48, R53, R33, RZ ;  /* 0x000000213530723e */ /* 0x000fc400048070ff */
[----:B------:R-:W-:Y:S01]  /*1a4a0*/  F2FP.F16.E4M3.UNPACK_B R45, R46 ;  /* 0x0000002eff2d723e */ /* 0x000fe200020006ff */
[----:B0-----:R-:W-:Y:S01]  /*1a4b0*/  FADD R47, R33, R31 ;  /* 0x0000001f212f7221 */ /* 0x001fe20000000000 */
[----:B------:R-:W-:Y:S01]  /*1a4c0*/  F2FP.F16.E4M3.UNPACK_B R31, R30 ;  /* 0x0000001eff1f723e */ /* 0x000fe200020006ff */
[--C-:B------:R-:W-:Y:S01]  /*1a4d0*/  FADD R33, R6, -R60.reuse ;  /* 0x8000003c06217221 */ /* 0x100fe20000000000 */
[----:B------:R0:W-:Y:S01]  /*1a4e0*/  MUFU.EX2 R46, R20 ;  /* 0x00000014002e7308 */ /* 0x0001e20000000800 */
[----:B------:R-:W-:Y:S01]  /*1a4f0*/  FADD R30, R53, R47 ;  /* 0x0000002f351e7221 */ /* 0x000fe20000000000 */
[----:B------:R-:W-:Y:S01]  /*1a500*/  SEL R47, R31, R45, !P5 ;  /* 0x0000002d1f2f7207 */ /* 0x000fe20006800000 */
[----:B------:R-:W3:Y:S01]  /*1a510*/  LDL.LU R6, [R1+0xc28] ;  /* 0x000c280001067983 */ /* 0x000ee20000300800 */
[----:B------:R-:W-:Y:S02]  /*1a520*/  SEL R31, R45, R31, !P5 ;  /* 0x0000001f2d1f7207 */ /* 0x000fe40006800000 */
[----:B------:R-:W-:Y:S01]  /*1a530*/  F2FP.SATFINITE.E4M3.F32.PACK_AB_MERGE_C R57, R41, R42, RZ ;  /* 0x0000002a2939723e */ /* 0x000fe200048070ff */
[----:B0-----:R-:W-:Y:S01]  /*1a540*/  FADD R20, R59, -R60 ;  /* 0x8000003c3b147221 */ /* 0x001fe20000000000 */
[----:B------:R-:W-:Y:S01]  /*1a550*/  FMUL R59, R33, 1.4426950216293334961 ;  /* 0x3fb8aa3b213b7820 */ /* 0x000fe20000400000 */
[----:B------:R-:W-:-:S02]  /*1a560*/  F2FP.F16.E4M3.UNPACK_B R33, R19 ;  /* 0x00000013ff21723e */ /* 0x000fc400020006ff */
[----:B------:R-:W-:Y:S02]  /*1a570*/  F2FP.F16.E4M3.UNPACK_B R53, R48 ;  /* 0x00000030ff35723e */ /* 0x000fe400020006ff */
[----:B------:R-:W-:Y:S02]  /*1a580*/  F2FP.F16.E4M3.UNPACK_B R57, R57 ;  /* 0x00000039ff39723e */ /* 0x000fe400020006ff */
[----:B------:R-:W-:Y:S02]  /*1a590*/  SEL R19, R33, R53, !P5 ;  /* 0x0000003521137207 */ /* 0x000fe40006800000 */
[----:B------:R-:W-:Y:S01]  /*1a5a0*/  SEL R33, R53, R33, !P5 ;  /* 0x0000002135217207 */ /* 0x000fe20006800000 */
[----:B------:R-:W-:Y:S01]  /*1a5b0*/  FMUL R53, R20, 1.4426950216293334961 ;  /* 0x3fb8aa3b14357820 */ /* 0x000fe20000400000 */
[----:B------:R0:W-:Y:S01]  /*1a5c0*/  MUFU.EX2 R48, R59 ;  /* 0x0000003b00307308 */ /* 0x0001e20000000800 */
[----:B------:R-:W-:Y:S01]  /*1a5d0*/  FADD R30, R54, R30 ;  /* 0x0000001e361e7221 */ /* 0x000fe20000000000 */
[----:B0-----:R-:W-:-:S02]  /*1a5e0*/  FADD R59, R4, -R60 ;  /* 0x8000003c043b7221 */ /* 0x001fc40000000000 */
[----:B------:R-:W5:Y:S04]  /*1a5f0*/  LDL.LU R4, [R1+0xc24] ;  /* 0x000c240001047983 */ /* 0x000f680000300800 */
[----:B------:R-:W0:Y:S01]  /*1a600*/  MUFU.EX2 R16, R16 ;  /* 0x0000001000107308 */ /* 0x000e220000000800 */
[----:B------:R-:W-:-:S07]  /*1a610*/  FADD R52, R52, -R60 ;  /* 0x8000003c34347221 */ /* 0x000fce0000000000 */
[----:B------:R-:W-:Y:S01]  /*1a620*/  MUFU.EX2 R26, R26 ;  /* 0x0000001a001a7308 */ /* 0x000fe20000000800 */
[--C-:B------:R-:W-:Y:S01]  /*1a630*/  FADD R27, R27, -R60.reuse ;  /* 0x8000003c1b1b7221 */ /* 0x100fe20000000000 */
[----:B------:R-:W-:Y:S01]  /*1a640*/  FADD R15, R15, -R60 ;  /* 0x8000003c0f0f7221 */ /* 0x000fe20000000000 */
[----:B------:R-:W-:Y:S01]  /*1a650*/  BAR.SYNC.DEFER_BLOCKING 0x0 ;  /* 0x0000000000007b1d */ /* 0x000fe20000010000 */
[----:B--2---:R-:W-:-:S04]  /*1a660*/  F2FP.SATFINITE.E4M3.F32.PACK_AB_MERGE_C R45, R43, R44, RZ ;  /* 0x0000002c2b2d723e */ /* 0x004fc800048070ff */
[----:B------:R-:W-:-:S04]  /*1a670*/  F2FP.F16.E4M3.UNPACK_B R45, R45 ;  /* 0x0000002dff2d723e */ /* 0x000fc800020006ff */
[----:B------:R-:W-:Y:S02]  /*1a680*/  SEL R20, R45, R57, !P5 ;  /* 0x000000392d147207 */ /* 0x000fe40006800000 */
[----:B------:R-:W-:Y:S02]  /*1a690*/  SEL R45, R57, R45, !P5 ;  /* 0x0000002d392d7207 */ /* 0x000fe40006800000 */
[----:B------:R1:W-:Y:S02]  /*1a6a0*/  MUFU.EX2 R57, R53 ;  /* 0x0000003500397308 */ /* 0x0003e40000000800 */
[----:B-1----:R-:W-:Y:S01]  /*1a6b0*/  F2FP.SATFINITE.E4M3.F32.PACK_AB_MERGE_C R53, R55, R54, RZ ;  /* 0x000000363735723e */ /* 0x002fe200048070ff */
[----:B------:R-:W-:Y:S01]  /*1a6c0*/  FMUL R54, R59, 1.4426950216293334961 ;  /* 0x3fb8aa3b3b367820 */ /* 0x000fe20000400000 */
[----:B------:R-:W-:Y:S02]  /*1a6d0*/  FADD R59, R40, -R60 ;  /* 0x8000003c283b7221 */ /* 0x000fe40000000000 */
[----:B------:R-:W5:Y:S01]  /*1a6e0*/  LDL.LU R40, [R1+0xc20] ;  /* 0x000c200001287983 */ /* 0x000f620000300800 */
[----:B------:R-:W-:Y:S01]  /*1a6f0*/  FADD R58, R44, R58 ;  /* 0x0000003a2c3a7221 */ /* 0x000fe20000000000 */
[----:B------:R-:W1:Y:S03]  /*1a700*/  MUFU.EX2 R9, R9 ;  /* 0x0000000900097308 */ /* 0x000e660000000800 */
[----:B------:R-:W-:Y:S01]  /*1a710*/  FADD R58, R43, R58 ;  /* 0x0000003a2b3a7221 */ /* 0x000fe20000000000 */
[----:B------:R-:W-:-:S03]  /*1a720*/  FADD R30, R55, R30 ;  /* 0x0000001e371e7221 */ /* 0x000fc60000000000 */
[----:B------:R-:W-:Y:S01]  /*1a730*/  FADD R55, R42, R58 ;  /* 0x0000003a2a377221 */ /* 0x000fe20000000000 */
[----:B------:R-:W-:Y:S01]  /*1a740*/  FADD R30, R56, R30 ;  /* 0x0000001e381e7221 */ /* 0x000fe20000000000 */
[----:B------:R-:W-:Y:S02]  /*1a750*/  FMUL R52, R52, 1.4426950216293334961 ;  /* 0x3fb8aa3b34347820 */ /* 0x000fe40000400000 */
[----:B------:R-:W-:Y:S01]  /*1a760*/  FADD R41, R41, R55 ;  /* 0x0000003729297221 */ /* 0x000fe20000000000 */
[C---:B0-----:R-:W-:Y:S01]  /*1a770*/  F2FP.SATFINITE.E4M3.F32.PACK_AB_MERGE_C R44, R16.reuse, R56, RZ ;  /* 0x00000038102c723e */ /* 0x041fe200048070ff */
[----:B------:R-:W-:Y:S01]  /*1a780*/  FADD R16, R16, R30 ;  /* 0x0000001e10107221 */ /* 0x000fe20000000000 */
[----:B------:R-:W-:Y:S01]  /*1a790*/  F2FP.SATFINITE.E4M3.F32.PACK_AB_MERGE_C R56, R48, R46, RZ ;  /* 0x0000002e3038723e */ /* 0x000fe200048070ff */
[--C-:B------:R-:W-:Y:S02]  /*1a7a0*/  FADD R42, R21, -R60.reuse ;  /* 0x8000003c152a7221 */ /* 0x100fe40000000000 */
[----:B------:R-:W2:Y:S01]  /*1a7b0*/  LDL.LU R21, [R1+0xc1c] ;  /* 0x000c1c0001157983 */ /* 0x000ea20000300800 */
[----:B-----5:R-:W-:Y:S01]  /*1a7c0*/  F2FP.SATFINITE.E4M3.F32.PACK_AB_MERGE_C R58, R4, R40, RZ ;  /* 0x00000028043a723e */ /* 0x020fe200048070ff */
[----:B------:R-:W-:Y:S01]  /*1a7d0*/  FADD R30, R40, R41 ;  /* 0x00000029281e7221 */ /* 0x000fe20000000000 */
[----:B------:R-:W-:Y:S01]  /*1a7e0*/  FADD R40, R10, -R60 ;  /* 0x8000003c0a287221 */ /* 0x000fe20000000000 */
[----:B------:R1:W-:Y:S01]  /*1a7f0*/  MUFU.EX2 R41, R52 ;  /* 0x0000003400297308 */ /* 0x0003e20000000800 */
[----:B------:R-:W5:Y:S01]  /*1a800*/  LDL.LU R10, [R1+0xc18] ;  /* 0x000c1800010a7983 */ /* 0x000f620000300800 */
[----:B-1----:R-:W-:Y:S01]  /*1a810*/  F2FP.SATFINITE.E4M3.F32.PACK_AB_MERGE_C R52, R17, R9, RZ ;  /* 0x000000091134723e */ /* 0x002fe200048070ff */
[----:B------:R-:W-:Y:S01]  /*1a820*/  FADD R9, R9, R16 ;  /* 0x0000001009097221 */ /* 0x000fe20000000000 */
[----:B------:R-:W-:-:S02]  /*1a830*/  FMUL R16, R40, 1.4426950216293334961 ;  /* 0x3fb8aa3b28107820 */ /* 0x000fc40000400000 */
[----:B------:R-:W-:Y:S02]  /*1a840*/  F2FP.F16.E4M3.UNPACK_B R40, R52 ;  /* 0x00000034ff28723e */ /* 0x000fe400020006ff */
[----:B------:R-:W-:Y:S01]  /*1a850*/  F2FP.F16.E4M3.UNPACK_B R52, R56 ;  /* 0x00000038ff34723e */ /* 0x000fe200020006ff */
[----:B------:R-:W-:Y:S02]  /*1a860*/  FADD R56, R23, -R60 ;  /* 0x8000003c17387221 */ /* 0x000fe40000000000 */
[----:B------:R-:W5:Y:S01]  /*1a870*/  LDL.LU R23, [R1+0xc14] ;  /* 0x000c140001177983 */ /* 0x000f620000300800 */
[----:B------:R-:W-:Y:S02]  /*1a880*/  F2FP.F16.E4M3.UNPACK_B R53, R53 ;  /* 0x00000035ff35723e */ /* 0x000fe400020006ff */
[----:B------:R-:W-:Y:S01]  /*1a890*/  F2FP.F16.E4M3.UNPACK_B R44, R44 ;  /* 0x0000002cff2c723e */ /* 0x000fe200020006ff */
[----:B------:R-:W-:-:S03]  /*1a8a0*/  FMUL R42, R42, 1.4426950216293334961 ;  /* 0x3fb8aa3b2a2a7820 */ /* 0x000fc60000400000 */
[----:B------:R-:W-:Y:S02]  /*1a8b0*/  SEL R43, R53, R44, !P5 ;  /* 0x0000002c352b7207 */ /* 0x000fe40006800000 */
[----:B------:R-:W-:Y:S01]  /*1a8c0*/  SEL R44, R44, R53, !P5 ;  /* 0x000000352c2c7207 */ /* 0x000fe20006800000 */
[----:B------:R-:W-:Y:S01]  /*1a8d0*/  FMUL R53, R59, 1.4426950216293334961 ;  /* 0x3fb8aa3b3b357820 */ /* 0x000fe20000400000 */
[----:B------:R-:W-:Y:S01]  /*1a8e0*/  FADD R4, R4, R30 ;  /* 0x0000001e04047221 */ /* 0x000fe20000000000 */
[----:B------:R-:W0:Y:S01]  /*1a8f0*/  MUFU.EX2 R54, R54 ;  /* 0x0000003600367308 */ /* 0x000e220000000800 */
[----:B------:R-:W-:Y:S02]  /*1a900*/  SEL R30, R40, R52, !P5 ;  /* 0x00000034281e7207 */ /* 0x000fe40006800000 */
[----:B------:R-:W-:Y:S01]  /*1a910*/  SEL R40, R52, R40, !P5 ;  /* 0x0000002834287207 */ /* 0x000fe20006800000 */
[----:B------:R-:W-:-:S04]  /*1a920*/  FMUL R52, R56, 1.4426950216293334961 ;  /* 0x3fb8aa3b38347820 */ /* 0x000fc80000400000 */
[----:B------:R-:W-:Y:S01]  /*1a930*/  MUFU.EX2 R53, R53 ;  /* 0x0000003500357308 */ /* 0x000fe20000000800 */
[----:B------:R-:W-:Y:S01]  /*1a940*/  FADD R9, R17, R9 ;  /* 0x0000000911097221 */ /* 0x000fe20000000000 */
[----:B---3--:R-:W-:-:S06]  /*1a950*/  FADD R4, R6, R4 ;  /* 0x0000000406047221 */ /* 0x008fcc0000000000 */
[----:B------:R-:W1:Y:S01]  /*1a960*/  MUFU.EX2 R42, R42 ;  /* 0x0000002a002a7308 */ /* 0x000e620000000800 */
[----:B--2---:R-:W-:Y:S01]  /*1a970*/  F2FP.SATFINITE.E4M3.F32.PACK_AB_MERGE_C R17, R3, R21, RZ ;  /* 0x000000150311723e */ /* 0x004fe200048070ff */
[----:B------:R-:W-:Y:S01]  /*1a980*/  FADD R9, R46, R9 ;  /* 0x000000092e097221 */ /* 0x000fe20000000000 */
[----:B------:R-:W-:-:S05]  /*1a990*/  FADD R4, R11, R4 ;  /* 0x000000040b047221 */ /* 0x000fca0000000000 */
[----:B------:R5:W-:Y:S01]  /*1a9a0*/  MUFU.EX2 R56, R52 ;  /* 0x0000003400387308 */ /* 0x000be20000000800 */
[----:B------:R-:W-:Y:S01]  /*1a9b0*/  F2FP.SATFINITE.E4M3.F32.PACK_AB_MERGE_C R59, R11, R6, RZ ;  /* 0x000000060b3b723e */ /* 0x000fe200048070ff */
[----:B------:R-:W-:Y:S01]  /*1a9c0*/  FADD R9, R48, R9 ;  /* 0x0000000930097221 */ /* 0x000fe20000000000 */
[----:B0-----:R-:W-:Y:S01]  /*1a9d0*/  F2FP.SATFINITE.E4M3.F32.PACK_AB_MERGE_C R48, R54, R57, RZ ;  /* 0x000000393630723e */ /* 0x001fe200048070ff */
[----:B------:R-:W-:Y:S02]  /*1a9e0*/  FADD R6, R29, -R60 ;  /* 0x8000003c1d067221 */ /* 0x000fe40000000000 */
[----:B------:R-:W2:Y:S01]  /*1a9f0*/  LDL.LU R29, [R1+0xc10] ;  /* 0x000c1000011d7983 */ /* 0x000ea20000300800 */
[----:B------:R-:W-:-:S04]  /*1aa00*/  FADD R9, R57, R9 ;  /* 0x0000000939097221 */ /* 0x000fc80000000000 */
[----:B------:R-:W-:Y:S01]  /*1aa10*/  FADD R54, R54, R9 ;  /* 0x0000000936367221 */ /* 0x000fe20000000000 */
[----:B-----5:R-:W-:-:S04]  /*1aa20*/  F2FP.SATFINITE.E4M3.F32.PACK_AB_MERGE_C R52, R10, R23, RZ ;  /* 0x000000170a34723e */ /* 0x020fc800048070ff */
[----:B------:R-:W-:Y:S02]  /*1aa30*/  F2FP.F16.E4M3.UNPACK_B R46, R52 ;  /* 0x00000034ff2e723e */ /* 0x000fe400020006ff */
[----:B------:R-:W-:Y:S01]  /*1aa40*/  F2FP.F16.E4M3.UNPACK_B R52, R17 ;  /* 0x00000011ff34723e */ /* 0x000fe200020006ff */
[----:B------:R-:W-:Y:S01]  /*1aa50*/  FADD R4, R23, R4 ;  /* 0x0000000417047221 */ /* 0x000fe20000000000 */
[----:B------:R-:W-:Y:S02]  /*1aa60*/  FADD R23, R25, -R60 ;  /* 0x8000003c19177221 */ /* 0x000fe40000000000 */
[----:B------:R-:W-:Y:S02]  /*1aa70*/  SEL R11, R46, R52, !P5 ;  /* 0x000000342e0b7207 */ /* 0x000fe40006800000 */
[----:B------:R-:W-:Y:S01]  /*1aa80*/  SEL R46, R52, R46, !P5 ;  /* 0x0000002e342e7207 */ /* 0x000fe20006800000 */
[----:B------:R-:W-:Y:S01]  /*1aa90*/  FADD R4, R10, R4 ;  /* 0x000000040a047221 */ /* 0x000fe20000000000 */
[----:B-1----:R-:W-:Y:S01]  /*1aaa0*/  F2FP.SATFINITE.E4M3.F32.PACK_AB_MERGE_C R52, R42, R53, RZ ;  /* 0x000000352a34723e */ /* 0x002fe200048070ff */
[----:B------:R-:W-:Y:S01]  /*1aab0*/  FMUL R10, R23, 1.4426950216293334961 ;  /* 0x3fb8aa3b170a7820 */ /* 0x000fe20000400000 */
[--C-:B------:R-:W-:Y:S01]  /*1aac0*/  FADD R17, R24, -R60.reuse ;  /* 0x8000003c18117221 */ /* 0x100fe20000000000 */
[----:B------:R-:W-:Y:S01]  /*1aad0*/  F2FP.F16.E4M3.UNPACK_B R23, R48 ;  /* 0x00000030ff17723e */ /* 0x000fe200020006ff */
[----:B------:R-:W2:Y:S01]  /*1aae0*/  LDL.LU R24, [R1+0xc0c] ;  /* 0x000c0c0001187983 */ /* 0x000ea20000300800 */
[----:B------:R-:W-:Y:S01]  /*1aaf0*/  F2FP.F16.E4M3.UNPACK_B R48, R52 ;  /* 0x00000034ff30723e */ /* 0x000fe200020006ff */
[----:B------:R-:W-:-:S02]  /*1ab00*/  FADD R52, R28, -R60 ;  /* 0x8000003c1c347221 */ /* 0x000fc40000000000 */
[----:B------:R-:W3:Y:S04]  /*1ab10*/  LDL.LU R25, [R1+0xc08] ;  /* 0x000c080001197983 */ /* 0x000ee80000300800 */
[----:B------:R-:W5:Y:S01]  /*1ab20*/  LDL.LU R28, [R1+0xc04] ;  /* 0x000c0400011c7983 */ /* 0x000f620000300800 */
[----:B------:R-:W-:Y:S02]  /*1ab30*/  SEL R9, R23, R48, !P5 ;  /* 0x0000003017097207 */ /* 0x000fe40006800000 */
[----:B------:R-:W-:Y:S01]  /*1ab40*/  SEL R23, R48, R23, !P5 ;  /* 0x0000001730177207 */ /* 0x000fe20006800000 */
[----:B------:R-:W-:Y:S01]  /*1ab50*/  FMUL R48, R52, 1.4426950216293334961 ;  /* 0x3fb8aa3b34307820 */ /* 0x000fe20000400000 */
[----:B------:R-:W-:Y:S02]  /*1ab60*/  FADD R52, R0, -R60 ;  /* 0x8000003c00347221 */ /* 0x000fe40000000000 */
[----:B------:R-:W2:Y:S01]  /*1ab70*/  LDL.LU R0, [R1+0xc00] ;  /* 0x000c000001007983 */ /* 0x000ea20000300800 */
[----:B------:R-:W0:Y:S01]  /*1ab80*/  MUFU.EX2 R16, R16 ;  /* 0x0000001000107308 */ /* 0x000e220000000800 */
[----:B------:R-:W-:Y:S01]  /*1ab90*/  FMUL R6, R6, 1.4426950216293334961 ;  /* 0x3fb8aa3b06067820 */ /* 0x000fe20000400000 */
[----:B------:R-:W-:Y:S01]  /*1aba0*/  FADD R4, R21, R4 ;  /* 0x0000000415047221 */ /* 0x000fe20000000000 */
[----:B------:R-:W-:Y:S01]  /*1abb0*/  FADD R21, R53, R54 ;  /* 0x0000003635157221 */ /* 0x000fe20000000000 */
[----:B------:R-:W-:-:S02]  /*1abc0*/  FMUL R17, R17, 1.4426950216293334961 ;  /* 0x3fb8aa3b11117820 */ /* 0x000fc40000400000 */
[----:B------:R-:W-:Y:S02]  /*1abd0*/  FADD R3, R3, R4 ;  /* 0x0000000403037221 */ /* 0x000fe40000000000 */
[----:B------:R-:W1:Y:S01]  /*1abe0*/  MUFU.EX2 R6, R6 ;  /* 0x0000000600067308 */ /* 0x000e620000000800 */
[----:B------:R-:W-:-:S04]  /*1abf0*/  FADD R21, R42, R21 ;  /* 0x000000152a157221 */ /* 0x000fc80000000000 */
[----:B------:R-:W-:-:S03]  /*1ac00*/  FADD R21, R41, R21 ;  /* 0x0000001529157221 */ /* 0x000fc60000000000 */
[----:B------:R-:W4:Y:S01]  /*1ac10*/  MUFU.EX2 R17, R17 ;  /* 0x0000001100117308 */ /* 0x000f220000000800 */
[C---:B0-----:R-:W-:Y:S01]  /*1ac20*/  F2FP.SATFINITE.E4M3.F32.PACK_AB_MERGE_C R41, R16.reuse, R41, RZ ;  /* 0x000000291029723e */ /* 0x041fe200048070ff */
[----:B------:R-:W-:Y:S01]  /*1ac30*/  FADD R16, R16, R21 ;  /* 0x0000001510107221 */ /* 0x000fe20000000000 */
[----:B------:R-:W-:-:S05]  /*1ac40*/  FMUL R4, R52, 1.4426950216293334961 ;  /* 0x3fb8aa3b34047820 */ /* 0x000fca0000400000 */
[----:B------:R-:W0:Y:S01]  /*1ac50*/  MUFU.EX2 R10, R10 ;  /* 0x0000000a000a7308 */ /* 0x000e220000000800 */
[----:B------:R-:W-:Y:S01]  /*1ac60*/  FADD R16, R56, R16 ;  /* 0x0000001038107221 */ /* 0x000fe20000000000 */
[----:B-1----:R-:W-:-:S06]  /*1ac70*/  F2FP.SATFINITE.E4M3.F32.PACK_AB_MERGE_C R42, R6, R56, RZ ;  /* 0x00000038062a723e */ /* 0x002fcc00048070ff */
[----:B------:R-:W1:Y:S01]  /*1ac80*/  MUFU.EX2 R48, R48 ;  /* 0x0000003000307308 */ /* 0x000e620000000800 */
[----:B------:R-:W-:-:S07]  /*1ac90*/  FADD R6, R6, R16 ;  /* 0x0000001006067221 */ /* 0x000fce0000000000 */
[----:B------:R-:W1:Y:S01]  /*1aca0*/  MUFU.EX2 R4, R4 ;  /* 0x0000000400047308 */ /* 0x000e620000000800 */
[----:B----4-:R-:W-:Y:S01]  /*1acb0*/  FADD R6, R17, R6 ;  /* 0x0000000611067221 */ /* 0x010fe20000000000 */
[----:B------:R-:W-:-:S03]  /*1acc0*/  FMUL R27, R27, 1.4426950216293334961 ;  /* 0x3fb8aa3b1b1b7820 */ /* 0x000fc60000400000 */
[C---:B0-----:R-:W-:Y:S01]  /*1acd0*/  FADD R6, R10.reuse, R6 ;  /* 0x000000060a067221 */ /* 0x041fe20000000000 */
[----:B------:R-:W-:Y:S01]  /*1ace0*/  F2FP.SATFINITE.E4M3.F32.PACK_AB_MERGE_C R17, R10, R17, RZ ;  /* 0x000000110a11723e */ /* 0x000fe200048070ff */
[----:B------:R-:W-:Y:S02]  /*1acf0*/  FADD R10, R14, -R60 ;  /* 0x8000003c0e0a7221 */ /* 0x000fe40000000000 */
[----:B-1----:R-:W-:Y:S01]  /*1ad00*/  FADD R6, R48, R6 ;  /* 0x0000000630067221 */ /* 0x002fe20000000000 */
[----:B------:R0:W-:Y:S01]  /*1ad10*/  MUFU.EX2 R14, R27 ;  /* 0x0000001b000e7308 */ /* 0x0001e20000000800 */
[----:B------:R-:W-:Y:S02]  /*1ad20*/  FMUL R10, R10, 1.4426950216293334961 ;  /* 0x3fb8aa3b0a0a7820 */ /* 0x000fe40000400000 */
[C---:B------:R-:W-:Y:S01]  /*1ad30*/  FADD R6, R4.reuse, R6 ;  /* 0x0000000604067221 */ /* 0x040fe20000000000 */
[----:B0-----:R-:W-:Y:S01]  /*1ad40*/  F2FP.SATFINITE.E4M3.F32.PACK_AB_MERGE_C R27, R4, R48, RZ ;  /* 0x00000030041b723e */ /* 0x001fe200048070ff */
[----:B------:R-:W-:Y:S01]  /*1ad50*/  FADD R4, R36, -R60 ;  /* 0x8000003c24047221 */ /* 0x000fe20000000000 */
[----:B------:R-:W-:-:S03]  /*1ad60*/  F2FP.F16.E4M3.UNPACK_B R17, R17 ;  /* 0x00000011ff11723e */ /* 0x000fc600020006ff */
[----:B------:R-:W-:Y:S01]  /*1ad70*/  FMUL R4, R4, 1.4426950216293334961 ;  /* 0x3fb8aa3b04047820 */ /* 0x000fe20000400000 */
[----:B------:R-:W-:Y:S01]  /*1ad80*/  F2FP.F16.E4M3.UNPACK_B R27, R27 ;  /* 0x0000001bff1b723e */ /* 0x000fe200020006ff */
[----:B------:R-:W-:Y:S01]  /*1ad90*/  MUFU.EX2 R10, R10 ;  /* 0x0000000a000a7308 */ /* 0x000fe20000000800 */
[----:B------:R-:W-:Y:S02]  /*1ada0*/  F2FP.F16.E4M3.UNPACK_B R58, R58 ;  /* 0x0000003aff3a723e */ /* 0x000fe400020006ff */
[----:B------:R-:W-:-:S04]  /*1adb0*/  F2FP.F16.E4M3.UNPACK_B R59, R59 ;  /* 0x0000003bff3b723e */ /* 0x000fc800020006ff */
[----:B------:R-:W-:Y:S02]  /*1adc0*/  SEL R55, R58, R59, !P5 ;  /* 0x0000003b3a377207 */ /* 0x000fe40006800000 */
[----:B------:R-:W-:Y:S02]  /*1add0*/  SEL R58, R59, R58, !P5 ;  /* 0x0000003a3b3a7207 */ /* 0x000fe40006800000 */
[----:B------:R-:W-:Y:S01]  /*1ade0*/  F2FP.F16.E4M3.UNPACK_B R42, R42 ;  /* 0x0000002aff2a723e */ /* 0x000fe200020006ff */
[----:B-----5:R-:W-:Y:S01]  /*1adf0*/  FADD R3, R28, R3 ;  /* 0x000000031c037221 */ /* 0x020fe20000000000 */
[----:B---3--:R-:W-:-:S03]  /*1ae00*/  F2FP.SATFINITE.E4M3.F32.PACK_AB_MERGE_C R53, R25, R28, RZ ;  /* 0x0000001c1935723e */ /* 0x008fc600048070ff */
[----:B------:R-:W-:Y:S01]  /*1ae10*/  FADD R3, R25, R3 ;  /* 0x0000000319037221 */ /* 0x000fe20000000000 */
[--C-:B------:R-:W-:Y:S01]  /*1ae20*/  FADD R28, R18, -R60.reuse ;  /* 0x8000003c121c7221 */ /* 0x100fe20000000000 */
[--C-:B------:R-:W-:Y:S01]  /*1ae30*/  FADD R25, R51, -R60.reuse ;  /* 0x8000003c33197221 */ /* 0x100fe20000000000 */
[----:B--2---:R-:W-:Y:S01]  /*1ae40*/  F2FP.SATFINITE.E4M3.F32.PACK_AB_MERGE_C R54, R29, R24, RZ ;  /* 0x000000181d36723e */ /* 0x004fe200048070ff */
[----:B------:R-:W-:Y:S01]  /*1ae50*/  FADD R3, R24, R3 ;  /* 0x0000000318037221 */ /* 0x000fe20000000000 */
[----:B------:R-:W-:Y:S01]  /*1ae60*/  FMUL R28, R28, 1.4426950216293334961 ;  /* 0x3fb8aa3b1c1c7820 */ /* 0x000fe20000400000 */
[----:B------:R-:W-:Y:S01]  /*1ae70*/  FMUL R21, R25, 1.4426950216293334961 ;  /* 0x3fb8aa3b19157820 */ /* 0x000fe20000400000 */
[----:B------:R-:W-:Y:S01]  /*1ae80*/  F2FP.F16.E4M3.UNPACK_B R25, R41 ;  /* 0x00000029ff19723e */ /* 0x000fe200020006ff */
[----:B------:R-:W-:Y:S01]  /*1ae90*/  FADD R3, R29, R3 ;  /* 0x000000031d037221 */ /* 0x000fe20000000000 */
[--C-:B------:R-:W-:Y:S01]  /*1aea0*/  FADD R41, R50, -R60.reuse ;  /* 0x8000003c32297221 */ /* 0x100fe20000000000 */
[----:B------:R-:W-:Y:S01]  /*1aeb0*/  FADD R29, R49, -R60 ;  /* 0x8000003c311d7221 */ /* 0x000fe20000000000 */
[----:B------:R-:W0:Y:S01]  /*1aec0*/  MUFU.EX2 R28, R28 ;  /* 0x0000001c001c7308 */ /* 0x000e220000000800 */
[----:B------:R-:W-:Y:S01]  /*1aed0*/  FADD R3, R26, R3 ;  /* 0x000000031a037221 */ /* 0x000fe20000000000 */
[----:B------:R-:W-:Y:S01]  /*1aee0*/  FMUL R41, R41, 1.4426950216293334961 ;  /* 0x3fb8aa3b29297820 */ /* 0x000fe20000400000 */
[----:B------:R-:W-:Y:S01]  /*1aef0*/  FMUL R16, R29, 1.4426950216293334961 ;  /* 0x3fb8aa3b1d107820 */ /* 0x000fe20000400000 */
[----:B------:R-:W1:Y:S01]  /*1af00*/  SHFL.IDX PT, R47, R47, R0, 0x1f ;  /* 0x00001f002f2f7589 */ /* 0x000e6200000e0000 */
[----:B------:R-:W-:-:S03]  /*1af10*/  FADD R3, R38, R3 ;  /* 0x0000000326037221 */ /* 0x000fc60000000000 */
[----:B------:R-:W2:Y:S01]  /*1af20*/  MUFU.EX2 R21, R21 ;  /* 0x0000001500157308 */ /* 0x000ea20000000800 */
[----:B------:R-:W-:Y:S01]  /*1af30*/  FADD R3, R37, R3 ;  /* 0x0000000325037221 */ /* 0x000fe20000000000 */
[----:B------:R-:W3:Y:S04]  /*1af40*/  SHFL.IDX PT, R57, R19, R0, 0x1f ;  /* 0x00001f0013397589 */ /* 0x000ee800000e0000 */
[----:B------:R-:W-:Y:S02]  /*1af50*/  SHFL.IDX PT, R20, R20, R0, 0x1f ;  /* 0x00001f0014147589 */ /* 0x000fe400000e0000 */
[----:B------:R-:W-:Y:S01]  /*1af60*/  MUFU.EX2 R41, R41 ;  /* 0x0000002900297308 */ /* 0x000fe20000000800 */
[C---:B------:R-:W-:Y:S01]  /*1af70*/  FADD R3, R2.reuse, R3 ;  /* 0x0000000302037221 */ /* 0x040fe20000000000 */
[----:B------:R-:W4:Y:S06]  /*1af80*/  LDL.LU R18, [R1+0xbfc] ;  /* 0x000bfc0001127983 */ /* 0x000f2c0000300800 */
[----:B------:R-:W5:Y:S01]  /*1af90*/  MUFU.EX2 R16, R16 ;  /* 0x0000001000107308 */ /* 0x000f620000000800 */
[----:B------:R-:W-:Y:S01]  /*1afa0*/  F2FP.SATFINITE.E4M3.F32.PACK_AB_MERGE_C R49, R2, R37, RZ ;  /* 0x000000250231723e */ /* 0x000fe200048070ff */
[----:B------:R-:W-:Y:S01]  /*1afb0*/  FADD R3, R7, R3 ;  /* 0x0000000307037221 */ /* 0x000fe20000000000 */
[----:B------:R-:W-:Y:S01]  /*1afc0*/  FMUL R2, R15, 1.4426950216293334961 ;  /* 0x3fb8aa3b0f027820 */ /* 0x000fe20000400000 */
[----:B0-----:R-:W-:Y:S01]  /*1afd0*/  FADD R6, R28, R6 ;  /* 0x000000061c067221 */ /* 0x001fe20000000000 */
[C---:B------:R-:W-:Y:S01]  /*1afe0*/  F2FP.SATFINITE.E4M3.F32.PACK_AB_MERGE_C R7, R5.reuse, R7, RZ ;  /* 0x000000070507723e */ /* 0x040fe200048070ff */
[----:B------:R-:W-:Y:S01]  /*1aff0*/  FADD R3, R5, R3 ;  /* 0x0000000305037221 */ /* 0x000fe20000000000 */
[----:B------:R-:W-:Y:S01]  /*1b000*/  F2FP.SATFINITE.E4M3.F32.PACK_AB_MERGE_C R15, R35, R34, RZ ;  /* 0x00000022230f723e */ /* 0x000fe200048070ff */
[C---:B--2---:R-:W-:Y:S01]  /*1b010*/  FADD R6, R21.reuse, R6 ;  /* 0x0000000615067221 */ /* 0x044fe20000000000 */
[----:B------:R-:W-:Y:S01]  /*1b020*/  F2FP.SATFINITE.E4M3.F32.PACK_AB_MERGE_C R5, R21, R28, RZ ;  /* 0x0000001c1505723e */ /* 0x000fe200048070ff */
[----:B------:R-:W-:Y:S01]  /*1b030*/  MUFU.EX2 R2, R2 ;  /* 0x0000000200027308 */ /* 0x000fe20000000800 */
[----:B------:R-:W-:Y:S01]  /*1b040*/  FADD R3, R34, R3 ;  /* 0x0000000322037221 */ /* 0x000fe20000000000 */
[----:B------:R-:W-:-:S02]  /*1b050*/  F2FP.F16.E4M3.UNPACK_B R7, R7 ;  /* 0x00000007ff07723e */ /* 0x000fc400020006ff */
[----:B------:R-:W-:-:S04]  /*1b060*/  F2FP.F16.E4M3.UNPACK_B R15, R15 ;  /* 0x0000000fff0f723e */ /* 0x000fc800020006ff */
[----:B------:R5:W0:Y:S01]  /*1b070*/  MUFU.EX2 R21, R4 ;  /* 0x0000000400157308 */ /* 0x000a220000000800 */
[----:B------:R-:W-:Y:S01]  /*1b080*/  SEL R37, R17, R27, !P5 ;  /* 0x0000001b11257207 */ /* 0x000fe20006800000 */
[----:B------:R-:W-:Y:S01]  /*1b090*/  FADD R3, R35, R3 ;  /* 0x0000000323037221 */ /* 0x000fe20000000000 */
[----:B------:R-:W-:Y:S02]  /*1b0a0*/  SEL R17, R27, R17, !P5 ;  /* 0x000000111b117207 */ /* 0x000fe40006800000 */
[----:B------:R-:W-:Y:S02]  /*1b0b0*/  F2FP.F16.E4M3.UNPACK_B R5, R5 ;  /* 0x00000005ff05723e */ /* 0x000fe400020006ff */
[----:B-----5:R-:W-:Y:S02]  /*1b0c0*/  F2FP.SATFINITE.E4M3.F32.PACK_AB_MERGE_C R4, R16, R41, RZ ;  /* 0x000000291004723e */ /* 0x020fe400048070ff */
[----:B------:R-:W-:Y:S02]  /*1b0d0*/  SEL R27, R7, R15, !P5 ;  /* 0x0000000f071b7207 */ /* 0x000fe40006800000 */
[----:B------:R-:W-:-:S02]  /*1b0e0*/  F2FP.F16.E4M3.UNPACK_B R4, R4 ;  /* 0x00000004ff04723e */ /* 0x000fc400020006ff */
[----:B------:R-:W-:Y:S01]  /*1b0f0*/  SEL R7, R15, R7, !P5 ;  /* 0x000000070f077207 */ /* 0x000fe20006800000 */
[----:B------:R-:W-:Y:S01]  /*1b100*/  FADD R15, R41, R6 ;  /* 0x00000006290f7221 */ /* 0x000fe20000000000 */
[----:B------:R-:W-:Y:S01]  /*1b110*/  SEL R6, R5, R4, !P5 ;  /* 0x0000000405067207 */ /* 0x000fe20006800000 */
[----:B------:R-:W-:Y:S01]  /*1b120*/  FADD R3, R39, R3 ;  /* 0x0000000327037221 */ /* 0x000fe20000000000 */
[----:B------:R-:W-:Y:S01]  /*1b130*/  SEL R4, R4, R5, !P5 ;  /* 0x0000000504047207 */ /* 0x000fe20006800000 */
[----:B------:R-:W-:Y:S01]  /*1b140*/  FADD R5, R16, R15 ;  /* 0x0000000f10057221 */ /* 0x000fe20000000000 */
[C---:B------:R-:W-:Y:S01]  /*1b150*/  F2FP.SATFINITE.E4M3.F32.PACK_AB_MERGE_C R15, R12.reuse, R39, RZ ;  /* 0x000000270c0f723e */ /* 0x040fe200048070ff */
[----:B------:R-:W-:Y:S01]  /*1b160*/  FADD R12, R12, R3 ;  /* 0x000000030c0c7221 */ /* 0x000fe20000000000 */
[----:B------:R-:W-:Y:S01]  /*1b170*/  F2FP.SATFINITE.E4M3.F32.PACK_AB_MERGE_C R3, R22, R32, RZ ;  /* 0x000000201603723e */ /* 0x000fe200048070ff */
[----:B------:R-:W-:Y:S01]  /*1b180*/  FADD R5, R14, R5 ;  /* 0x000000050e057221 */ /* 0x000fe20000000000 */
[----:B------:R-:W-:-:S02]  /*1b190*/  F2FP.SATFINITE.E4M3.F32.PACK_AB_MERGE_C R14, R10, R14, RZ ;  /* 0x0000000e0a0e723e */ /* 0x000fc400048070ff */
[----:B0-----:R-:W-:Y:S01]  /*1b1a0*/  F2FP.SATFINITE.E4M3.F32.PACK_AB_MERGE_C R16, R21, R2, RZ ;  /* 0x000000021510723e */ /* 0x001fe200048070ff */
[----:B------:R-:W-:Y:S01]  /*1b1b0*/  FADD R5, R10, R5 ;  /* 0x000000050a057221 */ /* 0x000fe20000000000 */
[----:B------:R-:W-:Y:S02]  /*1b1c0*/  F2FP.F16.E4M3.UNPACK_B R15, R15 ;  /* 0x0000000fff0f723e */ /* 0x000fe400020006ff */
[----:B------:R-:W-:Y:S02]  /*1b1d0*/  F2FP.F16.E4M3.UNPACK_B R3, R3 ;  /* 0x00000003ff03723e */ /* 0x000fe400020006ff */
[----:B------:R-:W-:Y:S01]  /*1b1e0*/  F2FP.F16.E4M3.UNPACK_B R10, R14 ;  /* 0x0000000eff0a723e */ /* 0x000fe200020006ff */
[----:B------:R-:W0:Y:S01]  /*1b1f0*/  SHFL.IDX PT, R19, R55, R0, 0x1f ;  /* 0x00001f0037137589 */ /* 0x000e2200000e0000 */
[----:B------:R-:W-:Y:S02]  /*1b200*/  F2FP.F16.E4M3.UNPACK_B R14, R16 ;  /* 0x00000010ff0e723e */ /* 0x000fe400020006ff */
[----:B------:R-:W-:-:S02]  /*1b210*/  SEL R16, R15, R3, !P5 ;  /* 0x000000030f107207 */ /* 0x000fc40006800000 */
[----:B------:R-:W-:Y:S02]  /*1b220*/  SEL R3, R3, R15, !P5 ;  /* 0x0000000f03037207 */ /* 0x000fe40006800000 */
[----:B------:R-:W2:Y:S04]  /*1b230*/  SHFL.IDX PT, R15, R30, R0, 0x1f ;  /* 0x00001f001e0f7589 */ /* 0x000ea800000e0000 */
[----:B-1----:R-:W-:Y:S04]  /*1b240*/  STL [R1+0x56c], R47 ;  /* 0x00056c2f01007387 */ /* 0x002fe80000100800 */
[----:B---3--:R-:W-:Y:S04]  /*1b250*/  STL [R1+0x568], R57 ;  /* 0x0005683901007387 */ /* 0x008fe80000100800 */
[----:B------:R-:W1:Y:S04]  /*1b260*/  SHFL.IDX PT, R43, R43, R0, 0x1f ;  /* 0x00001f002b2b7589 */ /* 0x000e6800000e0000 */
[----:B0-----:R-:W-:Y:S04]  /*1b270*/  STL [R1+0x58c], R19 ;  /* 0x00058c1301007387 */ /* 0x001fe80000100800 */
[----:B------:R-:W-:Y:S04]  /*1b280*/  STL [R1+0x564], R20 ;  /* 0x0005641401007387 */ /* 0x000fe80000100800 */
[----:B------:R-:W0:Y:S04]  /*1b290*/  SHFL.IDX PT, R11, R11, R0, 0x1f ;  /* 0x00001f000b0b7589 */ /* 0x000e2800000e0000 */
[----:B--2---:R-:W-:Y:S04]  /*1b2a0*/  STL [R1+0x588], R15 ;  /* 0x0005880f01007387 */ /* 0x004fe80000100800 */
[----:B------:R-:W2:Y:S04]  /*1b2b0*/  SHFL.IDX PT, R15, R9, R0, 0x1f ;  /* 0x00001f00090f7589 */ /* 0x000ea800000e0000 */
[----:B-1----:R-:W-:Y:S04]  /*1b2c0*/  STL [R1+0x560], R43 ;  /* 0x0005602b01007387 */ /* 0x002fe80000100800 */
[----:B0-----:R-:W-:Y:S04]  /*1b2d0*/  STL [R1+0x584], R11 ;  /* 0x0005840b01007387 */ /* 0x001fe80000100800 */
[----:B--2---:R-:W-:Y:S04]  /*1b2e0*/  STL [R1+0x580], R15 ;  /* 0x0005800f01007387 */ /* 0x004fe80000100800 */
[----:B------:R-:W4:Y:S01]  /*1b2f0*/  LDL.LU R59, [R1+0x15c] ;  /* 0x00015c00013b7983 */ /* 0x000f220000300800 */
[----:B------:R-:W-:-:S02]  /*1b300*/  SEL R24, R25, R42, !P5 ;  /* 0x0000002a19187207 */ /* 0x000fc40006800000 */
[----:B------:R-:W-:Y:S02]  /*1b310*/  SEL R25, R42, R25, !P5 ;  /* 0x000000192a197207 */ /* 0x000fe40006800000 */
[----:B------:R-:W-:Y:S02]  /*1b320*/  F2FP.SATFINITE.E4M3.F32.PACK_AB_MERGE_C R42, R38, R26, RZ ;  /* 0x0000001a262a723e */ /* 0x000fe400048070ff */
[----:B------:R-:W-:Y:S02]  /*1b330*/  F2FP.F16.E4M3.UNPACK_B R53, R53 ;  /* 0x00000035ff35723e */ /* 0x000fe400020006ff */
[----:B------:R-:W-:Y:S02]  /*1b340*/  F2FP.F16.E4M3.UNPACK_B R54, R54 ;  /* 0x00000036ff36723e */ /* 0x000fe400020006ff */
[----:B------:R-:W-:Y:S02]  /*1b350*/  F2FP.F16.E4M3.UNPACK_B R29, R42 ;  /* 0x0000002aff1d723e */ /* 0x000fe400020006ff */
[----:B------:R-:W-:-:S02]  /*1b360*/  F2FP.F16.E4M3.UNPACK_B R42, R49 ;  /* 0x00000031ff2a723e */ /* 0x000fc400020006ff */
[----:B------:R-:W-:Y:S02]  /*1b370*/  SEL R52, R53, R54, !P5 ;  /* 0x0000003635347207 */ /* 0x000fe40006800000 */
[----:B------:R-:W-:Y:S01]  /*1b380*/  SEL R26, R29, R42, !P5 ;  /* 0x0000002a1d1a7207 */ /* 0x000fe20006800000 */
[----:B------:R-:W-:Y:S04]  /*1b390*/  SHFL.IDX PT, R11, R24, R0, 0x1f ;  /* 0x00001f00180b7589 */ /* 0x000fe800000e0000 */
[----:B------:R-:W0:Y:S04]  /*1b3a0*/  SHFL.IDX PT, R9, R52, R0, 0x1f ;  /* 0x00001f0034097589 */ /* 0x000e2800000e0000 */
[----:B------:R-:W1:Y:S01]  /*1b3b0*/  SHFL.IDX PT, R15, R26, R0, 0x1f ;  /* 0x00001f001a0f7589 */ /* 0x000e6200000e0000 */
[----:B------:R-:W-:Y:S01]  /*1b3c0*/  FADD R2, R2, R5 ;  /* 0x0000000502027221 */ /* 0x000fe20000000000 */
[----:B------:R-:W-:-:S03]  /*1b3d0*/  SEL R5, R10, R14, !P5 ;  /* 0x0000000e0a057207 */ /* 0x000fc60006800000 */
[----:B------:R-:W-:Y:S01]  /*1b3e0*/  FADD R2, R21, R2 ;  /* 0x0000000215027221 */ /* 0x000fe20000000000 */
[----:B------:R-:W-:Y:S01]  /*1b3f0*/  SHFL.IDX PT, R19, R27, R0, 0x1f ;  /* 0x00001f001b137589 */ /* 0x000fe200000e0000 */
[----:B------:R-:W-:-:S03]  /*1b400*/  SEL R10, R14, R10, !P5 ;  /* 0x0000000a0e0a7207 */ /* 0x000fc60006800000 */
[----:B------:R-:W2:Y:S01]  /*1b410*/  SHFL.IDX PT, R21, R37, R0, 0x1f ;  /* 0x00001f0025157589 */ /* 0x000ea200000e0000 */
[----:B------:R-:W-:-:S03]  /*1b420*/  LOP3.LUT R14, R0, 0x1, RZ, 0x3c, !PT ;  /* 0x00000001000e7812 */ /* 0x000fc600078e3cff */
[----:B0-----:R-:W-:Y:S04]  /*1b430*/  STL [R1+0x7ac], R9 ;  /* 0x0007ac0901007387 */ /* 0x001fe80000100800 */
[----:B------:R-:W-:Y:S04]  /*1b440*/  STL [R1+0x7a8], R11 ;  /* 0x0007a80b01007387 */ /* 0x000fe80000100800 */
[----:B-1----:R-:W-:Y:S04]  /*1b450*/  STL [R1+0x7a4], R15 ;  /* 0x0007a40f01007387 */ /* 0x002fe80000100800 */
[----:B------:R-:W0:Y:S04]  /*1b460*/  SHFL.IDX PT, R15, R6, R0, 0x1f ;  /* 0x00001f00060f7589 */ /* 0x000e2800000e0000 */
[----:B------:R-:W1:Y:S04]  /*1b470*/  SHFL.IDX PT, R6, R16, R0, 0x1f ;  /* 0x00001f0010067589 */ /* 0x000e6800000e0000 */
[----:B------:R-:W3:Y:S01]  /*1b480*/  SHFL.IDX PT, R0, R5, R0, 0x1f ;  /* 0x00001f0005007589 */ /* 0x000ee200000e0000 */
[----:B------:R-:W-:-:S03]  /*1b490*/  FADD R12, R32, R12 ;  /* 0x0000000c200c7221 */ /* 0x000fc60000000000 */
[----:B--2---:R-:W-:Y:S01]  /*1b4a0*/  STL [R1+0x7a0], R21 ;  /* 0x0007a01501007387 */ /* 0x004fe20000100800 */
[----:B------:R-:W-:-:S03]  /*1b4b0*/  FADD R12, R22, R12 ;  /* 0x0000000c160c7221 */ /* 0x000fc60000000000 */
[----:B------:R-:W-:Y:S04]  /*1b4c0*/  STL [R1+0x7cc], R19 ;  /* 0x0007cc1301007387 */ /* 0x000fe80000100800 */
[----:B------:R-:W2:Y:S04]  /*1b4d0*/  SHFL.IDX PT, R22, R31, R14, 0x1f ;  /* 0x00001f0e1f167589 */ /* 0x000ea800000e0000 */
[----:B0-----:R-:W-:Y:S04]  /*1b4e0*/  STL [R1+0x7c8], R15 ;  /* 0x0007c80f01007387 */ /* 0x001fe80000100800 */
[----:B-1----:R-:W-:Y:S04]  /*1b4f0*/  STL [R1+0x7c4], R6 ;  /* 0x0007c40601007387 */ /* 0x002fe80000100800 */
[----:B------:R-:W0:Y:S04]  /*1b500*/  SHFL.IDX PT, R21, R33, R14, 0x1f ;  /* 0x00001f0e21157589 */ /* 0x000e2800000e0000 */
[----:B---3--:R-:W-:Y:S04]  /*1b510*/  STL [R1+0x7c0], R0 ;  /* 0x0007c00001007387 */ /* 0x008fe80000100800 */
[----:B------:R-:W1:Y:S04]  /*1b520*/  SHFL.IDX PT, R0, R58, R14, 0x1f ;  /* 0x00001f0e3a007589 */ /* 0x000e6800000e0000 */
[----:B------:R-:W3:Y:S04]  /*1b530*/  SHFL.IDX PT, R19, R45, R14, 0x1f ;  /* 0x00001f0e2d137589 */ /* 0x000ee800000e0000 */
[----:B--2---:R-:W-:Y:S04]  /*1b540*/  STL [R1+0x55c], R22 ;  /* 0x00055c1601007387 */ /* 0x004fe80000100800 */
[----:B------:R-:W2:Y:S04]  /*1b550*/  SHFL.IDX PT, R5, R40, R14, 0x1f ;  /* 0x00001f0e28057589 */ /* 0x000ea800000e0000 */
[----:B0-----:R-:W-:Y:S04]  /*1b560*/  STL [R1+0x558], R21 ;  /* 0x0005581501007387 */ /* 0x001fe80000100800 */
[----:B------:R-:W0:Y:S04]  /*1b570*/  SHFL.IDX PT, R16, R44, R14, 0x1f ;  /* 0x00001f0e2c107589 */ /* 0x000e2800000e0000 */
[----:B-1----:R-:W-:Y:S04]  /*1b580*/  STL [R1+0x57c], R0 ;  /* 0x00057c0001007387 */ /* 0x002fe80000100800 */
[----:B------:R-:W1:Y:S01]  /*1b590*/  SHFL.IDX PT, R0, R46, R14, 0x1f ;  /* 0x00001f0e2e007589 */ /* 0x000e6200000e0000 */
[----:B------:R-:W-:-:S03]  /*1b5a0*/  SEL R53, R54, R53, !P5 ;  /* 0x0000003536357207 */ /* 0x000fc60006800000 */
[----:B---3--:R-:W-:Y:S04]  /*1b5b0*/  STL [R1+0x554], R19 ;  /* 0x0005541301007387 */ /* 0x008fe80000100800 */
[----:B--2---:R-:W-:Y:S04]  /*1b5c0*/  STL [R1+0x578], R5 ;  /* 0x0005780501007387 */ /* 0x004fe80000100800 */
[----:B------:R-:W2:Y:S04]  /*1b5d0*/  SHFL.IDX PT, R6, R23, R14, 0x1f ;  /* 0x00001f0e17067589 */ /* 0x000ea800000e0000 */
[----:B0-----:R-:W-:Y:S04]  /*1b5e0*/  STL [R1+0x550], R16 ;  /* 0x0005501001007387 */ /* 0x001fe80000100800 */
[----:B------:R-:W0:Y:S04]  /*1b5f0*/  SHFL.IDX PT, R5, R53, R14, 0x1f ;  /* 0x00001f0e35057589 */ /* 0x000e2800000e0000 */
[----:B-1----:R-:W-:Y:S04]  /*1b600*/  STL [R1+0x574], R0 ;  /* 0x0005740001007387 */ /* 0x002fe80000100800 */
[----:B------:R-:W1:Y:S01]  /*1b610*/  SHFL.IDX PT, R0, R25, R14, 0x1f ;  /* 0x00001f0e19007589 */ /* 0x000e6200000e0000 */
[----:B------:R-:W-:-:S03]  /*1b620*/  SEL R29, R42, R29, !P5 ;  /* 0x0000001d2a1d7207 */ /* 0x000fc60006800000 */
[----:B--2---:R-:W-:Y:S04]  /*1b630*/  STL [R1+0x570], R6 ;  /* 0x0005700601007387 */ /* 0x004fe80000100800 */
[----:B------:R-:W2:Y:S04]  /*1b640*/  SHFL.IDX PT, R6, R29, R14, 0x1f ;  /* 0x00001f0e1d067589 */ /* 0x000ea800000e0000 */
[----:B0-----:R-:W-:Y:S04]  /*1b650*/  STL [R1+0x79c], R5 ;  /* 0x00079c0501007387 */ /* 0x001fe80000100800 */
[----:B------:R-:W0:Y:S04]  /*1b660*/  SHFL.IDX PT, R5, R17, R14, 0x1f ;  /* 0x00001f0e11057589 */ /* 0x000e2800000e0000 */
[----:B-1----:R-:W-:Y:S04]  /*1b670*/  STL [R1+0x798], R0 ;  /* 0x0007980001007387 */ /* 0x002fe80000100800 */
[----:B------:R-:W1:Y:S04]  /*1b680*/  SHFL.IDX PT, R0, R7, R14, 0x1f ;  /* 0x00001f0e07007589 */ /* 0x000e6800000e0000 */
[----:B------:R-:W3:Y:S04]  /*1b690*/  SHFL.IDX PT, R4, R4, R14, 0x1f ;  /* 0x00001f0e04047589 */ /* 0x000ee800000e0000 */
[----:B--2---:R-:W-:Y:S04]  /*1b6a0*/  STL [R1+0x794], R6 ;  /* 0x0007940601007387 */ /* 0x004fe80000100800 */
[----:B------:R-:W2:Y:S04]  /*1b6b0*/  SHFL.IDX PT, R3, R3, R14, 0x1f ;  /* 0x00001f0e03037589 */ /* 0x000ea800000e0000 */
[----:B0-----:R-:W-:Y:S04]  /*1b6c0*/  STL [R1+0x790], R5 ;  /* 0x0007900501007387 */ /* 0x001fe80000100800 */
[----:B-1----:R-:W-:Y:S04]  /*1b6d0*/  STL [R1+0x7bc], R0 ;  /* 0x0007bc0001007387 */ /* 0x002fe80000100800 */
[----:B------:R-:W0:Y:S04]  /*1b6e0*/  SHFL.IDX PT, R0, R10, R14, 0x1f ;  /* 0x00001f0e0a007589 */ /* 0x000e2800000e0000 */
[----:B---3--:R-:W-:Y:S04]  /*1b6f0*/  STL [R1+0x7b8], R4 ;  /* 0x0007b80401007387 */ /* 0x008fe80000100800 */
[----:B------:R-:W3:Y:S04]  /*1b700*/  LDL.LU R45, [R1+0x14c] ;  /* 0x00014c00012d7983 */ /* 0x000ee80000300800 */
[----:B--2---:R-:W-:Y:S04]  /*1b710*/  STL [R1+0x7b4], R3 ;  /* 0x0007b40301007387 */ /* 0x004fe80000100800 */
[----:B0-----:R0:W-:Y:S04]  /*1b720*/  STL [R1+0x7b0], R0 ;  /* 0x0007b00001007387 */ /* 0x0011e80000100800 */
[----:B------:R-:W2:Y:S04]  /*1b730*/  LDL.LU R33, [R1+0x13c] ;  /* 0x00013c0001217983 */ /* 0x000ea80000300800 */
[----:B------:R-:W5:Y:S04]  /*1b740*/  LDL.LU R31, [R1+0x12c] ;  /* 0x00012c00011f7983 */ /* 0x000f680000300800 */
[----:B------:R-:W5:Y:S04]  /*1b750*/  LDL.LU R5, [R1+0x11c] ;  /* 0x00011c0001057983 */ /* 0x000f680000300800 */
[----:B0-----:R-:W5:Y:S04]  /*1b760*/  LDL.LU R0, [R1+0x10c] ;  /* 0x00010c0001007983 */ /* 0x001f680000300800 */
[----:B------:R-:W5:Y:S04]  /*1b770*/  LDL.LU R6, [R1+0x104] ;  /* 0x0001040001067983 */ /* 0x000f680000300800 */
        /* <DEDUP_REMOVED lines=16> */
[----:B------:R-:W0:Y:S04]  /*1b880*/  SHFL.BFLY PT, R9, R12, 0x2, 0x1f ;  /* 0x0c401f000c097f89 */ /* 0x000e2800000e0000 */
[----:B------:R-:W5:Y:S04]  /*1b890*/  LDL.LU R42, [R1+0x60] ;  /* 0x00006000012a7983 */ /* 0x000f680000300800 */
[----:B------:R-:W1:Y:S04]  /*1b8a0*/  SHFL.BFLY PT, R11, R2, 0x2, 0x1f ;  /* 0x0c401f00020b7f89 */ /* 0x000e6800000e0000 */
[----:B------:R-:W5:Y:S04]  /*1b8b0*/  LDL.LU R49, [R1+0x58] ;  /* 0x0000580001317983 */ /* 0x000f680000300800 */
[----:B------:R-:W5:Y:S04]  /*1b8c0*/  LDL.LU R56, [R1+0x50] ;  /* 0x0000500001387983 */ /* 0x000f680000300800 */
[----:B------:R-:W5:Y:S04]  /*1b8d0*/  LDL.LU R50, [R1+0x48] ;  /* 0x0000480001327983 */ /* 0x000f680000300800 */
[----:B------:R-:W5:Y:S04]  /*1b8e0*/  LDL.LU R51, [R1+0x40] ;  /* 0x0000400001337983 */ /* 0x000f680000300800 */
[----:B----4-:R4:W-:Y:S04]  /*1b8f0*/  STS.U8 [R18+UR7+0x20000], R59 ;  /* 0x0200003b12007988 */ /* 0x0109e80008000007 */
[----:B------:R-:W5:Y:S04]  /*1b900*/  LDL.LU R54, [R1+0x38] ;  /* 0x0000380001367983 */ /* 0x000f680000300800 */
[----:B----4-:R-:W4:Y:S01]  /*1b910*/  LDL.LU R59, [R1+0x30] ;  /* 0x00003000013b7983 */ /* 0x010f220000300800 */
[----:B0-----:R-:W-:Y:S01]  /*1b920*/  FADD R12, R12, R9 ;  /* 0x000000090c0c7221 */ /* 0x001fe20000000000 */
[----:B-1----:R-:W-:-:S02]  /*1b930*/  FADD R15, R2, R11 ;  /* 0x0000000b020f7221 */ /* 0x002fc40000000000 */
[----:B------:R0:W-:Y:S04]  /*1b940*/  STS.U8 [R18+UR7+0x27800], R13 ;  /* 0x0278000d12007988 */ /* 0x0001e80008000007 */
[----:B------:R-:W-:Y:S04]  /*1b950*/  STL [R1+0x7d4], R12 ;  /* 0x0007d40c01007387 */ /* 0x000fe80000100800 */
[----:B------:R-:W-:Y:S04]  /*1b960*/  STL [R1+0x7d0], R15 ;  /* 0x0007d00f01007387 */ /* 0x000fe80000100800 */
[----:B0-----:R-:W4:Y:S04]  /*1b970*/  LDL.LU R13, [R1+0xbf8] ;  /* 0x000bf800010d7983 */ /* 0x001f280000300800 */
[----:B------:R-:W4:Y:S01]  /*1b980*/  LDL.LU R44, [R1+0x158] ;  /* 0x00015800012c7983 */ /* 0x000f220000300800 */
[----:B------:R-:W-:-:S03]  /*1b990*/  LOP3.LUT R3, R18, 0x40, RZ, 0x3c, !PT ;  /* 0x0000004012037812 */ /* 0x000fc600078e3cff */
[----:B------:R-:W-:Y:S04]  /*1b9a0*/  STS.U8 [R18+UR7+0x27c00], R61 ;  /* 0x027c003d12007988 */ /* 0x000fe80008000007 */
[----:B---3--:R0:W-:Y:S04]  /*1b9b0*/  STS.U8 [R18+UR7+0x20400], R45 ;  /* 0x0204002d12007988 */ /* 0x0081e80008000007 */
[----:B0-----:R-:W3:Y:S04]  /*1b9c0*/  LDL.LU R45, [R1+0x148] ;  /* 0x00014800012d7983 */ /* 0x001ee80000300800 */
[----:B--2---:R0:W-:Y:S04]  /*1b9d0*/  STS.U8 [R18+UR7+0x20800], R33 ;  /* 0x0208002112007988 */ /* 0x0041e80008000007 */
[----:B-----5:R1:W-:Y:S04]  /*1b9e0*/  STS.U8 [R18+UR7+0x20c00], R31 ;  /* 0x020c001f12007988 */ /* 0x0203e80008000007 */
[----:B------:R2:W-:Y:S04]  /*1b9f0*/  STS.U8 [R18+UR7+0x21000], R5 ;  /* 0x0210000512007988 */ /* 0x0005e80008000007 */
[----:B0-----:R-:W5:Y:S04]  /*1ba00*/  LDL.LU R33, [R1+0x138] ;  /* 0x0001380001217983 */ /* 0x001f680000300800 */
[----:B-1----:R-:W5:Y:S04]  /*1ba10*/  LDL.LU R31, [R1+0x128] ;  /* 0x00012800011f7983 */ /* 0x002f680000300800 */
[----:B------:R0:W-:Y:S04]  /*1ba20*/  STS.U8 [R18+UR7+0x21400], R0 ;  /* 0x0214000012007988 */ /* 0x0001e80008000007 */
[----:B--2---:R-:W2:Y:S04]  /*1ba30*/  LDL.LU R5, [R1+0x118] ;  /* 0x0001180001057983 */ /* 0x004ea80000300800 */
[----:B------:R1:W-:Y:S04]  /*1ba40*/  STS.U8 [R18+UR7+0x21800], R6 ;  /* 0x0218000612007988 */ /* 0x0003e80008000007 */
[----:B0-----:R-:W2:Y:S04]  /*1ba50*/  LDL.LU R0, [R1+0x108] ;  /* 0x0001080001007983 */ /* 0x001ea80000300800 */
[----:B------:R0:W-:Y:S04]  /*1ba60*/  STS.U8 [R18+UR7+0x21c00], R27 ;  /* 0x021c001b12007988 */ /* 0x0001e80008000007 */
[----:B-1----:R-:W2:Y:S04]  /*1ba70*/  LDL.LU R6, [R1+0x100] ;  /* 0x0001000001067983 */ /* 0x002ea80000300800 */
        /* <DEDUP_REMOVED lines=42> */
[----:B----4-:R0:W-:Y:S04]  /*1bd20*/  STS.U8 [R18+UR7+0x27400], R59 ;  /* 0x0274003b12007988 */ /* 0x0101e80008000007 */
[----:B-1----:R-:W4:Y:S04]  /*1bd30*/  LDL.LU R54, [R1+0x24] ;  /* 0x0000240001367983 */ /* 0x002f280000300800 */
[----:B0-----:R-:W4:Y:S04]  /*1bd40*/  LDL.LU R59, [R1+0x10] ;  /* 0x00001000013b7983 */ /* 0x001f280000300800 */
[----:B------:R0:W-:Y:S04]  /*1bd50*/  STS.U8 [R3+UR7+0x25600], R13 ;  /* 0x0256000d03007988 */ /* 0x0001e80008000007 */
[----:B0-----:R-:W4:Y:S04]  /*1bd60*/  LDL.LU R13, [R1+0xbf4] ;  /* 0x000bf400010d7983 */ /* 0x001f280000300800 */
[----:B------:R-:W-:Y:S04]  /*1bd70*/  STS.U8 [R3+UR7+0x20200], R44 ;  /* 0x0202002c03007988 */ /* 0x000fe80008000007 */
[----:B------:R-:W-:Y:S04]  /*1bd80*/  STS.U8 [R3+UR7+0x27e00], R8 ;  /* 0x027e000803007988 */ /* 0x000fe80008000007 */
[----:B---3--:R-:W-:Y:S04]  /*1bd90*/  STS.U8 [R3+UR7+0x20600], R45 ;  /* 0x0206002d03007988 */ /* 0x008fe80008000007 */
[----:B-----5:R-:W-:Y:S04]  /*1bda0*/  STS.U8 [R3+UR7+0x20a00], R33 ;  /* 0x020a002103007988 */ /* 0x020fe80008000007 */
[----:B------:R-:W-:Y:S04]  /*1bdb0*/  STS.U8 [R3+UR7+0x20e00], R31 ;  /* 0x020e001f03007988 */ /* 0x000fe80008000007 */
[----:B--2---:R-:W-:Y:S04]  /*1bdc0*/  STS.U8 [R3+UR7+0x21200], R5 ;  /* 0x0212000503007988 */ /* 0x004fe80008000007 */
        /* <DEDUP_REMOVED lines=23> */
[----:B----4-:R-:W-:Y:S04]  /*1bf40*/  STS.U8 [R3+UR7+0x27600], R54 ;  /* 0x0276003603007988 */ /* 0x010fe80008000007 */
[----:B------:R-:W-:Y:S01]  /*1bf50*/  STS.U8 [R3+UR7+0x27a00], R59 ;  /* 0x027a003b03007988 */ /* 0x000fe20008000007 */
[----:B------:R-:W-:Y:S06]  /*1bf60*/  BAR.SYNC.DEFER_BLOCKING 0x0 ;  /* 0x0000000000007b1d */ /* 0x000fec0000010000 */
[----:B------:R-:W0:Y:S04]  /*1bf70*/  LDSM.16.M88.4 R4, [R13+UR7+0x20000] ;  /* 0x020000070d04783b */ /* 0x000e280008000200 */
[----:B------:R-:W1:Y:S04]  /*1bf80*/  LDSM.16.M88.4 R8, [R13+UR7+0x20400] ;  /* 0x020400070d08783b */ /* 0x000e680008000200 */
[----:B------:R-:W-:Y:S04]  /*1bf90*/  LDSM.16.M88.4 R52, [R13+UR7+0x22c00] ;  /* 0x022c00070d34783b */ /* 0x000fe80008000200 */
[----:B------:R-:W-:Y:S04]  /*1bfa0*/  LDSM.16.M88.4 R24, [R13+UR7+0x23000] ;  /* 0x023000070d18783b */ /* 0x000fe80008000200 */
[----:B0-----:R0:W-:Y:S01]  /*1bfb0*/  STL.64 [R1+0x140], R4 ;  /* 0x0001400401007387 */ /* 0x0011e20000100a00 */
[----:B------:R-:W-:-:S02]  /*1bfc0*/  IMAD.MOV.U32 R17, RZ, RZ, R4 ;  /* 0x000000ffff117224 */ /* 0x000fc400078e0004 */
[----:B------:R-:W-:Y:S01]  /*1bfd0*/  IMAD.MOV.U32 R14, RZ, RZ, R5 ;  /* 0x000000ffff0e7224 */ /* 0x000fe200078e0005 */
[----:B------:R-:W-:Y:S04]  /*1bfe0*/  STL.64 [R1+0x148], R6 ;  /* 0x0001480601007387 */ /* 0x000fe80000100a00 */
[----:B-1----:R-:W-:Y:S01]  /*1bff0*/  STL.64 [R1+0x150], R8 ;  /* 0x0001500801007387 */ /* 0x002fe20000100a00 */
[----:B0-----:R-:W-:-:S03]  /*1c000*/  IMAD.MOV.U32 R4, RZ, RZ, R8 ;  /* 0x000000ffff047224 */ /* 0x001fc600078e0008 */
[----:B------:R-:W-:Y:S01]  /*1c010*/  STL.64 [R1+0x158], R10 ;  /* 0x0001580a01007387 */ /* 0x000fe20000100a00 */
[----:B------:R-:W-:-:S03]  /*1c020*/  IMAD.MOV.U32 R5, RZ, RZ, R9 ;  /* 0x000000ffff057224 */ /* 0x000fc600078e0009 */
[----:B------:R-:W0:Y:S04]  /*1c030*/  LDSM.16.M88.4 R8, [R13+UR7+0x20800] ;  /* 0x020800070d08783b */ /* 0x000e280008000200 */
[----:B0-----:R-:W-:Y:S01]  /*1c040*/  STL.64 [R1+0x160], R8 ;  /* 0x0001600801007387 */ /* 0x001fe20000100a00 */
[----:B------:R-:W-:Y:S02]  /*1c050*/  IMAD.MOV.U32 R7, RZ, RZ, R8 ;  /* 0x000000ffff077224 */ /* 0x000fe400078e0008 */
[----:B------:R-:W-:Y:S01]  /*1c060*/  IMAD.MOV.U32 R6, RZ, RZ, R9 ;  /* 0x000000ffff067224 */ /* 0x000fe200078e0009 */
[----:B------:R-:W-:Y:S04]  /*1c070*/  STL.64 [R1+0x168], R10 ;  /* 0x0001680a01007387 */ /* 0x000fe80000100a00 */
[----:B------:R-:W0:Y:S04]  /*1c080*/  LDSM.16.M88.4 R8, [R13+UR7+0x20c00] ;  /* 0x020c00070d08783b */ /* 0x000e280008000200 */
[----:B0-----:R-:W-:Y:S01]  /*1c090*/  STL.64 [R1+0x170], R8 ;  /* 0x0001700801007387 */ /* 0x001fe20000100a00 */
[----:B------:R-:W-:-:S02]  /*1c0a0*/  IMAD.MOV.U32 R32, RZ, RZ, R8 ;  /* 0x000000ffff207224 */ /* 0x000fc400078e0008 */
        /* <DEDUP_REMOVED lines=38> */
[----:B------:R-:W-:Y:S04]  /*1c310*/  STL.64 [R1+0x1f0], R52 ;  /* 0x0001f03401007387 */ /* 0x000fe80000100a00 */
[----:B------:R-:W-:Y:S04]  /*1c320*/  STL.64 [R1+0x1f8], R54 ;  /* 0x0001f83601007387 */ /* 0x000fe80000100a00 */
[----:B------:R-:W2:Y:S04]  /*1c330*/  LDL.LU R50, [R1+0x2bc] ;  /* 0x0002bc0001327983 */ /* 0x000ea80000300800 */
[----:B------:R-:W-:Y:S04]  /*1c340*/  STL.64 [R1+0x200], R24 ;  /* 0x0002001801007387 */ /* 0x000fe80000100a00 */
[----:B------:R-:W1:Y:S04]  /*1c350*/  LDSM.16.M88.4 R52, [R13+UR7+0x23800] ;  /* 0x023800070d34783b */ /* 0x000e680008000200 */
[----:B------:R-:W-:Y:S04]  /*1c360*/  STL.64 [R1+0x208], R26 ;  /* 0x0002081a01007387 */ /* 0x000fe80000100a00 */
[----:B------:R-:W2:Y:S04]  /*1c370*/  LDL R51, [R1+0x2b0] ;  /* 0x0002b00001337983 */ /* 0x000ea80000100800 */
[----:B------:R-:W3:Y:S04]  /*1c380*/  LDSM.16.M88.4 R24, [R13+UR7+0x23c00] ;  /* 0x023c00070d18783b */ /* 0x000ee80008000200 */
[----:B0-----:R-:W-:Y:S04]  /*1c390*/  STL.64 [R1+0x210], R8 ;  /* 0x0002100801007387 */ /* 0x001fe80000100a00 */
[----:B------:R-:W-:Y:S04]  /*1c3a0*/  STL.64 [R1+0x218], R10 ;  /* 0x0002180a01007387 */ /* 0x000fe80000100a00 */
[----:B------:R-:W0:Y:S04]  /*1c3b0*/  LDSM.16.M88.4 R8, [R13+UR7+0x24000] ;  /* 0x024000070d08783b */ /* 0x000e280008000200 */
[----:B-1----:R-:W-:Y:S04]  /*1c3c0*/  STL.64 [R1+0x220], R52 ;  /* 0x0002203401007387 */ /* 0x002fe80000100a00 */
[----:B------:R-:W-:Y:S04]  /*1c3d0*/  STL.64 [R1+0x228], R54 ;  /* 0x0002283601007387 */ /* 0x000fe80000100a00 */
[----:B------:R-:W1:Y:S04]  /*1c3e0*/  LDSM.16.M88.4 R52, [R13+UR7+0x24400] ;  /* 0x024400070d34783b */ /* 0x000e680008000200 */
[----:B---3--:R-:W-:Y:S04]  /*1c3f0*/  STL.64 [R1+0x230], R24 ;  /* 0x0002301801007387 */ /* 0x008fe80000100a00 */
[----:B------:R-:W-:Y:S04]  /*1c400*/  STL.64 [R1+0x238], R26 ;  /* 0x0002381a01007387 */ /* 0x000fe80000100a00 */
[----:B------:R-:W3:Y:S04]  /*1c410*/  LDSM.16.M88.4 R24, [R13+UR7+0x24800] ;  /* 0x024800070d18783b */ /* 0x000ee80008000200 */
[----:B0-----:R-:W-:Y:S04]  /*1c420*/  STL.64 [R1+0x240], R8 ;  /* 0x0002400801007387 */ /* 0x001fe80000100a00 */
[----:B------:R-:W-:Y:S04]  /*1c430*/  STL.64 [R1+0x248], R10 ;  /* 0x0002480a01007387 */ /* 0x000fe80000100a00 */
[----:B------:R-:W0:Y:S04]  /*1c440*/  LDSM.16.M88.4 R8, [R13+UR7+0x24c00] ;  /* 0x024c00070d08783b */ /* 0x000e280008000200 */
[----:B-1----:R-:W-:Y:S04]  /*1c450*/  STL.64 [R1+0x250], R52 ;  /* 0x0002503401007387 */ /* 0x002fe80000100a00 */
[----:B------:R-:W-:Y:S04]  /*1c460*/  STL.64 [R1+0x258], R54 ;  /* 0x0002583601007387 */ /* 0x000fe80000100a00 */
[----:B------:R-:W4:Y:S04]  /*1c470*/  LDL.LU R59, [R1+0x420] ;  /* 0x00042000013b7983 */ /* 0x000f280000300800 */
[----:B---3--:R-:W-:Y:S04]  /*1c480*/  STL.64 [R1+0x260], R24 ;  /* 0x0002601801007387 */ /* 0x008fe80000100a00 */
[----:B------:R-:W1:Y:S04]  /*1c490*/  LDSM.16.M88.4 R52, [R13+UR7+0x25000] ;  /* 0x025000070d34783b */ /* 0x000e680008000200 */
[----:B------:R-:W-:Y:S04]  /*1c4a0*/  STL.64 [R1+0x268], R26 ;  /* 0x0002681a01007387 */ /* 0x000fe80000100a00 */
        /* <DEDUP_REMOVED lines=18> */
[----:B------:R-:W-:Y:S04]  /*1c5d0*/  LDSM.16.M88.4 R24, [R13+UR7+0x26c00] ;  /* 0x026c00070d18783b */ /* 0x000fe80008000200 */
[----:B0-----:R-:W-:Y:S04]  /*1c5e0*/  STL.64 [R1+0x2e0], R8 ;  /* 0x0002e00801007387 */ /* 0x001fe80000100a00 */
[----:B------:R-:W-:Y:S04]  /*1c5f0*/  STL.64 [R1+0x2e8], R10 ;  /* 0x0002e80a01007387 */ /* 0x000fe80000100a00 */
[----:B------:R-:W0:Y:S04]  /*1c600*/  LDSM.16.M88.4 R8, [R13+UR7+0x27000] ;  /* 0x027000070d08783b */ /* 0x000e280008000200 */
[----:B-1----:R-:W-:Y:S04]  /*1c610*/  STL.64 [R1+0x2f0], R52 ;  /* 0x0002f03401007387 */ /* 0x002fe80000100a00 */
[----:B------:R1:W-:Y:S04]  /*1c620*/  STL.64 [R1+0x2f8], R54 ;  /* 0x0002f83601007387 */ /* 0x0003e80000100a00 */
[----:B0-----:R-:W-:Y:S01]  /*1c630*/  STL.64 [R1+0x310], R8 ;  /* 0x0003100801007387 */ /* 0x001fe20000100a00 */
[----:B-1----:R-:W-:-:S03]  /*1c640*/  IMAD.MOV.U32 R55, RZ, RZ, R9 ;  /* 0x000000ffff377224 */ /* 0x002fc600078e0009 */
[----:B------:R-:W-:Y:S04]  /*1c650*/  STL.64 [R1+0x300], R24 ;  /* 0x0003001801007387 */ /* 0x000fe80000100a00 */
[----:B------:R-:W-:Y:S04]  /*1c660*/  STL.64 [R1+0x308], R26 ;  /* 0x0003081a01007387 */ /* 0x000fe80000100a00 */
[----:B------:R-:W0:Y:S04]  /*1c670*/  LDSM.16.M88.4 R24, [R13+UR7+0x27400] ;  /* 0x027400070d18783b */ /* 0x000e280008000200 */
[----:B------:R-:W-:Y:S04]  /*1c680*/  STL.64 [R1+0x318], R10 ;  /* 0x0003180a01007387 */ /* 0x000fe80000100a00 */
[----:B------:R-:W1:Y:S01]  /*1c690*/  LDSM.16.M88.4 R8, [R13+UR7+0x27800] ;  /* 0x027800070d08783b */ /* 0x000e620008000200 */
[----:B------:R-:W-:-:S03]  /*1c6a0*/  LOP3.LUT R0, R13, 0x40, RZ, 0x3c, !PT ;  /* 0x000000400d007812 */ /* 0x000fc600078e3cff */
[----:B0-----:R-:W-:Y:S04]  /*1c6b0*/  STL.64 [R1+0x320], R24 ;  /* 0x0003201801007387 */ /* 0x001fe80000100a00 */
[----:B------:R-:W-:Y:S04]  /*1c6c0*/  STL.64 [R1+0x328], R26 ;  /* 0x0003281a01007387 */ /* 0x000fe80000100a00 */
[----:B-1----:R-:W-:Y:S01]  /*1c6d0*/  STL.64 [R1+0x330], R8 ;  /* 0x0003300801007387 */ /* 0x002fe20000100a00 */
[----:B------:R-:W-:Y:S02]  /*1c6e0*/  IMAD.MOV.U32 R54, RZ, RZ, R8 ;  /* 0x000000ffff367224 */ /* 0x000fe400078e0008 */
[----:B------:R-:W-:Y:S01]  /*1c6f0*/  IMAD.MOV.U32 R52, RZ, RZ, R9 ;  /* 0x000000ffff347224 */ /* 0x000fe200078e0009 */
[----:B------:R-:W0:Y:S04]  /*1c700*/  LDSM.16.M88.4 R24, [R13+UR7+0x27c00] ;  /* 0x027c00070d18783b */ /* 0x000e280008000200 */
[----:B------:R-:W-:Y:S04]  /*1c710*/  STL.64 [R1+0x338], R10 ;  /* 0x0003380a01007387 */ /* 0x000fe80000100a00 */
[----:B------:R-:W1:Y:S04]  /*1c720*/  LDSM.16.M88.4 R8, [R0+UR7+0x20000] ;  /* 0x020000070008783b */ /* 0x000e680008000200 */
[----:B0-----:R-:W-:Y:S04]  /*1c730*/  STL.64 [R1+0x340], R24 ;  /* 0x0003401801007387 */ /* 0x001fe80000100a00 */
[----:B------:R-:W-:Y:S04]  /*1c740*/  STL.64 [R1+0x348], R26 ;  /* 0x0003481a01007387 */ /* 0x000fe80000100a00 */
[----:B------:R-:W0:Y:S04]  /*1c750*/  LDSM.16.M88.4 R24, [R0+UR7+0x20400] ;  /* 0x020400070018783b */ /* 0x000e280008000200 */
[----:B-1----:R-:W-:Y:S04]  /*1c760*/  STL.64 [R1+0x350], R8 ;  /* 0x0003500801007387 */ /* 0x002fe80000100a00 */
        /* <DEDUP_REMOVED lines=34> */
[----:B------:R-:W-:Y:S04]  /*1c990*/  LDSM.16.M88.4 R24, [R0+UR7+0x23800] ;  /* 0x023800070018783b */ /* 0x000fe80008000200 */
[----:B-1----:R-:W-:Y:S04]  /*1c9a0*/  STL.64 [R1+0x410], R8 ;  /* 0x0004100801007387 */ /* 0x002fe80000100a00 */
[----:B------:R-:W-:Y:S04]  /*1c9b0*/  STL.64 [R1+0x418], R10 ;  /* 0x0004180a01007387 */ /* 0x000fe80000100a00 */
[----:B------:R-:W0:Y:S01]  /*1c9c0*/  LDSM.16.M88.4 R8, [R0+UR7+0x23400] ;  /* 0x023400070008783b */ /* 0x000e220008000200 */
[----:B--2---:R-:W-:-:S04]  /*1c9d0*/  FADD R2, -R51, R50 ;  /* 0x0000003233027221 */ /* 0x004fc80000000100 */
[----:B------:R-:W-:-:S04]  /*1c9e0*/  FMUL R3, R2, 1.4426950216293334961 ;  /* 0x3fb8aa3b02037820 */ /* 0x000fc80000400000 */
[----:B------:R-:W1:Y:S01]  /*1c9f0*/  MUFU.EX2 R53, R3 ;  /* 0x0000000300357308 */ /* 0x000e620000000800 */
[----:B0-----:R-:W-:Y:S04]  /*1ca00*/  STL.64 [R1+0x420], R8 ;  /* 0x0004200801007387 */ /* 0x001fe80000100a00 */
[----:B------:R-:W-:Y:S04]  /*1ca10*/  STL.64 [R1+0x428], R10 ;  /* 0x0004280a01007387 */ /* 0x000fe80000100a00 */
[----:B------:R-:W0:Y:S04]  /*1ca20*/  LDSM.16.M88.4 R8, [R0+UR7+0x23c00] ;  /* 0x023c00070008783b */ /* 0x000e280008000200 */
[----:B-1----:R-:W-:Y:S04]  /*1ca30*/  STL [R1+0x2bc], R53 ;  /* 0x0002bc3501007387 */ /* 0x002fe80000100800 */
[----:B------:R-:W-:Y:S04]  /*1ca40*/  STL.64 [R1+0x430], R24 ;  /* 0x0004301801007387 */ /* 0x000fe80000100a00 */
[----:B------:R-:W-:Y:S04]  /*1ca50*/  STL.64 [R1+0x438], R26 ;  /* 0x0004381a01007387 */ /* 0x000fe80000100a00 */
[----:B------:R-:W-:Y:S04]  /*1ca60*/  LDSM.16.M88.4 R24, [R0+UR7+0x24400] ;  /* 0x024400070018783b */ /* 0x000fe80008000200 */
[----:B0-----:R-:W-:Y:S04]  /*1ca70*/  STL.64 [R1+0x440], R8 ;  /* 0x0004400801007387 */ /* 0x001fe80000100a00 */
[----:B------:R-:W-:Y:S04]  /*1ca80*/  STL.64 [R1+0x448], R10 ;  /* 0x0004480a01007387 */ /* 0x000fe80000100a00 */
[----:B------:R-:W0:Y:S04]  /*1ca90*/  LDSM.16.M88.4 R8, [R0+UR7+0x24000] ;  /* 0x024000070008783b */ /* 0x000e280008000200 */
[----:B0-----:R-:W-:Y:S04]  /*1caa0*/  STL.64 [R1+0x450], R8 ;  /* 0x0004500801007387 */ /* 0x001fe80000100a00 */
[----:B------:R-:W-:Y:S04]  /*1cab0*/  STL.64 [R1+0x458], R10 ;  /* 0x0004580a01007387 */ /* 0x000fe80000100a00 */
[----:B------:R-:W0:Y:S04]  /*1cac0*/  LDSM.16.M88.4 R8, [R0+UR7+0x24800] ;  /* 0x024800070008783b */ /* 0x000e280008000200 */
[----:B------:R-:W-:Y:S04]  /*1cad0*/  STL.64 [R1+0x460], R24 ;  /* 0x0004601801007387 */ /* 0x000fe80000100a00 */
[----:B------:R-:W-:Y:S04]  /*1cae0*/  STL.64 [R1+0x468], R26 ;  /* 0x0004681a01007387 */ /* 0x000fe80000100a00 */
[----:B------:R-:W1:Y:S04]  /*1caf0*/  LDSM.16.M88.4 R24, [R0+UR7+0x24c00] ;  /* 0x024c00070018783b */ /* 0x000e680008000200 */
[----:B0-----:R0:W-:Y:S04]  /*1cb00*/  STL.64 [R1+0x470], R8 ;  /* 0x0004700801007387 */ /* 0x0011e80000100a00 */
[----:B------:R2:W-:Y:S04]  /*1cb10*/  STL.64 [R1+0x478], R10 ;  /* 0x0004780a01007387 */ /* 0x0005e80000100a00 */
[----:B0-----:R-:W3:Y:S04]  /*1cb20*/  LDL.LU R8, [R1+0x590] ;  /* 0x0005900001087983 */ /* 0x001ee80000300800 */
[----:B------:R-:W5:Y:S04]  /*1cb30*/  LDL.LU R9, [R1+0x594] ;  /* 0x0005940001097983 */ /* 0x000f680000300800 */
[----:B-1----:R-:W-:Y:S04]  /*1cb40*/  STL.64 [R1+0x480], R24 ;  /* 0x0004801801007387 */ /* 0x002fe80000100a00 */
[----:B------:R-:W-:Y:S04]  /*1cb50*/  STL.64 [R1+0x488], R26 ;  /* 0x0004881a01007387 */ /* 0x000fe80000100a00 */
[----:B------:R-:W0:Y:S04]  /*1cb60*/  LDSM.16.M88.4 R24, [R0+UR7+0x25000] ;  /* 0x025000070018783b */ /* 0x000e280008000200 */
[----:B--2---:R-:W2:Y:S04]  /*1cb70*/  LDL.LU R10, [R1+0x598] ;  /* 0x00059800010a7983 */ /* 0x004ea80000300800 */
[----:B------:R-:W2:Y:S04]  /*1cb80*/  LDL.LU R11, [R1+0x59c] ;  /* 0x00059c00010b7983 */ /* 0x000ea80000300800 */
[----:B0-----:R-:W-:Y:S04]  /*1cb90*/  STL.64 [R1+0x4a0], R24 ;  /* 0x0004a01801007387 */ /* 0x001fe80000100a00 */
[----:B------:R-:W-:Y:S04]  /*1cba0*/  STL.64 [R1+0x4a8], R26 ;  /* 0x0004a81a01007387 */ /* 0x000fe80000100a00 */
[----:B------:R-:W0:Y:S04]  /*1cbb0*/  LDSM.16.M88.4 R24, [R0+UR7+0x25400] ;  /* 0x025400070018783b */ /* 0x000e280008000200 */
        /* <DEDUP_REMOVED lines=20> */
[----:B------:R-:W0:Y:S01]  /*1cd00*/  LDSM.16.M88.4 R24, [R0+UR7+0x27000] ;  /* 0x027000070018783b */ /* 0x000e220008000200 */
[----:B----4-:R-:W-:-:S03]  /*1cd10*/  FADD R2, -R60, R59 ;  /* 0x0000003b3c027221 */ /* 0x010fc60000000100 */
[----:B0-----:R-:W-:Y:S04]  /*1cd20*/  STL.64 [R1+0x4e0], R24 ;  /* 0x0004e01801007387 */ /* 0x001fe80000100a00 */
[----:B------:R-:W-:Y:S04]  /*1cd30*/  STL.64 [R1+0x4e8], R26 ;  /* 0x0004e81a01007387 */ /* 0x000fe80000100a00 */
[----:B------:R-:W0:Y:S01]  /*1cd40*/  LDSM.16.M88.4 R24, [R0+UR7+0x27400] ;  /* 0x027400070018783b */ /* 0x000e220008000200 */
[----:B------:R-:W-:Y:S01]  /*1cd50*/  FMUL R2, R2, 1.4426950216293334961 ;  /* 0x3fb8aa3b02027820 */ /* 0x000fe20000400000 */
[----:B------:R-:W-:-:S02]  /*1cd60*/  SEL R58, R20, R19, !P4 ;  /* 0x00000013143a7207 */ /* 0x000fc40006000000 */
[----:B------:R-:W-:Y:S01]  /*1cd70*/  SEL R59, R43, R16, !P4 ;  /* 0x000000102b3b7207 */ /* 0x000fe20006000000 */
[----:B------:R1:W2:Y:S02]  /*1cd80*/  MUFU.EX2 R61, R2 ;  /* 0x00000002003d7308 */ /* 0x0002a40000000800 */
[----:B-1----:R-:W-:Y:S02]  /*1cd90*/  F2FP.F16.E4M3.UNPACK_B R2, R17 ;  /* 0x00000011ff02723e */ /* 0x002fe400020006ff */
[----:B------:R-:W-:Y:S04]  /*1cda0*/  LDSM.16.M88.4 R16, [R0+UR7+0x27c00] ;  /* 0x027c00070010783b */ /* 0x000fe80008000200 */
[----:B0-----:R-:W-:Y:S04]  /*1cdb0*/  STL.64 [R1+0x4d0], R24 ;  /* 0x0004d01801007387 */ /* 0x001fe80000100a00 */
[----:B------:R-:W-:Y:S04]  /*1cdc0*/  STL.64 [R1+0x4d8], R26 ;  /* 0x0004d81a01007387 */ /* 0x000fe80000100a00 */
[----:B------:R-:W0:Y:S04]  /*1cdd0*/  LDSM.16.M88.4 R24, [R0+UR7+0x27800] ;  /* 0x027800070018783b */ /* 0x000e280008000200 */
[----:B------:R-:W1:Y:S04]  /*1cde0*/  SHFL.BFLY PT, R0, R15, 0x1, 0x1f ;  /* 0x0c201f000f007f89 */ /* 0x000e6800000e0000 */
[----:B------:R-:W4:Y:S01]  /*1cdf0*/  SHFL.BFLY PT, R12, R12, 0x1, 0x1f ;  /* 0x0c201f000c0c7f89 */ /* 0x000f2200000e0000 */
[----:B------:R-:W-:Y:S01]  /*1ce00*/  F2FP.F16.E4M3.UNPACK_B R3, R14 ;  /* 0x0000000eff03723e */ /* 0x000fe200020006ff */
[C---:B---3--:R-:W-:Y:S01]  /*1ce10*/  FMUL R8, R53.reuse, R8 ;  /* 0x0000000835087220 */ /* 0x048fe20000400000 */
[----:B-----5:R-:W-:Y:S01]  /*1ce20*/  FMUL R9, R53, R9 ;  /* 0x0000000935097220 */ /* 0x020fe20000400000 */
[C---:B--2---:R-:W-:Y:S01]  /*1ce30*/  FMUL R10, R61.reuse, R10 ;  /* 0x0000000a3d0a7220 */ /* 0x044fe20000400000 */
[----:B------:R-:W-:Y:S01]  /*1ce40*/  FMUL R11, R61, R11 ;  /* 0x0000000b3d0b7220 */ /* 0x000fe20000400000 */
[----:B------:R-:W-:Y:S01]  /*1ce50*/  SEL R56, R47, R22, !P4 ;  /* 0x000000162f387207 */ /* 0x000fe20006000000 */
[----:B0-----:R-:W-:Y:S04]  /*1ce60*/  STL.64 [R1+0x4b0], R24 ;  /* 0x0004b01801007387 */ /* 0x001fe80000100a00 */
[----:B------:R-:W-:Y:S04]  /*1ce70*/  STL.64 [R1+0x4b8], R26 ;  /* 0x0004b81a01007387 */ /* 0x000fe80000100a00 */
[----:B------:R-:W-:Y:S04]  /*1ce80*/  STL.64 [R1+0x490], R16 ;  /* 0x0004901001007387 */ /* 0x000fe80000100a00 */
[----:B------:R-:W-:Y:S04]  /*1ce90*/  STL.64 [R1+0x498], R18 ;  /* 0x0004981201007387 */ /* 0x000fe80000100a00 */
[----:B-1----:R-:W-:Y:S04]  /*1cea0*/  STL [R1+0x7e0], R0 ;  /* 0x0007e00001007387 */ /* 0x002fe80000100800 */
[----:B----4-:R0:W-:Y:S01]  /*1ceb0*/  STL [R1+0x7d8], R12 ;  /* 0x0007d80c01007387 */ /* 0x0101e20000100800 */
[----:B------:R-:W-:-:S02]  /*1cec0*/  SEL R57, R57, R21, !P4 ;  /* 0x0000001539397207 */ /* 0x000fc40006000000 */
[----:B------:R-:W-:Y:S02]  /*1ced0*/  F2FP.F16.E4M3.UNPACK_B R4, R4 ;  /* 0x00000004ff04723e */ /* 0x000fe400020006ff */
[----:B------:R-:W-:Y:S01]  /*1cee0*/  F2FP.F16.E4M3.UNPACK_B R5, R5 ;  /* 0x00000005ff05723e */ /* 0x000fe200020006ff */
[----:B0-----:R-:W2:Y:S04]  /*1cef0*/  LDL.LU R12, [R1+0x5a0] ;  /* 0x0005a000010c7983 */ /* 0x001ea80000300800 */
[----:B------:R-:W3:Y:S04]  /*1cf00*/  LDL.LU R13, [R1+0x5a4] ;  /* 0x0005a400010d7983 */ /* 0x000ee80000300800 */
        /* <DEDUP_REMOVED lines=10> */
[----:B------:R-:W-:Y:S03]  /*1cfb0*/  HMMA.16816.F32 R8, R56, R2, R8 ;  /* 0x000000023808723c */ /* 0x000fe60000001808 */
[----:B------:R-:W-:Y:S01]  /*1cfc0*/  STL [R1+0xbf4], R60 ;  /* 0x000bf43c01007387 */ /* 0x000fe20000100800 */
[----:B------:R-:W-:-:S02]  /*1cfd0*/  F2FP.F16.E4M3.UNPACK_B R2, R7 ;  /* 0x00000007ff02723e */ /* 0x000fc400020006ff */
[----:B------:R-:W-:-:S13]  /*1cfe0*/  F2FP.F16.E4M3.UNPACK_B R3, R6 ;  /* 0x00000006ff03723e */ /* 0x000fda00020006ff */
[----:B------:R-:W-:Y:S04]  /*1cff0*/  STL [R1+0x1194], R8 ;  /* 0x0011940801007387 */ /* 0x000fe80000100800 */
[----:B------:R-:W-:Y:S04]  /*1d000*/  STL [R1+0x1190], R9 ;  /* 0x0011900901007387 */ /* 0x000fe80000100800 */
[----:B------:R-:W-:Y:S04]  /*1d010*/  STL [R1+0x118c], R10 ;  /* 0x00118c0a01007387 */ /* 0x000fe80000100800 */
[----:B------:R-:W-:Y:S04]  /*1d020*/  STL [R1+0x1188], R11 ;  /* 0x0011880b01007387 */ /* 0x000fe80000100800 */
[----:B------:R-:W5:Y:S04]  /*1d030*/  LDL.LU R24, [R1+0x5d0] ;  /* 0x0005d00001187983 */ /* 0x000f680000300800 */
[----:B------:R-:W5:Y:S04]  /*1d040*/  LDL.LU R25, [R1+0x5d4] ;  /* 0x0005d40001197983 */ /* 0x000f680000300800 */
[----:B------:R-:W5:Y:S04]  /*1d050*/  LDL.LU R26, [R1+0x5d8] ;  /* 0x0005d800011a7983 */ /* 0x000f680000300800 */
[----:B------:R-:W5:Y:S01]  /*1d060*/  LDL.LU R27, [R1+0x5dc] ;  /* 0x0005dc00011b7983 */ /* 0x000f620000300800 */
[C---:B--2---:R-:W-:Y:S01]  /*1d070*/  FMUL R12, R53.reuse, R12 ;  /* 0x0000000c350c7220 */ /* 0x044fe20000400000 */
[----:B---3--:R-:W-:Y:S01]  /*1d080*/  FMUL R13, R53, R13 ;  /* 0x0000000d350d7220 */ /* 0x008fe20000400000 */
[C---:B----4-:R-:W-:Y:S01]  /*1d090*/  FMUL R14, R61.reuse, R14 ;  /* 0x0000000e3d0e7220 */ /* 0x050fe20000400000 */
[----:B-----5:R-:W-:-:S07]  /*1d0a0*/  FMUL R15, R61, R15 ;  /* 0x0000000f3d0f7220 */ /* 0x020fce0000400000 */
[----:B------:R-:W-:Y:S01]  /*1d0b0*/  HMMA.16816.F32 R12, R56, R4, R12 ;  /* 0x00000004380c723c */ /* 0x000fe2000000180c */
[C---:B------:R-:W-:Y:S01]  /*1d0c0*/  FMUL R16, R53.reuse, R16 ;  /* 0x0000001035107220 */ /* 0x040fe20000400000 */
[----:B------:R-:W-:Y:S01]  /*1d0d0*/  FMUL R17, R53, R17 ;  /* 0x0000001135117220 */ /* 0x000fe20000400000 */
[C---:B------:R-:W-:Y:S01]  /*1d0e0*/  FMUL R18, R61.reuse, R18 ;  /* 0x000000123d127220 */ /* 0x040fe20000400000 */
[----:B------:R-:W-:-:S15]  /*1d0f0*/  FMUL R19, R61, R19 ;  /* 0x000000133d137220 */ /* 0x000fde0000400000 */
[----:B------:R0:W-:Y:S04]  /*1d100*/  STL [R1+0x1198], R15 ;  /* 0x0011980f01007387 */ /* 0x0001e80000100800 */
[----:B------:R-:W2:Y:S04]  /*1d110*/  LDL.LU R7, [R1+0x5e0] ;  /* 0x0005e00001077983 */ /* 0x000ea80000300800 */
[----:B------:R-:W3:Y:S04]  /*1d120*/  LDL.LU R6, [R1+0x5e4] ;  /* 0x0005e40001067983 */ /* 0x000ee80000300800 */
[----:B------:R-:W4:Y:S04]  /*1d130*/  LDL.LU R5, [R1+0x5e8] ;  /* 0x0005e80001057983 */ /* 0x000f280000300800 */
[----:B------:R-:W5:Y:S01]  /*1d140*/  LDL.LU R4, [R1+0x5ec] ;  /* 0x0005ec0001047983 */ /* 0x000f620000300800 */
[----:B------:R-:W-:Y:S01]  /*1d150*/  HMMA.16816.F32 R16, R56, R2, R16 ;  /* 0x000000023810723c */ /* 0x000fe20000001810 */
[----:B------:R-:W-:-:S02]  /*1d160*/  F2FP.F16.E4M3.UNPACK_B R2, R32 ;  /* 0x00000020ff02723e */ /* 0x000fc400020006ff */
[----:B------:R-:W5:Y:S04]  /*1d170*/  LDL.LU R32, [R1+0x5f0] ;  /* 0x0005f00001207983 */ /* 0x000f680000300800 */
[----:B------:R-:W5:Y:S04]  /*1d180*/  LDL.LU R33, [R1+0x5f4] ;  /* 0x0005f40001217983 */ /* 0x000f680000300800 */
[----:B0-----:R-:W5:Y:S04]  /*1d190*/  LDL.LU R15, [R1+0x5f8] ;  /* 0x0005f800010f7983 */ /* 0x001f680000300800 */
[----:B------:R-:W5:Y:S01]  /*1d1a0*/  LDL.LU R11, [R1+0x5fc] ;  /* 0x0005fc00010b7983 */ /* 0x000f620000300800 */
[----:B------:R-:W-:Y:S01]  /*1d1b0*/  F2FP.F16.E4M3.UNPACK_B R3, R23 ;  /* 0x00000017ff03723e */ /* 0x000fe200020006ff */
[----:B------:R-:W-:-:S02]  /*1d1c0*/  FMUL R23, R61, R0 ;  /* 0x000000003d177220 */ /* 0x000fc40000400000 */
[----:B------:R-:W5:Y:S04]  /*1d1d0*/  LDL.LU R10, [R1+0x600] ;  /* 0x00060000010a7983 */ /* 0x000f680000300800 */
[----:B------:R-:W5:Y:S04]  /*1d1e0*/  LDL.LU R9, [R1+0x604] ;  /* 0x0006040001097983 */ /* 0x000f680000300800 */
[----:B------:R-:W5:Y:S04]  /*1d1f0*/  LDL.LU R8, [R1+0x608] ;  /* 0x0006080001087983 */ /* 0x000f680000300800 */
[----:B------:R-:W5:Y:S01]  /*1d200*/  LDL.LU R0, [R1+0x60c] ;  /* 0x00060c0001007983 */ /* 0x000f620000300800 */
[C---:B------:R-:W-:Y:S01]  /*1d210*/  FMUL R20, R53.reuse, R20 ;  /* 0x0000001435147220 */ /* 0x040fe20000400000 */
[----:B------:R-:W-:Y:S01]  /*1d220*/  FMUL R21, R53, R21 ;  /* 0x0000001535157220 */ /* 0x000fe20000400000 */
[----:B------:R-:W-:Y:S01]  /*1d230*/  FMUL R22, R61, R22 ;  /* 0x000000163d167220 */ /* 0x000fe20000400000 */
[C---:B------:R-:W-:Y:S01]  /*1d240*/  FMUL R24, R53.reuse, R24 ;  /* 0x0000001835187220 */ /* 0x040fe20000400000 */
[----:B------:R-:W-:Y:S01]  /*1d250*/  FMUL R25, R53, R25 ;  /* 0x0000001935197220 */ /* 0x000fe20000400000 */
[C---:B------:R-:W-:Y:S01]  /*1d260*/  FMUL R26, R61.reuse, R26 ;  /* 0x0000001a3d1a7220 */ /* 0x040fe20000400000 */
[----:B------:R-:W-:-:S03]  /*1d270*/  FMUL R27, R61, R27 ;  /* 0x0000001b3d1b7220 */ /* 0x000fc60000400000 */
[----:B------:R-:W-:Y:S01]  /*1d280*/  HMMA.16816.F32 R20, R56, R2, R20 ;  /* 0x000000023814723c */ /* 0x000fe20000001814 */
[----:B------:R-:W-:Y:S02]  /*1d290*/  F2FP.F16.E4M3.UNPACK_B R2, R31 ;  /* 0x0000001fff02723e */ /* 0x000fe400020006ff */
[----:B------:R-:W-:-:S07]  /*1d2a0*/  F2FP.F16.E4M3.UNPACK_B R3, R30 ;  /* 0x0000001eff03723e */ /* 0x000fce00020006ff */
[----:B------:R-:W-:Y:S01]  /*1d2b0*/  HMMA.16816.F32 R24, R56, R2, R24 ;  /* 0x000000023818723c */ /* 0x000fe20000001818 */
[----:B------:R-:W-:Y:S02]  /*1d2c0*/  F2FP.F16.E4M3.UNPACK_B R2, R29 ;  /* 0x0000001dff02723e */ /* 0x000fe400020006ff */
[----:B------:R-:W-:Y:S01]  /*1d2d0*/  F2FP.F16.E4M3.UNPACK_B R3, R28 ;  /* 0x0000001cff03723e */ /* 0x000fe200020006ff */
[C---:B--2---:R-:W-:Y:S02]  /*1d2e0*/  FMUL R28, R53.reuse, R7 ;  /* 0x00000007351c7220 */ /* 0x044fe40000400000 */
[----:B------:R-:W2:Y:S01]  /*1d2f0*/  LDL.LU R7, [R1+0x610] ;  /* 0x0006100001077983 */ /* 0x000ea20000300800 */
[----:B---3--:R-:W-:-:S03]  /*1d300*/  FMUL R29, R53, R6 ;  /* 0x00000006351d7220 */ /* 0x008fc60000400000 */
[----:B------:R-:W3:Y:S01]  /*1d310*/  LDL.LU R6, [R1+0x614] ;  /* 0x0006140001067983 */ /* 0x000ee20000300800 */
[----:B----4-:R-:W-:-:S03]  /*1d320*/  FMUL R30, R61, R5 ;  /* 0x000000053d1e7220 */ /* 0x010fc60000400000 */
[----:B------:R-:W4:Y:S01]  /*1d330*/  LDL.LU R5, [R1+0x618] ;  /* 0x0006180001057983 */ /* 0x000f220000300800 */
[----:B-----5:R-:W-:-:S03]  /*1d340*/  FMUL R31, R61, R4 ;  /* 0x000000043d1f7220 */ /* 0x020fc60000400000 */
[----:B------:R-:W5:Y:S01]  /*1d350*/  LDL.LU R4, [R1+0x61c] ;  /* 0x00061c0001047983 */ /* 0x000f620000300800 */
[----:B------:R-:W-:-:S03]  /*1d360*/  FMUL R32, R53, R32 ;  /* 0x0000002035207220 */ /* 0x000fc60000400000 */
[----:B------:R-:W-:Y:S01]  /*1d370*/  HMMA.16816.F32 R28, R56, R2, R28 ;  /* 0x00000002381c723c */ /* 0x000fe2000000181c */
[----:B------:R-:W-:Y:S01]  /*1d380*/  F2FP.F16.E4M3.UNPACK_B R2, R35 ;  /* 0x00000023ff02723e */ /* 0x000fe200020006ff */
[----:B------:R-:W-:Y:S01]  /*1d390*/  FMUL R33, R53, R33 ;  /* 0x0000002135217220 */ /* 0x000fe20000400000 */
[----:B------:R-:W-:Y:S01]  /*1d3a0*/  F2FP.F16.E4M3.UNPACK_B R3, R34 ;  /* 0x00000022ff03723e */ /* 0x000fe200020006ff */
[C---:B------:R-:W-:Y:S01]  /*1d3b0*/  FMUL R34, R61.reuse, R15 ;  /* 0x0000000f3d227220 */ /* 0x040fe20000400000 */
[----:B------:R-:W-:-:S07]  /*1d3c0*/  FMUL R35, R61, R11 ;  /* 0x0000000b3d237220 */ /* 0x000fce0000400000 */
[----:B------:R-:W-:Y:S01]  /*1d3d0*/  HMMA.16816.F32 R32, R56, R2, R32 ;  /* 0x000000023820723c */ /* 0x000fe20000001820 */
[----:B------:R-:W-:Y:S01]  /*1d3e0*/  F2FP.F16.E4M3.UNPACK_B R3, R36 ;  /* 0x00000024ff03723e */ /* 0x000fe200020006ff */
[C---:B------:R-:W-:Y:S01]  /*1d3f0*/  FMUL R36, R53.reuse, R10 ;  /* 0x0000000a35247220 */ /* 0x040fe20000400000 */
[----:B------:R-:W-:Y:S01]  /*1d400*/  F2FP.F16.E4M3.UNPACK_B R2, R37 ;  /* 0x00000025ff02723e */ /* 0x000fe200020006ff */
[----:B------:R-:W-:Y:S01]  /*1d410*/  FMUL R37, R53, R9 ;  /* 0x0000000935257220 */ /* 0x000fe20000400000 */
[C---:B------:R-:W-:Y:S01]  /*1d420*/  FMUL R38, R61.reuse, R8 ;  /* 0x000000083d267220 */ /* 0x040fe20000400000 */
[----:B------:R-:W-:-:S13]  /*1d430*/  FMUL R39, R61, R0 ;  /* 0x000000003d277220 */ /* 0x000fda0000400000 */
        /* <DEDUP_REMOVED lines=8> */
[----:B------:R-:W-:Y:S01]  /*1d4c0*/  HMMA.16816.F32 R36, R56, R2, R36 ;  /* 0x000000023824723c */ /* 0x000fe20000001824 */
[----:B------:R-:W-:-:S02]  /*1d4d0*/  F2FP.F16.E4M3.UNPACK_B R2, R41 ;  /* 0x00000029ff02723e */ /* 0x000fc400020006ff */
[----:B------:R-:W-:-:S15]  /*1d4e0*/  F2FP.F16.E4M3.UNPACK_B R3, R40 ;  /* 0x00000028ff03723e */ /* 0x000fde00020006ff */
[----:B------:R-:W-:Y:S01]  /*1d4f0*/  NOP ;  /* 0x0000000000007918 */ /* 0x000fe20000000000 */
[----:B------:R0:W-:Y:S04]  /*1d500*/  STL [R1+0x1164], R36 ;  /* 0x0011642401007387 */ /* 0x0001e80000100800 */
[----:B------:R-:W-:Y:S04]  /*1d510*/  STL [R1+0x1160], R37 ;  /* 0x0011602501007387 */ /* 0x000fe80000100800 */
[----:B------:R-:W-:Y:S04]  /*1d520*/  STL [R1+0x115c], R38 ;  /* 0x00115c2601007387 */ /* 0x000fe80000100800 */
[----:B------:R-:W-:Y:S04]  /*1d530*/  STL [R1+0x1148], R39 ;  /* 0x0011482701007387 */ /* 0x000fe80000100800 */
[----:B0-----:R-:W5:Y:S04]  /*1d540*/  LDL.LU R36, [R1+0x630] ;  /* 0x0006300001247983 */ /* 0x001f680000300800 */
[----:B------:R-:W5:Y:S04]  /*1d550*/  LDL.LU R35, [R1+0x634] ;  /* 0x0006340001237983 */ /* 0x000f680000300800 */
[----:B------:R-:W5:Y:S04]  /*1d560*/  LDL.LU R34, [R1+0x638] ;  /* 0x0006380001227983 */ /* 0x000f680000300800 */
[----:B------:R-:W5:Y:S04]  /*1d570*/  LDL.LU R33, [R1+0x63c] ;  /* 0x00063c0001217983 */ /* 0x000f680000300800 */
[----:B------:R-:W5:Y:S04]  /*1d580*/  LDL R32, [R1+0x1f0] ;  /* 0x0001f00001207983 */ /* 0x000f680000100800 */
[----:B------:R-:W5:Y:S01]  /*1d590*/  LDL R60, [R1+0x1f4] ;  /* 0x0001f400013c7983 */ /* 0x000f620000100800 */
[C---:B--2---:R-:W-:Y:S01]  /*1d5a0*/  FMUL R40, R53.reuse, R7 ;  /* 0x0000000735287220 */ /* 0x044fe20000400000 */
[----:B---3--:R-:W-:Y:S01]  /*1d5b0*/  FMUL R41, R53, R6 ;  /* 0x0000000635297220 */ /* 0x008fe20000400000 */
[C---:B----4-:R-:W-:Y:S01]  /*1d5c0*/  FMUL R42, R61.reuse, R5 ;  /* 0x000000053d2a7220 */ /* 0x050fe20000400000 */
[----:B-----5:R-:W-:-:S02]  /*1d5d0*/  FMUL R43, R61, R4 ;  /* 0x000000043d2b7220 */ /* 0x020fc40000400000 */
[----:B------:R-:W2:Y:S04]  /*1d5e0*/  LDL.LU R4, [R1+0x640] ;  /* 0x0006400001047983 */ /* 0x000ea80000300800 */
[----:B------:R-:W3:Y:S01]  /*1d5f0*/  LDL.LU R5, [R1+0x644] ;  /* 0x0006440001057983 */ /* 0x000ee20000300800 */
[----:B------:R-:W-:Y:S03]  /*1d600*/  HMMA.16816.F32 R40, R56, R2, R40 ;  /* 0x000000023828723c */ /* 0x000fe60000001828 */
[----:B------:R-:W4:Y:S04]  /*1d610*/  LDL.LU R6, [R1+0x648] ;  /* 0x0006480001067983 */ /* 0x000f280000300800 */
[----:B------:R-:W5:Y:S01]  /*1d620*/  LDL.LU R7, [R1+0x64c] ;  /* 0x00064c0001077983 */ /* 0x000f620000300800 */
[----:B------:R-:W-:-:S02]  /*1d630*/  F2FP.F16.E4M3.UNPACK_B R3, R44 ;  /* 0x0000002cff03723e */ /* 0x000fc400020006ff */
[----:B------:R-:W-:-:S09]  /*1d640*/  F2FP.F16.E4M3.UNPACK_B R2, R45 ;  /* 0x0000002dff02723e */ /* 0x000fd200020006ff */
[----:B------:R-:W-:Y:S04]  /*1d650*/  STL [R1+0x1174], R40 ;  /* 0x0011742801007387 */ /* 0x000fe80000100800 */
[----:B------:R-:W-:Y:S04]  /*1d660*/  STL [R1+0x1170], R41 ;  /* 0x0011702901007387 */ /* 0x000fe80000100800 */
[----:B------:R-:W-:Y:S04]  /*1d670*/  STL [R1+0x116c], R42 ;  /* 0x00116c2a01007387 */ /* 0x000fe80000100800 */
[----:B------:R-:W-:Y:S04]  /*1d680*/  STL [R1+0x1168], R43 ;  /* 0x0011682b01007387 */ /* 0x000fe80000100800 */
[----:B------:R-:W5:Y:S04]  /*1d690*/  LDL R15, [R1+0x200] ;  /* 0x00020000010f7983 */ /* 0x000f680000100800 */
[----:B------:R-:W5:Y:S01]  /*1d6a0*/  LDL R11, [R1+0x204] ;  /* 0x00020400010b7983 */ /* 0x000f620000100800 */
[----:B------:R-:W-:-:S03]  /*1d6b0*/  FMUL R44, R53, R10 ;  /* 0x0000000a352c7220 */ /* 0x000fc60000400000 */
[----:B------:R-:W5:Y:S01]  /*1d6c0*/  LDL.LU R10, [R1+0x650] ;  /* 0x00065000010a7983 */ /* 0x000f620000300800 */
[----:B------:R-:W-:-:S03]  /*1d6d0*/  FMUL R45, R53, R9 ;  /* 0x00000009352d7220 */ /* 0x000fc60000400000 */
[----:B------:R-:W5:Y:S01]  /*1d6e0*/  LDL.LU R9, [R1+0x654] ;  /* 0x0006540001097983 */ /* 0x000f620000300800 */
[----:B------:R-:W-:-:S03]  /*1d6f0*/  FMUL R46, R61, R8 ;  /* 0x000000083d2e7220 */ /* 0x000fc60000400000 */
[----:B------:R-:W5:Y:S01]  /*1d700*/  LDL.LU R8, [R1+0x658] ;  /* 0x0006580001087983 */ /* 0x000f620000300800 */
[----:B------:R-:W-:-:S03]  /*1d710*/  FMUL R47, R61, R0 ;  /* 0x000000003d2f7220 */ /* 0x000fc60000400000 */
[----:B------:R-:W5:Y:S04]  /*1d720*/  LDL.LU R0, [R1+0x65c] ;  /* 0x00065c0001007983 */ /* 0x000f680000300800 */
[----:B------:R-:W-:Y:S01]  /*1d730*/  HMMA.16816.F32 R44, R56, R2, R44 ;  /* 0x00000002382c723c */ /* 0x000fe2000000182c */
[----:B------:R-:W-:Y:S02]  /*1d740*/  F2FP.F16.E4M3.UNPACK_B R2, R49 ;  /* 0x00000031ff02723e */ /* 0x000fe400020006ff */
[----:B------:R-:W-:-:S15]  /*1d750*/  F2FP.F16.E4M3.UNPACK_B R3, R48 ;  /* 0x00000030ff03723e */ /* 0x000fde00020006ff */
[----:B------:R-:W-:Y:S01]  /*1d760*/  NOP ;  /* 0x0000000000007918 */ /* 0x000fe20000000000 */
[----:B------:R-:W-:Y:S01]  /*1d770*/  STL [R1+0x1184], R44 ;  /* 0x0011842c01007387 */ /* 0x000fe20000100800 */
[C---:B------:R-:W-:Y:S01]  /*1d780*/  FMUL R48, R53.reuse, R36 ;  /* 0x0000002435307220 */ /* 0x040fe20000400000 */
[----:B------:R-:W-:Y:S01]  /*1d790*/  FMUL R49, R53, R35 ;  /* 0x0000002335317220 */ /* 0x000fe20000400000 */
[C---:B------:R-:W-:Y:S01]  /*1d7a0*/  FMUL R50, R61.reuse, R34 ;  /* 0x000000223d327220 */ /* 0x040fe20000400000 */
[----:B------:R-:W-:Y:S01]  /*1d7b0*/  FMUL R51, R61, R33 ;  /* 0x000000213d337220 */ /* 0x000fe20000400000 */
[----:B------:R-:W-:Y:S06]  /*1d7c0*/  STL [R1+0x1180], R45 ;  /* 0x0011802d01007387 */ /* 0x000fec0000100800 */
[----:B------:R-:W-:Y:S01]  /*1d7d0*/  HMMA.16816.F32 R48, R56, R2, R48 ;  /* 0x000000023830723c */ /* 0x000fe20000001830 */
[----:B------:R-:W-:-:S02]  /*1d7e0*/  F2FP.F16.E4M3.UNPACK_B R2, R32 ;  /* 0x00000020ff02723e */ /* 0x000fc400020006ff */
[----:B------:R-:W-:Y:S01]  /*1d7f0*/  F2FP.F16.E4M3.UNPACK_B R3, R60 ;  /* 0x0000003cff03723e */ /* 0x000fe200020006ff */
[----:B------:R0:W-:Y:S04]  /*1d800*/  STL [R1+0x117c], R46 ;  /* 0x00117c2e01007387 */ /* 0x0001e80000100800 */
[----:B------:R1:W-:Y:S04]  /*1d810*/  STL [R1+0x1178], R47 ;  /* 0x0011782f01007387 */ /* 0x0003e80000100800 */
[----:B------:R-:W5:Y:S04]  /*1d820*/  LDL R60, [R1+0x214] ;  /* 0x00021400013c7983 */ /* 0x000f680000100800 */
[----:B0-----:R-:W5:Y:S04]  /*1d830*/  LDL R46, [R1+0x210] ;  /* 0x00021000012e7983 */ /* 0x001f680000100800 */
[----:B------:R-:W5:Y:S04]  /*1d840*/  LDL R45, [R1+0x220] ;  /* 0x00022000012d7983 */ /* 0x000f680000100800 */
[----:B------:R-:W5:Y:S04]  /*1d850*/  LDL R44, [R1+0x224] ;  /* 0x00022400012c7983 */ /* 0x000f680000100800 */
        /* <DEDUP_REMOVED lines=9> */
[----:B------:R-:W-:Y:S02]  /*1d8f0*/  F2FP.F16.E4M3.UNPACK_B R2, R15 ;  /* 0x0000000fff02723e */ /* 0x000fe400020006ff */
[----:B------:R-:W-:Y:S01]  /*1d900*/  F2FP.F16.E4M3.UNPACK_B R3, R11 ;  /* 0x0000000bff03723e */ /* 0x000fe200020006ff */
[C---:B------:R-:W-:Y:S01]  /*1d910*/  FMUL R4, R53.reuse, R10 ;  /* 0x0000000a35047220 */ /* 0x040fe20000400000 */
[----:B------:R-:W-:Y:S01]  /*1d920*/  FMUL R5, R53, R9 ;  /* 0x0000000935057220 */ /* 0x000fe20000400000 */
[C---:B------:R-:W-:Y:S01]  /*1d930*/  FMUL R6, R61.reuse, R8 ;  /* 0x000000083d067220 */ /* 0x040fe20000400000 */
[----:B------:R-:W-:-:S12]  /*1d940*/  FMUL R7, R61, R0 ;  /* 0x000000003d077220 */ /* 0x000fd80000400000 */
[----:B------:R-:W-:Y:S01]  /*1d950*/  IMAD.MOV.U32 R37, RZ, RZ, R33 ;  /* 0x000000ffff257224 */ /* 0x000fe200078e0021 */
[----:B------:R-:W2:Y:S01]  /*1d960*/  LDL.LU R15, [R1+0x670] ;  /* 0x00067000010f7983 */ /* 0x000ea20000300800 */
[----:B------:R-:W-:-:S15]  /*1d970*/  HMMA.16816.F32 R8, R56, R2, R4 ;  /* 0x000000023808723c */ /* 0x000fde0000001804 */
[----:B------:R-:W-:-:S04]  /*1d980*/  NOP ;  /* 0x0000000000007918 */ /* 0x000fc80000000000 */
[----:B------:R-:W-:Y:S02]  /*1d990*/  IMAD.MOV.U32 R39, RZ, RZ, R11 ;  /* 0x000000ffff277224 */ /* 0x000fe400078e000b */
[----:B------:R-:W-:Y:S01]  /*1d9a0*/  IMAD.MOV.U32 R33, RZ, RZ, R8 ;  /* 0x000000ffff217224 */ /* 0x000fe200078e0008 */
[----:B------:R-:W3:Y:S04]  /*1d9b0*/  LDL.LU R11, [R1+0x674] ;  /* 0x00067400010b7983 */ /* 0x000ee80000300800 */
[----:B------:R-:W4:Y:S04]  /*1d9c0*/  LDL.LU R8, [R1+0x678] ;  /* 0x0006780001087983 */ /* 0x000f280000300800 */
[----:B------:R-:W5:Y:S01]  /*1d9d0*/  LDL.LU R0, [R1+0x67c] ;  /* 0x00067c0001007983 */ /* 0x000f620000300800 */
[----:B------:R-:W-:Y:S01]  /*1d9e0*/  F2FP.F16.E4M3.UNPACK_B R3, R60 ;  /* 0x0000003cff03723e */ /* 0x000fe200020006ff */
[----:B------:R-:W-:-:S02]  /*1d9f0*/  IMAD.MOV.U32 R36, RZ, RZ, R32 ;  /* 0x000000ffff247224 */ /* 0x000fc400078e0020 */
[----:B------:R-:W5:Y:S01]  /*1da00*/  LDL R60, [R1+0x244] ;  /* 0x00024400013c7983 */ /* 0x000f620000100800 */
[----:B------:R-:W-:Y:S01]  /*1da10*/  F2FP.F16.E4M3.UNPACK_B R2, R46 ;  /* 0x0000002eff02723e */ /* 0x000fe200020006ff */
[C---:B------:R-:W-:Y:S01]  /*1da20*/  FMUL R4, R53.reuse, R43 ;  /* 0x0000002b35047220 */ /* 0x040fe20000400000 */
[----:B------:R-:W-:Y:S01]  /*1da30*/  FMUL R5, R53, R42 ;  /* 0x0000002a35057220 */ /* 0x000fe20000400000 */
[C---:B------:R-:W-:Y:S01]  /*1da40*/  FMUL R6, R61.reuse, R41 ;  /* 0x000000293d067220 */ /* 0x040fe20000400000 */
[----:B------:R-:W-:-:S07]  /*1da50*/  FMUL R7, R61, R40 ;  /* 0x000000283d077220 */ /* 0x000fce0000400000 */
[----:B------:R-:W-:Y:S01]  /*1da60*/  HMMA.16816.F32 R4, R56, R2, R4 ;  /* 0x000000023804723c */ /* 0x000fe20000001804 */
        /* <DEDUP_REMOVED lines=11> */
[----:B------:R-:W5:Y:S04]  /*1db20*/  LDL R9, [R1+0x234] ;  /* 0x0002340001097983 */ /* 0x000f680000100800 */
[----:B------:R-:W5:Y:S01]  /*1db30*/  LDL R10, [R1+0x230] ;  /* 0x00023000010a7983 */ /* 0x000f620000100800 */
[C---:B--2---:R-:W-:Y:S01]  /*1db40*/  FMUL R4, R53.reuse, R15 ;  /* 0x0000000f35047220 */ /* 0x044fe20000400000 */
[----:B---3--:R-:W-:Y:S01]  /*1db50*/  FMUL R5, R53, R11 ;  /* 0x0000000b35057220 */ /* 0x008fe20000400000 */
[----:B----4-:R-:W-:-:S02]  /*1db60*/  FMUL R6, R61, R8 ;  /* 0x000000083d067220 */ /* 0x010fc40000400000 */
[----:B------:R-:W2:Y:S01]  /*1db70*/  LDL R8, [R1+0x260] ;  /* 0x0002600001087983 */ /* 0x000ea20000100800 */
[----:B-----5:R-:W-:-:S03]  /*1db80*/  FMUL R7, R61, R0 ;  /* 0x000000003d077220 */ /* 0x020fc60000400000 */
[----:B------:R-:W3:Y:S04]  /*1db90*/  LDL R0, [R1+0x264] ;  /* 0x0002640001007983 */ /* 0x000ee80000100800 */
[----:B------:R-:W-:-:S15]  /*1dba0*/  HMMA.16816.F32 R4, R56, R2, R4 ;  /* 0x000000023804723c */ /* 0x000fde0000001804 */
[----:B------:R-:W-:-:S04]  /*1dbb0*/  NOP ;  /* 0x0000000000007918 */ /* 0x000fc80000000000 */
[----:B------:R-:W-:Y:S02]  /*1dbc0*/  IMAD.MOV.U32 R44, RZ, RZ, R4 ;  /* 0x000000ffff2c7224 */ /* 0x000fe400078e0004 */
[----:B------:R-:W-:Y:S01]  /*1dbd0*/  IMAD.MOV.U32 R45, RZ, RZ, R5 ;  /* 0x000000ffff2d7224 */ /* 0x000fe200078e0005 */
[----:B------:R-:W4:Y:S01]  /*1dbe0*/  LDL.LU R4, [R1+0x680] ;  /* 0x0006800001047983 */ /* 0x000f220000300800 */
[----:B------:R-:W-:Y:S02]  /*1dbf0*/  IMAD.MOV.U32 R46, RZ, RZ, R6 ;  /* 0x000000ffff2e7224 */ /* 0x000fe400078e0006 */
[----:B-1----:R-:W-:Y:S01]  /*1dc00*/  IMAD.MOV.U32 R47, RZ, RZ, R7 ;  /* 0x000000ffff2f7224 */ /* 0x002fe200078e0007 */
[----:B------:R-:W5:Y:S04]  /*1dc10*/  LDL.LU R5, [R1+0x684] ;  /* 0x0006840001057983 */ /* 0x000f680000300800 */
[----:B------:R-:W2:Y:S04]  /*1dc20*/  LDL.LU R6, [R1+0x688] ;  /* 0x0006880001067983 */ /* 0x000ea80000300800 */
[----:B------:R-:W3:Y:S04]  /*1dc30*/  LDL.LU R7, [R1+0x68c] ;  /* 0x00068c0001077983 */ /* 0x000ee80000300800 */
[----:B------:R-:W3:Y:S04]  /*1dc40*/  LDL.LU R15, [R1+0x6a0] ;  /* 0x0006a000010f7983 */ /* 0x000ee80000300800 */
[----:B------:R-:W3:Y:S01]  /*1dc50*/  LDL.LU R11, [R1+0x6a4] ;  /* 0x0006a400010b7983 */ /* 0x000ee20000300800 */
[----:B------:R-:W-:-:S02]  /*1dc60*/  F2FP.F16.E4M3.UNPACK_B R3, R9 ;  /* 0x00000009ff03723e */ /* 0x000fc400020006ff */
[----:B------:R-:W-:Y:S02]  /*1dc70*/  F2FP.F16.E4M3.UNPACK_B R2, R10 ;  /* 0x0000000aff02723e */ /* 0x000fe400020006ff */
[----:B------:R-:W3:Y:S04]  /*1dc80*/  LDL.LU R10, [R1+0x6a8] ;  /* 0x0006a800010a7983 */ /* 0x000ee80000300800 */
[----:B------:R-:W3:Y:S01]  /*1dc90*/  LDL.LU R9, [R1+0x6ac] ;  /* 0x0006ac0001097983 */ /* 0x000ee20000300800 */
[C---:B----4-:R-:W-:Y:S01]  /*1dca0*/  FMUL R4, R53.reuse, R4 ;  /* 0x0000000435047220 */ /* 0x050fe20000400000 */
[----:B-----5:R-:W-:Y:S01]  /*1dcb0*/  FMUL R5, R53, R5 ;  /* 0x0000000535057220 */ /* 0x020fe20000400000 */
[C---:B--2---:R-:W-:Y:S01]  /*1dcc0*/  FMUL R6, R61.reuse, R6 ;  /* 0x000000063d067220 */ /* 0x044fe20000400000 */
[----:B---3--:R-:W-:-:S07]  /*1dcd0*/  FMUL R7, R61, R7 ;  /* 0x000000073d077220 */ /* 0x008fce0000400000 */
[----:B------:R-:W-:Y:S01]  /*1dce0*/  HMMA.16816.F32 R4, R56, R2, R4 ;  /* 0x000000023804723c */ /* 0x000fe20000001804 */
[----:B------:R-:W2:-:S15]  /*1dcf0*/  LDL R3, [R1+0x240] ;  /* 0x0002400001037983 */ /* 0x000e9e0000100800 */
[----:B------:R-:W-:-:S03]  /*1dd00*/  NOP ;  /* 0x0000000000007918 */ /* 0x000fc60000000000 */
[----:B------:R0:W-:Y:S04]  /*1dd10*/  STL.64 [R1+0x100], R4 ;  /* 0x0001000401007387 */ /* 0x0001e80000100a00 */
[----:B------:R1:W-:Y:S04]  /*1dd20*/  STL.64 [R1+0x108], R6 ;  /* 0x0001080601007387 */ /* 0x0003e80000100a00 */
[----:B0-----:R-:W3:Y:S04]  /*1dd30*/  LDL.LU R4, [R1+0x690] ;  /* 0x0006900001047983 */ /* 0x001ee80000300800 */
[----:B------:R-:W4:Y:S04]  /*1dd40*/  LDL.LU R5, [R1+0x694] ;  /* 0x0006940001057983 */ /* 0x000f280000300800 */
[----:B-1----:R-:W5:Y:S04]  /*1dd50*/  LDL.LU R6, [R1+0x698] ;  /* 0x0006980001067983 */ /* 0x002f680000300800 */
[----:B------:R-:W5:Y:S01]  /*1dd60*/  LDL.LU R7, [R1+0x69c] ;  /* 0x00069c0001077983 */ /* 0x000f620000300800 */
[----:B--2---:R-:W-:-:S02]  /*1dd70*/  F2FP.F16.E4M3.UNPACK_B R2, R3 ;  /* 0x00000003ff02723e */ /* 0x004fc400020006ff */
[----:B------:R-:W-:Y:S02]  /*1dd80*/  F2FP.F16.E4M3.UNPACK_B R3, R60 ;  /* 0x0000003cff03723e */ /* 0x000fe400020006ff */
[----:B------:R-:W2:Y:S01]  /*1dd90*/  LDL R60, [R1+0x284] ;  /* 0x00028400013c7983 */ /* 0x000ea20000100800 */
[C---:B---3--:R-:W-:Y:S01]  /*1dda0*/  FMUL R4, R53.reuse, R4 ;  /* 0x0000000435047220 */ /* 0x048fe20000400000 */
[----:B----4-:R-:W-:Y:S01]  /*1ddb0*/  FMUL R5, R53, R5 ;  /* 0x0000000535057220 */ /* 0x010fe20000400000 */
[C---:B-----5:R-:W-:Y:S01]  /*1ddc0*/  FMUL R6, R61.reuse, R6 ;  /* 0x000000063d067220 */ /* 0x060fe20000400000 */
[----:B------:R-:W-:-:S07]  /*1ddd0*/  FMUL R7, R61, R7 ;  /* 0x000000073d077220 */ /* 0x000fce0000400000 */
[----:B------:R-:W-:-:S15]  /*1dde0*/  HMMA.16816.F32 R4, R56, R2, R4 ;  /* 0x000000023804723c */ /* 0x000fde0000001804 */
[----:B------:R-:W-:-:S04]  /*1ddf0*/  NOP ;  /* 0x0000000000007918 */ /* 0x000fc80000000000 */
[----:B------:R-:W-:Y:S04]  /*1de00*/  STL.64 [R1+0xf0], R4 ;  /* 0x0000f00401007387 */ /* 0x000fe80000100a00 */
[----:B------:R0:W-:Y:S04]  /*1de10*/  STL.64 [R1+0xf8], R6 ;  /* 0x0000f80601007387 */ /* 0x0001e80000100a00 */
[----:B0-----:R-:W3:Y:S04]  /*1de20*/  LDL R6, [R1+0x250] ;  /* 0x0002500001067983 */ /* 0x001ee80000100800 */
[----:B------:R-:W4:Y:S01]  /*1de30*/  LDL R7, [R1+0x254] ;  /* 0x0002540001077983 */ /* 0x000f220000100800 */
[C---:B------:R-:W-:Y:S01]  /*1de40*/  FMUL R4, R53.reuse, R15 ;  /* 0x0000000f35047220 */ /* 0x040fe20000400000 */
[----:B------:R-:W-:Y:S01]  /*1de50*/  FMUL R5, R53, R11 ;  /* 0x0000000b35057220 */ /* 0x000fe20000400000 */
[----:B---3--:R-:W-:Y:S01]  /*1de60*/  F2FP.F16.E4M3.UNPACK_B R2, R6 ;  /* 0x00000006ff02723e */ /* 0x008fe200020006ff */
[C---:B------:R-:W-:Y:S01]  /*1de70*/  FMUL R6, R61.reuse, R10 ;  /* 0x0000000a3d067220 */ /* 0x040fe20000400000 */
[----:B----4-:R-:W-:Y:S01]  /*1de80*/  F2FP.F16.E4M3.UNPACK_B R3, R7 ;  /* 0x00000007ff03723e */ /* 0x010fe200020006ff */
[----:B------:R-:W-:-:S07]  /*1de90*/  FMUL R7, R61, R9 ;  /* 0x000000093d077220 */ /* 0x000fce0000400000 */
[----:B------:R-:W-:-:S15]  /*1dea0*/  HMMA.16816.F32 R4, R56, R2, R4 ;  /* 0x000000023804723c */ /* 0x000fde0000001804 */
[----:B------:R-:W-:-:S04]  /*1deb0*/  NOP ;  /* 0x0000000000007918 */ /* 0x000fc80000000000 */
[----:B------:R0:W-:Y:S04]  /*1dec0*/  STL.64 [R1+0xe0], R4 ;  /* 0x0000e00401007387 */ /* 0x0001e80000100a00 */
[----:B------:R1:W-:Y:S04]  /*1ded0*/  STL.64 [R1+0xe8], R6 ;  /* 0x0000e80601007387 */ /* 0x0003e80000100a00 */
[----:B0-----:R-:W3:Y:S04]  /*1dee0*/  LDL.LU R4, [R1+0x6b0] ;  /* 0x0006b00001047983 */ /* 0x001ee80000300800 */
[----:B------:R-:W4:Y:S04]  /*1def0*/  LDL.LU R5, [R1+0x6b4] ;  /* 0x0006b40001057983 */ /* 0x000f280000300800 */
[----:B-1----:R-:W5:Y:S04]  /*1df00*/  LDL.LU R6, [R1+0x6b8] ;  /* 0x0006b80001067983 */ /* 0x002f680000300800 */
[----:B------:R-:W2:Y:S01]  /*1df10*/  LDL.LU R7, [R1+0x6bc] ;  /* 0x0006bc0001077983 */ /* 0x000ea20000300800 */
[----:B------:R-:W-:-:S02]  /*1df20*/  F2FP.F16.E4M3.UNPACK_B R2, R8 ;  /* 0x00000008ff02723e */ /* 0x000fc400020006ff */
[----:B------:R-:W-:Y:S01]  /*1df30*/  F2FP.F16.E4M3.UNPACK_B R3, R0 ;  /* 0x00000000ff03723e */ /* 0x000fe200020006ff */
[----:B------:R-:W2:Y:S04]  /*1df40*/  LDL.LU R11, [R1+0x6c8] ;  /* 0x0006c800010b7983 */ /* 0x000ea80000300800 */
[----:B------:R-:W2:Y:S04]  /*1df50*/  LDL.LU R10, [R1+0x6cc] ;  /* 0x0006cc00010a7983 */ /* 0x000ea80000300800 */
[----:B------:R-:W2:Y:S04]  /*1df60*/  LDL.LU R15, [R1+0x6d0] ;  /* 0x0006d000010f7983 */ /* 0x000ea80000300800 */
[----:B------:R-:W2:Y:S04]  /*1df70*/  LDL.LU R9, [R1+0x6d4] ;  /* 0x0006d40001097983 */ /* 0x000ea80000300800 */
[----:B------:R-:W2:Y:S04]  /*1df80*/  LDL.LU R8, [R1+0x6d8] ;  /* 0x0006d80001087983 */ /* 0x000ea80000300800 */
[----:B------:R-:W2:Y:S01]  /*1df90*/  LDL.LU R0, [R1+0x6dc] ;  /* 0x0006dc0001007983 */ /* 0x000ea20000300800 */
[C---:B---3--:R-:W-:Y:S01]  /*1dfa0*/  FMUL R4, R53.reuse, R4 ;  /* 0x0000000435047220 */ /* 0x048fe20000400000 */
[----:B----4-:R-:W-:Y:S01]  /*1dfb0*/  FMUL R5, R53, R5 ;  /* 0x0000000535057220 */ /* 0x010fe20000400000 */
[C---:B-----5:R-:W-:Y:S01]  /*1dfc0*/  FMUL R6, R61.reuse, R6 ;  /* 0x000000063d067220 */ /* 0x060fe20000400000 */
[----:B--2---:R-:W-:-:S07]  /*1dfd0*/  FMUL R7, R61, R7 ;  /* 0x000000073d077220 */ /* 0x004fce0000400000 */
[----:B------:R-:W-:-:S15]  /*1dfe0*/  HMMA.16816.F32 R4, R56, R2, R4 ;  /* 0x000000023804723c */ /* 0x000fde0000001804 */
[----:B------:R-:W-:-:S04]  /*1dff0*/  NOP ;  /* 0x0000000000007918 */ /* 0x000fc80000000000 */
[----:B------:R0:W-:Y:S04]  /*1e000*/  STL.64 [R1+0xd0], R4 ;  /* 0x0000d00401007387 */ /* 0x0001e80000100a00 */
[----:B------:R1:W-:Y:S04]  /*1e010*/  STL.64 [R1+0xd8], R6 ;  /* 0x0000d80601007387 */ /* 0x0003e80000100a00 */
[----:B0-----:R-:W2:Y:S04]  /*1e020*/  LDL R4, [R1+0x270] ;  /* 0x0002700001047983 */ /* 0x001ea80000100800 */
[----:B------:R-:W3:Y:S04]  /*1e030*/  LDL R5, [R1+0x274] ;  /* 0x0002740001057983 */ /* 0x000ee80000100800 */
[----:B-1----:R-:W4:Y:S04]  /*1e040*/  LDL.LU R6, [R1+0x6c0] ;  /* 0x0006c00001067983 */ /* 0x002f280000300800 */
[----:B------:R-:W5:Y:S01]  /*1e050*/  LDL.LU R7, [R1+0x6c4] ;  /* 0x0006c40001077983 */ /* 0x000f620000300800 */
[----:B--2---:R-:W-:-:S02]  /*1e060*/  F2FP.F16.E4M3.UNPACK_B R2, R4 ;  /* 0x00000004ff02723e */ /* 0x004fc400020006ff */
[----:B---3--:R-:W-:Y:S01]  /*1e070*/  F2FP.F16.E4M3.UNPACK_B R3, R5 ;  /* 0x00000005ff03723e */ /* 0x008fe200020006ff */
[----:B----4-:R-:W-:Y:S01]  /*1e080*/  FMUL R4, R53, R6 ;  /* 0x0000000635047220 */ /* 0x010fe20000400000 */
[----:B------:R-:W-:Y:S01]  /*1e090*/  FMUL R6, R61, R11 ;  /* 0x0000000b3d067220 */ /* 0x000fe20000400000 */
[----:B-----5:R-:W-:Y:S01]  /*1e0a0*/  FMUL R5, R53, R7 ;  /* 0x0000000735057220 */ /* 0x020fe20000400000 */
[----:B------:R-:W-:-:S07]  /*1e0b0*/  FMUL R7, R61, R10 ;  /* 0x0000000a3d077220 */ /* 0x000fce0000400000 */
[----:B------:R-:W-:-:S15]  /*1e0c0*/  HMMA.16816.F32 R4, R56, R2, R4 ;  /* 0x000000023804723c */ /* 0x000fde0000001804 */
[----:B------:R-:W-:-:S04]  /*1e0d0*/  NOP ;  /* 0x0000000000007918 */ /* 0x000fc80000000000 */
[----:B------:R-:W-:Y:S04]  /*1e0e0*/  STL.64 [R1+0xc0], R4 ;  /* 0x0000c00401007387 */ /* 0x000fe80000100a00 */
[----:B------:R0:W-:Y:S04]  /*1e0f0*/  STL.64 [R1+0xc8], R6 ;  /* 0x0000c80601007387 */ /* 0x0001e80000100a00 */
[----:B0-----:R-:W2:Y:S01]  /*1e100*/  LDL R7, [R1+0x280] ;  /* 0x0002800001077983 */ /* 0x001ea20000100800 */
[----:B------:R-:W-:Y:S01]  /*1e110*/  F2FP.F16.E4M3.UNPACK_B R3, R60 ;  /* 0x0000003cff03723e */ /* 0x000fe200020006ff */
[C---:B------:R-:W-:Y:S01]  /*1e120*/  FMUL R4, R53.reuse, R15 ;  /* 0x0000000f35047220 */ /* 0x040fe20000400000 */
[----:B------:R-:W-:Y:S01]  /*1e130*/  FMUL R5, R53, R9 ;  /* 0x0000000935057220 */ /* 0x000fe20000400000 */
[C---:B------:R-:W-:Y:S01]  /*1e140*/  FMUL R6, R61.reuse, R8 ;  /* 0x000000083d067220 */ /* 0x040fe20000400000 */
[----:B------:R-:W3:Y:S04]  /*1e150*/  LDL.LU R11, [R1+0x6e8] ;  /* 0x0006e800010b7983 */ /* 0x000ee80000300800 */
[----:B------:R-:W4:Y:S04]  /*1e160*/  LDL.LU R10, [R1+0x6ec] ;  /* 0x0006ec00010a7983 */ /* 0x000f280000300800 */
[----:B------:R-:W5:Y:S04]  /*1e170*/  LDL.LU R60, [R1+0x6f0] ;  /* 0x0006f000013c7983 */ /* 0x000f680000300800 */
[----:B------:R-:W3:Y:S04]  /*1e180*/  LDL.LU R9, [R1+0x6f4] ;  /* 0x0006f40001097983 */ /* 0x000ee80000300800 */
[----:B------:R-:W3:Y:S01]  /*1e190*/  LDL.LU R8, [R1+0x6f8] ;  /* 0x0006f80001087983 */ /* 0x000ee20000300800 */
[----:B--2---:R-:W-:Y:S01]  /*1e1a0*/  F2FP.F16.E4M3.UNPACK_B R2, R7 ;  /* 0x00000007ff02723e */ /* 0x004fe200020006ff */
[----:B------:R-:W-:-:S02]  /*1e1b0*/  FMUL R7, R61, R0 ;  /* 0x000000003d077220 */ /* 0x000fc40000400000 */
[----:B------:R-:W2:Y:S05]  /*1e1c0*/  LDL.LU R0, [R1+0x6fc] ;  /* 0x0006fc0001007983 */ /* 0x000eaa0000300800 */
[----:B------:R-:W-:-:S15]  /*1e1d0*/  HMMA.16816.F32 R4, R56, R2, R4 ;  /* 0x000000023804723c */ /* 0x000fde0000001804 */
[----:B------:R-:W-:-:S04]  /*1e1e0*/  NOP ;  /* 0x0000000000007918 */ /* 0x000fc80000000000 */
[----:B------:R0:W-:Y:S04]  /*1e1f0*/  STL.64 [R1+0xb0], R4 ;  /* 0x0000b00401007387 */ /* 0x0001e80000100a00 */
[----:B------:R1:W-:Y:S04]  /*1e200*/  STL.64 [R1+0xb8], R6 ;  /* 0x0000b80601007387 */ /* 0x0003e80000100a00 */
[----:B0-----:R-:W2:Y:S04]  /*1e210*/  LDL R4, [R1+0x290] ;  /* 0x0002900001047983 */ /* 0x001ea80000100800 */
[----:B------:R-:W3:Y:S04]  /*1e220*/  LDL R5, [R1+0x294] ;  /* 0x0002940001057983 */ /* 0x000ee80000100800 */
[----:B-1----:R-:W4:Y:S04]  /*1e230*/  LDL.LU R6, [R1+0x6e0] ;  /* 0x0006e00001067983 */ /* 0x002f280000300800 */
[----:B------:R-:W5:Y:S04]  /*1e240*/  LDL.LU R7, [R1+0x6e4] ;  /* 0x0006e40001077983 */ /* 0x000f680000300800 */
[----:B------:R-:W5:Y:S01]  /*1e250*/  LDL R15, [R1+0x2d4] ;  /* 0x0002d400010f7983 */ /* 0x000f620000100800 */
        /* <DEDUP_REMOVED lines=10> */
[----:B0-----:R-:W2:Y:S04]  /*1e300*/  LDL R6, [R1+0x2a0] ;  /* 0x0002a00001067983 */ /* 0x001ea80000100800 */
[----:B------:R-:W3:Y:S01]  /*1e310*/  LDL R7, [R1+0x2a4] ;  /* 0x0002a40001077983 */ /* 0x000ee20000100800 */
[C---:B------:R-:W-:Y:S01]  /*1e320*/  FMUL R4, R53.reuse, R60 ;  /* 0x0000003c35047220 */ /* 0x040fe20000400000 */
[----:B------:R-:W-:-:S02]  /*1e330*/  FMUL R5, R53, R9 ;  /* 0x0000000935057220 */ /* 0x000fc40000400000 */
[----:B------:R-:W4:Y:S04]  /*1e340*/  LDL.LU R11, [R1+0x708] ;  /* 0x00070800010b7983 */ /* 0x000f280000300800 */
[----:B------:R-:W5:Y:S04]  /*1e350*/  LDL.LU R10, [R1+0x70c] ;  /* 0x00070c00010a7983 */ /* 0x000f680000300800 */
[----:B------:R-:W4:Y:S01]  /*1e360*/  LDL.LU R60, [R1+0x718] ;  /* 0x00071800013c7983 */ /* 0x000f220000300800 */
[----:B--2---:R-:W-:Y:S01]  /*1e370*/  F2FP.F16.E4M3.UNPACK_B R2, R6 ;  /* 0x00000006ff02723e */ /* 0x004fe200020006ff */
[C---:B------:R-:W-:Y:S01]  /*1e380*/  FMUL R6, R61.reuse, R8 ;  /* 0x000000083d067220 */ /* 0x040fe20000400000 */
[----:B---3--:R-:W-:Y:S01]  /*1e390*/  F2FP.F16.E4M3.UNPACK_B R3, R7 ;  /* 0x00000007ff03723e */ /* 0x008fe200020006ff */
[----:B------:R-:W-:-:S02]  /*1e3a0*/  FMUL R7, R61, R0 ;  /* 0x000000003d077220 */ /* 0x000fc40000400000 */
[----:B------:R-:W2:Y:S04]  /*1e3b0*/  LDL.LU R0, [R1+0x71c] ;  /* 0x00071c0001007983 */ /* 0x000ea80000300800 */
[----:B------:R-:W3:Y:S01]  /*1e3c0*/  LDL R9, [R1+0x2f0] ;  /* 0x0002f00001097983 */ /* 0x000ee20000100800 */
[----:B------:R-:W-:Y:S03]  /*1e3d0*/  HMMA.16816.F32 R4, R56, R2, R4 ;  /* 0x000000023804723c */ /* 0x000fe60000001804 */
[----:B------:R-:W2:-:S15]  /*1e3e0*/  LDL R8, [R1+0x2f4] ;  /* 0x0002f40001087983 */ /* 0x000e9e0000100800 */
[----:B------:R-:W-:Y:S01]  /*1e3f0*/  NOP ;  /* 0x0000000000007918 */ /* 0x000fe20000000000 */
        /* <DEDUP_REMOVED lines=9> */
[----:B------:R-:W-:Y:S02]  /*1e490*/  FMUL R6, R61, R11 ;  /* 0x0000000b3d067220 */ /* 0x000fe40000400000 */
[----:B------:R-:W2:Y:S01]  /*1e4a0*/  LDL.LU R11, [R1+0x728] ;  /* 0x00072800010b7983 */ /* 0x000ea20000300800 */
[----:B-----5:R-:W-:Y:S01]  /*1e4b0*/  FMUL R5, R53, R7 ;  /* 0x0000000735057220 */ /* 0x020fe20000400000 */
[----:B------:R-:W-:Y:S02]  /*1e4c0*/  FMUL R7, R61, R10 ;  /* 0x0000000a3d077220 */ /* 0x000fe40000400000 */
[----:B------:R-:W3:Y:S05]  /*1e4d0*/  LDL.LU R10, [R1+0x72c] ;  /* 0x00072c00010a7983 */ /* 0x000eea0000300800 */
[----:B------:R-:W-:-:S15]  /*1e4e0*/  HMMA.16816.F32 R4, R56, R2, R4 ;  /* 0x000000023804723c */ /* 0x000fde0000001804 */
[----:B------:R-:W-:-:S04]  /*1e4f0*/  NOP ;  /* 0x0000000000007918 */ /* 0x000fc80000000000 */
[----:B------:R0:W-:Y:S04]  /*1e500*/  STL.64 [R1+0x80], R4 ;  /* 0x0000800401007387 */ /* 0x0001e80000100a00 */
[----:B------:R1:W-:Y:S04]  /*1e510*/  STL.64 [R1+0x88], R6 ;  /* 0x0000880601007387 */ /* 0x0003e80000100a00 */
[----:B0-----:R-:W4:Y:S04]  /*1e520*/  LDL R5, [R1+0x2d0] ;  /* 0x0002d00001057983 */ /* 0x001f280000100800 */
[----:B-1----:R-:W5:Y:S04]  /*1e530*/  LDL.LU R6, [R1+0x710] ;  /* 0x0007100001067983 */ /* 0x002f680000300800 */
[----:B------:R-:W2:Y:S01]  /*1e540*/  LDL.LU R7, [R1+0x714] ;  /* 0x0007140001077983 */ /* 0x000ea20000300800 */
[----:B------:R-:W-:-:S03]  /*1e550*/  F2FP.F16.E4M3.UNPACK_B R3, R15 ;  /* 0x0000000fff03723e */ /* 0x000fc600020006ff */
[----:B------:R-:W3:Y:S01]  /*1e560*/  LDL R15, [R1+0x310] ;  /* 0x00031000010f7983 */ /* 0x000ee20000100800 */
[----:B----4-:R-:W-:Y:S01]  /*1e570*/  F2FP.F16.E4M3.UNPACK_B R2, R5 ;  /* 0x00000005ff02723e */ /* 0x010fe200020006ff */
[----:B-----5:R-:W-:Y:S01]  /*1e580*/  FMUL R4, R53, R6 ;  /* 0x0000000635047220 */ /* 0x020fe20000400000 */
[----:B------:R-:W-:Y:S02]  /*1e590*/  FMUL R6, R61, R60 ;  /* 0x0000003c3d067220 */ /* 0x000fe40000400000 */
[----:B------:R-:W4:Y:S01]  /*1e5a0*/  LDL.LU R60, [R1+0x320] ;  /* 0x00032000013c7983 */ /* 0x000f220000300800 */
[----:B--2---:R-:W-:Y:S01]  /*1e5b0*/  FMUL R5, R53, R7 ;  /* 0x0000000735057220 */ /* 0x004fe20000400000 */
[----:B------:R-:W-:Y:S02]  /*1e5c0*/  FMUL R7, R61, R0 ;  /* 0x000000003d077220 */ /* 0x000fe40000400000 */
[----:B------:R-:W2:Y:S05]  /*1e5d0*/  LDL.LU R0, [R1+0x324] ;  /* 0x0003240001007983 */ /* 0x000eaa0000300800 */
[----:B------:R-:W-:-:S15]  /*1e5e0*/  HMMA.16816.F32 R4, R56, R2, R4 ;  /* 0x000000023804723c */ /* 0x000fde0000001804 */
[----:B------:R-:W-:-:S04]  /*1e5f0*/  NOP ;  /* 0x0000000000007918 */ /* 0x000fc80000000000 */
[----:B------:R0:W-:Y:S04]  /*1e600*/  STL.64 [R1+0x70], R4 ;  /* 0x0000700401007387 */ /* 0x0001e80000100a00 */
[----:B------:R1:W-:Y:S04]  /*1e610*/  STL.64 [R1+0x78], R6 ;  /* 0x0000780601007387 */ /* 0x0003e80000100a00 */
[----:B0-----:R-:W5:Y:S04]  /*1e620*/  LDL R4, [R1+0x2e0] ;  /* 0x0002e00001047983 */ /* 0x001f680000100800 */
[----:B------:R-:W2:Y:S04]  /*1e630*/  LDL R5, [R1+0x2e4] ;  /* 0x0002e40001057983 */ /* 0x000ea80000100800 */
[----:B-1----:R-:W3:Y:S04]  /*1e640*/  LDL.LU R6, [R1+0x720] ;  /* 0x0007200001067983 */ /* 0x002ee80000300800 */
[----:B------:R-:W4:Y:S01]  /*1e650*/  LDL.LU R7, [R1+0x724] ;  /* 0x0007240001077983 */ /* 0x000f220000300800 */
[----:B-----5:R-:W-:-:S02]  /*1e660*/  F2FP.F16.E4M3.UNPACK_B R2, R4 ;  /* 0x00000004ff02723e */ /* 0x020fc400020006ff */
[----:B--2---:R-:W-:Y:S01]  /*1e670*/  F2FP.F16.E4M3.UNPACK_B R3, R5 ;  /* 0x00000005ff03723e */ /* 0x004fe200020006ff */
[----:B---3--:R-:W-:Y:S01]  /*1e680*/  FMUL R4, R53, R6 ;  /* 0x0000000635047220 */ /* 0x008fe20000400000 */
[----:B------:R-:W-:Y:S01]  /*1e690*/  FMUL R6, R61, R11 ;  /* 0x0000000b3d067220 */ /* 0x000fe20000400000 */
[----:B----4-:R-:W-:Y:S01]  /*1e6a0*/  FMUL R5, R53, R7 ;  /* 0x0000000735057220 */ /* 0x010fe20000400000 */
[----:B------:R-:W-:-:S07]  /*1e6b0*/  FMUL R7, R61, R10 ;  /* 0x0000000a3d077220 */ /* 0x000fce0000400000 */
[----:B------:R-:W-:-:S15]  /*1e6c0*/  HMMA.16816.F32 R4, R56, R2, R4 ;  /* 0x000000023804723c */ /* 0x000fde0000001804 */
[----:B------:R-:W-:-:S04]  /*1e6d0*/  NOP ;  /* 0x0000000000007918 */ /* 0x000fc80000000000 */
[----:B------:R0:W-:Y:S04]  /*1e6e0*/  STL.64 [R1+0x60], R4 ;  /* 0x0000600401007387 */ /* 0x0001e80000100a00 */
[----:B------:R1:W-:Y:S04]  /*1e6f0*/  STL.64 [R1+0x68], R6 ;  /* 0x0000680601007387 */ /* 0x0003e80000100a00 */
[----:B0-----:R-:W2:Y:S04]  /*1e700*/  LDL.LU R4, [R1+0x730] ;  /* 0x0007300001047983 */ /* 0x001ea80000300800 */
[----:B------:R-:W3:Y:S04]  /*1e710*/  LDL.LU R5, [R1+0x734] ;  /* 0x0007340001057983 */ /* 0x000ee80000300800 */
[----:B-1----:R-:W4:Y:S04]  /*1e720*/  LDL.LU R6, [R1+0x738] ;  /* 0x0007380001067983 */ /* 0x002f280000300800 */
[----:B------:R-:W5:Y:S01]  /*1e730*/  LDL.LU R7, [R1+0x73c] ;  /* 0x00073c0001077983 */ /* 0x000f620000300800 */
[----:B------:R-:W-:-:S02]  /*1e740*/  F2FP.F16.E4M3.UNPACK_B R2, R9 ;  /* 0x00000009ff02723e */ /* 0x000fc400020006ff */
[----:B------:R-:W-:Y:S01]  /*1e750*/  F2FP.F16.E4M3.UNPACK_B R3, R8 ;  /* 0x00000008ff03723e */ /* 0x000fe200020006ff */
        /* <DEDUP_REMOVED lines=9> */
[----:B------:R-:W2:Y:S04]  /*1e7f0*/  LDL R2, [R1+0x300] ;  /* 0x0003000001027983 */ /* 0x000ea80000100800 */
[----:B------:R-:W3:-:S14]  /*1e800*/  LDL R3, [R1+0x304] ;  /* 0x0003040001037983 */ /* 0x000edc0000100800 */
[----:B------:R0:W-:Y:S04]  /*1e810*/  STL.64 [R1+0x50], R4 ;  /* 0x0000500401007387 */ /* 0x0001e80000100a00 */
[----:B------:R1:W-:Y:S04]  /*1e820*/  STL.64 [R1+0x58], R6 ;  /* 0x0000580601007387 */ /* 0x0003e80000100a00 */
[----:B0-----:R-:W4:Y:S04]  /*1e830*/  LDL.LU R4, [R1+0x740] ;  /* 0x0007400001047983 */ /* 0x001f280000300800 */
[----:B------:R-:W5:Y:S04]  /*1e840*/  LDL.LU R5, [R1+0x744] ;  /* 0x0007440001057983 */ /* 0x000f680000300800 */
[----:B-1----:R-:W5:Y:S04]  /*1e850*/  LDL.LU R6, [R1+0x748] ;  /* 0x0007480001067983 */ /* 0x002f680000300800 */
[----:B------:R-:W5:Y:S01]  /*1e860*/  LDL.LU R7, [R1+0x74c] ;  /* 0x00074c0001077983 */ /* 0x000f620000300800 */
[----:B--2---:R-:W-:-:S02]  /*1e870*/  F2FP.F16.E4M3.UNPACK_B R2, R2 ;  /* 0x00000002ff02723e */ /* 0x004fc400020006ff */
[----:B---3--:R-:W-:Y:S01]  /*1e880*/  F2FP.F16.E4M3.UNPACK_B R3, R3 ;  /* 0x00000003ff03723e */ /* 0x008fe200020006ff */
[C---:B----4-:R-:W-:Y:S01]  /*1e890*/  FMUL R4, R53.reuse, R4 ;  /* 0x0000000435047220 */ /* 0x050fe20000400000 */
[----:B-----5:R-:W-:Y:S01]  /*1e8a0*/  FMUL R5, R53, R5 ;  /* 0x0000000535057220 */ /* 0x020fe20000400000 */
[C---:B------:R-:W-:Y:S01]  /*1e8b0*/  FMUL R6, R61.reuse, R6 ;  /* 0x000000063d067220 */ /* 0x040fe20000400000 */
[----:B------:R-:W-:-:S07]  /*1e8c0*/  FMUL R7, R61, R7 ;  /* 0x000000073d077220 */ /* 0x000fce0000400000 */
[----:B------:R-:W-:Y:S01]  /*1e8d0*/  HMMA.16816.F32 R4, R56, R2, R4 ;  /* 0x000000023804723c */ /* 0x000fe20000001804 */
[----:B------:R-:W-:Y:S02]  /*1e8e0*/  F2FP.F16.E4M3.UNPACK_B R2, R15 ;  /* 0x0000000fff02723e */ /* 0x000fe400020006ff */
[----:B------:R-:W-:-:S15]  /*1e8f0*/  F2FP.F16.E4M3.UNPACK_B R3, R55 ;  /* 0x00000037ff03723e */ /* 0x000fde00020006ff */
[----:B------:R-:W-:Y:S01]  /*1e900*/  NOP ;  /* 0x0000000000007918 */ /* 0x000fe20000000000 */
[----:B------:R0:W-:Y:S04]  /*1e910*/  STL.64 [R1+0x40], R4 ;  /* 0x0000400401007387 */ /* 0x0001e80000100a00 */
[----:B------:R1:W-:Y:S04]  /*1e920*/  STL.64 [R1+0x48], R6 ;  /* 0x0000480601007387 */ /* 0x0003e80000100a00 */
[----:B------:R-:W2:Y:S01]  /*1e930*/  LDL.LU R55, [R1+0x768] ;  /* 0x0007680001377983 */ /* 0x000ea20000300800 */
[C---:B0-----:R-:W-:Y:S01]  /*1e940*/  FMUL R4, R53.reuse, R11 ;  /* 0x0000000b35047220 */ /* 0x041fe20000400000 */
[----:B------:R-:W-:-:S02]  /*1e950*/  FMUL R5, R53, R10 ;  /* 0x0000000a35057220 */ /* 0x000fc40000400000 */
[----:B------:R-:W3:Y:S01]  /*1e960*/  LDL.LU R15, [R1+0x76c] ;  /* 0x00076c00010f7983 */ /* 0x000ee20000300800 */
[C---:B-1----:R-:W-:Y:S01]  /*1e970*/  FMUL R6, R61.reuse, R9 ;  /* 0x000000093d067220 */ /* 0x042fe20000400000 */
[----:B------:R-:W-:-:S07]  /*1e980*/  FMUL R7, R61, R8 ;  /* 0x000000083d077220 */ /* 0x000fce0000400000 */
[----:B------:R-:W-:Y:S01]  /*1e990*/  HMMA.16816.F32 R8, R56, R2, R4 ;  /* 0x000000023808723c */ /* 0x000fe20000001804 */
[----:B------:R-:W4:Y:S04]  /*1e9a0*/  LDL.LU R6, [R1+0x760] ;  /* 0x0007600001067983 */ /* 0x000f280000300800 */
[----:B------:R-:W5:Y:S01]  /*1e9b0*/  LDL.LU R7, [R1+0x764] ;  /* 0x0007640001077983 */ /* 0x000f620000300800 */
[----:B------:R-:W-:Y:S02]  /*1e9c0*/  F2FP.F16.E4M3.UNPACK_B R2, R60 ;  /* 0x0000003cff02723e */ /* 0x000fe400020006ff */
[----:B------:R-:W-:-:S11]  /*1e9d0*/  F2FP.F16.E4M3.UNPACK_B R3, R0 ;  /* 0x00000000ff03723e */ /* 0x000fd600020006ff */
[----:B------:R0:W-:Y:S04]  /*1e9e0*/  STL.64 [R1+0x30], R8 ;  /* 0x0000300801007387 */ /* 0x0001e80000100a00 */
[----:B------:R1:W-:Y:S04]  /*1e9f0*/  STL.64 [R1+0x38], R10 ;  /* 0x0000380a01007387 */ /* 0x0003e80000100a00 */
[----:B0-----:R-:W3:Y:S04]  /*1ea00*/  LDL.LU R8, [R1+0x56c] ;  /* 0x00056c0001087983 */ /* 0x001ee80000300800 */
[----:B------:R-:W3:Y:S04]  /*1ea10*/  LDL.LU R9, [R1+0x568] ;  /* 0x0005680001097983 */ /* 0x000ee80000300800 */
[----:B-1----:R-:W3:Y:S04]  /*1ea20*/  LDL.LU R10, [R1+0x564] ;  /* 0x00056400010a7983 */ /* 0x002ee80000300800 */
[----:B------:R-:W3:Y:S04]  /*1ea30*/  LDL.LU R11, [R1+0x560] ;  /* 0x00056000010b7983 */ /* 0x000ee80000300800 */
[----:B------:R0:W-:Y:S04]  /*1ea40*/  STL [R1+0x1140], R60 ;  /* 0x0011403c01007387 */ /* 0x0001e80000100800 */
[----:B0-----:R-:W3:Y:S04]  /*1ea50*/  LDL.LU R60, [R1+0x78c] ;  /* 0x00078c00013c7983 */ /* 0x001ee80000300800 */
[----:B------:R0:W-:Y:S04]  /*1ea60*/  STL [R1+0x1144], R0 ;  /* 0x0011440001007387 */ /* 0x0001e80000100800 */
[----:B0-----:R-:W3:Y:S01]  /*1ea70*/  LDL.LU R0, [R1+0x788] ;  /* 0x0007880001007983 */ /* 0x001ee20000300800 */
[----:B----4-:R-:W-:Y:S01]  /*1ea80*/  FMUL R4, R53, R6 ;  /* 0x0000000635047220 */ /* 0x010fe20000400000 */
[----:B--2---:R-:W-:Y:S01]  /*1ea90*/  FMUL R6, R61, R55 ;  /* 0x000000373d067220 */ /* 0x004fe20000400000 */
[----:B-----5:R-:W-:Y:S01]  /*1eaa0*/  FMUL R5, R53, R7 ;  /* 0x0000000735057220 */ /* 0x020fe20000400000 */
[----:B---3--:R-:W-:-:S07]  /*1eab0*/  FMUL R7, R61, R15 ;  /* 0x0000000f3d077220 */ /* 0x008fce0000400000 */
[----:B------:R-:W-:-:S15]  /*1eac0*/  HMMA.16816.F32 R4, R56, R2, R4 ;  /* 0x000000023804723c */ /* 0x000fde0000001804 */
[----:B------:R-:W-:-:S04]  /*1ead0*/  NOP ;  /* 0x0000000000007918 */ /* 0x000fc80000000000 */
[----:B------:R-:W-:Y:S04]  /*1eae0*/  STL.64 [R1+0x20], R4 ;  /* 0x0000200401007387 */ /* 0x000fe80000100a00 */
[----:B------:R0:W-:Y:S04]  /*1eaf0*/  STL.64 [R1+0x28], R6 ;  /* 0x0000280601007387 */ /* 0x0001e80000100a00 */
[----:B0-----:R-:W2:Y:S04]  /*1eb00*/  LDL.LU R6, [R1+0x780] ;  /* 0x0007800001067983 */ /* 0x001ea80000300800 */
[----:B------:R-:W3:Y:S01]  /*1eb10*/  LDL.LU R7, [R1+0x784] ;  /* 0x0007840001077983 */ /* 0x000ee20000300800 */
[----:B------:R-:W-:-:S02]  /*1eb20*/  F2FP.F16.E4M3.UNPACK_B R2, R54 ;  /* 0x00000036ff02723e */ /* 0x000fc400020006ff */
[----:B------:R-:W-:Y:S02]  /*1eb30*/  F2FP.F16.E4M3.UNPACK_B R3, R52 ;  /* 0x00000034ff03723e */ /* 0x000fe400020006ff */
[----:B------:R-:W4:Y:S04]  /*1eb40*/  LDL.LU R52, [R1+0x770] ;  /* 0x0007700001347983 */ /* 0x000f280000300800 */
[----:B------:R-:W5:Y:S04]  /*1eb50*/  LDL.LU R15, [R1+0x774] ;  /* 0x00077400010f7983 */ /* 0x000f680000300800 */
[----:B------:R-:W4:Y:S04]  /*1eb60*/  LDL.LU R54, [R1+0x778] ;  /* 0x0007780001367983 */ /* 0x000f280000300800 */
[----:B------:R-:W4:Y:S01]  /*1eb70*/  LDL.LU R55, [R1+0x77c] ;  /* 0x00077c0001377983 */ /* 0x000f220000300800 */
[----:B--2---:R-:W-:Y:S01]  /*1eb80*/  FMUL R4, R53, R6 ;  /* 0x0000000635047220 */ /* 0x004fe20000400000 */
[----:B------:R-:W-:Y:S01]  /*1eb90*/  FMUL R6, R61, R0 ;  /* 0x000000003d067220 */ /* 0x000fe20000400000 */
[----:B---3--:R-:W-:Y:S01]  /*1eba0*/  FMUL R5, R53, R7 ;  /* 0x0000000735057220 */ /* 0x008fe20000400000 */
[----:B------:R-:W-:-:S07]  /*1ebb0*/  FMUL R7, R61, R60 ;  /* 0x0000003c3d077220 */ /* 0x000fce0000400000 */
[----:B------:R-:W-:-:S15]  /*1ebc0*/  HMMA.16816.F32 R4, R56, R2, R4 ;  /* 0x000000023804723c */ /* 0x000fde0000001804 */
[----:B------:R-:W-:-:S04]  /*1ebd0*/  NOP ;  /* 0x0000000000007918 */ /* 0x000fc80000000000 */
[----:B------:R0:W-:Y:S04]  /*1ebe0*/  STL.64 [R1+0x10], R4 ;  /* 0x0000100401007387 */ /* 0x0001e80000100a00 */
[----:B------:R-:W2:Y:S04]  /*1ebf0*/  LDL R2, [R1+0x340] ;  /* 0x0003400001027983 */ /* 0x000ea80000100800 */
[----:B------:R-:W3:Y:S01]  /*1ec00*/  LDL R3, [R1+0x344] ;  /* 0x0003440001037983 */ /* 0x000ee20000100800 */
[----:B------:R-:W-:-:S03]  /*1ec10*/  IMAD.MOV.U32 R0, RZ, RZ, R6 ;  /* 0x000000ffff007224 */ /* 0x000fc600078e0006 */
[----:B0-----:R-:W3:Y:S01]  /*1ec20*/  LDL.LU R4, [R1+0x55c] ;  /* 0x00055c0001047983 */ /* 0x001ee20000300800 */
[----:B------:R-:W-:-:S03]  /*1ec30*/  IMAD.MOV.U32 R60, RZ, RZ, R7 ;  /* 0x000000ffff3c7224 */ /* 0x000fc600078e0007 */
[----:B------:R-:W3:Y:S04]  /*1ec40*/  LDL.LU R5, [R1+0x558] ;  /* 0x0005580001057983 */ /* 0x000ee80000300800 */
[----:B------:R-:W3:Y:S04]  /*1ec50*/  LDL.LU R6, [R1+0x554] ;  /* 0x0005540001067983 */ /* 0x000ee80000300800 */
[----:B------:R-:W3:Y:S01]  /*1ec60*/  LDL.LU R7, [R1+0x550] ;  /* 0x0005500001077983 */ /* 0x000ee20000300800 */
[C---:B----4-:R-:W-:Y:S01]  /*1ec70*/  FMUL R52, R53.reuse, R52 ;  /* 0x0000003435347220 */ /* 0x050fe20000400000 */
[----:B-----5:R-:W-:Y:S01]  /*1ec80*/  FMUL R53, R53, R15 ;  /* 0x0000000f35357220 */ /* 0x020fe20000400000 */
[C---:B------:R-:W-:Y:S01]  /*1ec90*/  FMUL R54, R61.reuse, R54 ;  /* 0x000000363d367220 */ /* 0x040fe20000400000 */
[----:B------:R-:W-:Y:S01]  /*1eca0*/  FMUL R55, R61, R55 ;  /* 0x000000373d377220 */ /* 0x000fe20000400000 */
[----:B------:R-:W4:Y:S04]  /*1ecb0*/  LDL.LU R15, [R1+0x1198] ;  /* 0x00119800010f7983 */ /* 0x000f280000300800 */
[----:B------:R0:W-:Y:S04]  /*1ecc0*/  STL [R1+0xbf8], R61 ;  /* 0x000bf83d01007387 */ /* 0x0001e80000100800 */
[----:B0-----:R-:W5:Y:S01]  /*1ecd0*/  LDL.LU R61, [R1+0x144] ;  /* 0x00014400013d7983 */ /* 0x001f620000300800 */
[----:B--2---:R-:W-:-:S02]  /*1ece0*/  F2FP.F16.E4M3.UNPACK_B R2, R2 ;  /* 0x00000002ff02723e */ /* 0x004fc400020006ff */
[----:B---3--:R-:W-:Y:S02]  /*1ecf0*/  F2FP.F16.E4M3.UNPACK_B R3, R3 ;  /* 0x00000003ff03723e */ /* 0x008fe400020006ff */
[----:B------:R-:W-:Y:S02]  /*1ed00*/  SEL R4, R4, R8, !P4 ;  /* 0x0000000804047207 */ /* 0x000fe40006000000 */
[----:B------:R-:W2:Y:S01]  /*1ed10*/  LDL.LU R8, [R1+0x1194] ;  /* 0x0011940001087983 */ /* 0x000ea20000300800 */
[----:B------:R-:W-:-:S03]  /*1ed20*/  SEL R5, R5, R9, !P4 ;  /* 0x0000000905057207 */ /* 0x000fc60006000000 */
[----:B------:R-:W2:Y:S01]  /*1ed30*/  LDL.LU R9, [R1+0x1190] ;  /* 0x0011900001097983 */ /* 0x000ea20000300800 */
[----:B------:R-:W-:Y:S01]  /*1ed40*/  SEL R6, R6, R10, !P4 ;  /* 0x0000000a06067207 */ /* 0x000fe20006000000 */
[----:B------:R-:W-:Y:S02]  /*1ed50*/  HMMA.16816.F32 R56, R56, R2, R52 ;  /* 0x000000023838723c */ /* 0x000fe40000001834 */
[----:B------:R-:W2:Y:S01]  /*1ed60*/  LDL.LU R10, [R1+0x118c] ;  /* 0x00118c00010a7983 */ /* 0x000ea20000300800 */
[----:B------:R-:W-:-:S03]  /*1ed70*/  SEL R7, R7, R11, !P4 ;  /* 0x0000000b07077207 */ /* 0x000fc60006000000 */
[----:B------:R-:W2:Y:S04]  /*1ed80*/  LDL.LU R11, [R1+0x1188] ;  /* 0x00118800010b7983 */ /* 0x000ea80000300800 */
[----:B------:R-:W3:Y:S04]  /*1ed90*/  LDL.LU R55, [R1+0x140] ;  /* 0x0001400001377983 */ /* 0x000ee80000300800 */
[----:B------:R-:W2:Y:S04]  /*1eda0*/  LDL.LU R52, [R1+0x184] ;  /* 0x0001840001347983 */ /* 0x000ea80000300800 */
[----:B------:R-:W2:Y:S04]  /*1edb0*/  LDL.LU R53, [R1+0x190] ;  /* 0x0001900001357983 */ /* 0x000ea80000300800 */
[----:B------:R-:W4:Y:S01]  /*1edc0*/  LDL.LU R54, [R1+0x194] ;  /* 0x0001940001367983 */ /* 0x000f220000300800 */
[----:B-----5:R-:W-:-:S03]  /*1edd0*/  F2FP.F16.E4M3.UNPACK_B R3, R61.H1 ;  /* 0x0000003dff03723e */ /* 0x020fc600030006ff */
[----:B------:R0:W-:Y:S04]  /*1ede0*/  STL.64 [R1+0x10c0], R58 ;  /* 0x0010c03a01007387 */ /* 0x0001e80000100a00 */
[----:B0-----:R-:W5:Y:S04]  /*1edf0*/  LDL.LU R58, [R1+0x174] ;  /* 0x00017400013a7983 */ /* 0x001f680000300800 */
[----:B------:R-:W4:Y:S04]  /*1ee00*/  LDL.LU R59, [R1+0x180] ;  /* 0x00018000013b7983 */ /* 0x000f280000300800 */
[----:B------:R0:W-:Y:S04]  /*1ee10*/  STL.64 [R1+0x10b8], R56 ;  /* 0x0010b83801007387 */ /* 0x0001e80000100a00 */
[----:B0-----:R-:W4:Y:S04]  /*1ee20*/  LDL.LU R56, [R1+0x164] ;  /* 0x0001640001387983 */ /* 0x001f280000300800 */
[----:B------:R-:W4:Y:S01]  /*1ee30*/  LDL.LU R57, [R1+0x170] ;  /* 0x0001700001397983 */ /* 0x000f220000300800 */
[----:B---3--:R-:W-:-:S03]  /*1ee40*/  F2FP.F16.E4M3.UNPACK_B R2, R55.H1 ;  /* 0x00000037ff02723e */ /* 0x008fc600030006ff */
[----:B------:R-:W3:Y:S04]  /*1ee50*/  LDL.LU R55, [R1+0x1a0] ;  /* 0x0001a00001377983 */ /* 0x000ee80000300800 */
[----:B------:R-:W3:Y:S01]  /*1ee60*/  LDL.LU R61, [R1+0x1a4] ;  /* 0x0001a400013d7983 */ /* 0x000ee20000300800 */
[----:B--2---:R-:W-:Y:S03]  /*1ee70*/  HMMA.16816.F32 R8, R4, R2, R8 ;  /* 0x000000020408723c */ /* 0x004fe60000001808 */
[----:B------:R-:W2:Y:S04]  /*1ee80*/  LDL.LU R2, [R1+0x150] ;  /* 0x0001500001027983 */ /* 0x000ea80000300800 */
[----:B------:R-:W3:-:S12]  /*1ee90*/  LDL.LU R3, [R1+0x154] ;  /* 0x0001540001037983 */ /* 0x000ed80000300800 */
[----:B------:R0:W-:Y:S04]  /*1eea0*/  STL [R1+0x10b4], R10 ;  /* 0x0010b40a01007387 */ /* 0x0001e80000100800 */
[----:B0-----:R-:W5:Y:S04]  /*1eeb0*/  LDL.LU R10, [R1+0x160] ;  /* 0x00016000010a7983 */ /* 0x001f680000300800 */
[----:B------:R0:W-:Y:S04]  /*1eec0*/  STL [R1+0x10b0], R11 ;  /* 0x0010b00b01007387 */ /* 0x0001e80000100800 */
[----:B------:R1:W-:Y:S01]  /*1eed0*/  STL.64 [R1+0x10f8], R8 ;  /* 0x0010f80801007387 */ /* 0x0003e20000100a00 */
[----:B0-----:R-:W-:-:S02]  /*1eee0*/  IMAD.MOV.U32 R11, RZ, RZ, R47 ;  /* 0x000000ffff0b7224 */ /* 0x001fc400078e002f */
[----:B-1----:R-:W-:Y:S02]  /*1eef0*/  IMAD.MOV.U32 R8, RZ, RZ, R44 ;  /* 0x000000ffff087224 */ /* 0x002fe400078e002c */
[----:B------:R-:W-:Y:S01]  /*1ef00*/  IMAD.MOV.U32 R9, RZ, RZ, R45 ;  /* 0x000000ffff097224 */ /* 0x000fe200078e002d */
[----:B--2---:R-:W-:Y:S02]  /*1ef10*/  F2FP.F16.E4M3.UNPACK_B R2, R2.H1 ;  /* 0x00000002ff02723e */ /* 0x004fe400030006ff */
[----:B---3--:R-:W-:-:S07]  /*1ef20*/  F2FP.F16.E4M3.UNPACK_B R3, R3.H1 ;  /* 0x00000003ff03723e */ /* 0x008fce00030006ff */
[----:B----4-:R-:W-:Y:S01]  /*1ef30*/  HMMA.16816.F32 R12, R4, R2, R12 ;  /* 0x00000002040c723c */ /* 0x010fe2000000180c */
[----:B------:R-:W-:Y:S02]  /*1ef40*/  F2FP.F16.E4M3.UNPACK_B R3, R56.H1 ;  /* 0x00000038ff03723e */ /* 0x000fe400030006ff */
[----:B-----5:R-:W-:-:S07]  /*1ef50*/  F2FP.F16.E4M3.UNPACK_B R2, R10.H1 ;  /* 0x0000000aff02723e */ /* 0x020fce00030006ff */
[----:B------:R-:W-:Y:S01]  /*1ef60*/  HMMA.16816.F32 R16, R4, R2, R16 ;  /* 0x000000020410723c */ /* 0x000fe20000001810 */
[----:B------:R-:W-:Y:S02]  /*1ef70*/  F2FP.F16.E4M3.UNPACK_B R2, R57.H1 ;  /* 0x00000039ff02723e */ /* 0x000fe400030006ff */
[----:B------:R-:W-:-:S07]  /*1ef80*/  F2FP.F16.E4M3.UNPACK_B R3, R58.H1 ;  /* 0x0000003aff03723e */ /* 0x000fce00030006ff */
[----:B------:R-:W-:Y:S01]  /*1ef90*/  HMMA.16816.F32 R20, R4, R2, R20 ;  /* 0x000000020414723c */ /* 0x000fe20000001814 */
[----:B------:R-:W-:Y:S02]  /*1efa0*/  F2FP.F16.E4M3.UNPACK_B R2, R59.H1 ;  /* 0x0000003bff02723e */ /* 0x000fe400030006ff */
[----:B------:R-:W-:-:S07]  /*1efb0*/  F2FP.F16.E4M3.UNPACK_B R3, R52.H1 ;  /* 0x00000034ff03723e */ /* 0x000fce00030006ff */
[----:B------:R-:W-:Y:S01]  /*1efc0*/  HMMA.16816.F32 R24, R4, R2, R24 ;  /* 0x000000020418723c */ /* 0x000fe20000001818 */
[----:B------:R-:W-:Y:S02]  /*1efd0*/  F2FP.F16.E4M3.UNPACK_B R2, R53.H1 ;  /* 0x00000035ff02723e */ /* 0x000fe400030006ff */
[----:B------:R-:W-:-:S07]  /*1efe0*/  F2FP.F16.E4M3.UNPACK_B R3, R54.H1 ;  /* 0x00000036ff03723e */ /* 0x000fce00030006ff */
[----:B------:R-:W-:Y:S01]  /*1eff0*/  HMMA.16816.F32 R28, R4, R2, R28 ;  /* 0x00000002041c723c */ /* 0x000fe2000000181c */
[----:B------:R-:W-:Y:S04]  /*1f000*/  STL.64 [R1+0x10d0], R14 ;  /* 0x0010d00e01007387 */ /* 0x000fe80000100a00 */
[----:B------:R0:W-:Y:S04]  /*1f010*/  STL.64 [R1+0x10c8], R12 ;  /* 0x0010c80c01007387 */ /* 0x0001e80000100a00 */
[----:B------:R-:W-:Y:S04]  /*1f020*/  STL.64 [R1+0x10e0], R18 ;  /* 0x0010e01201007387 */ /* 0x000fe80000100a00 */
[----:B------:R-:W-:Y:S04]  /*1f030*/  STL.64 [R1+0x10d8], R16 ;  /* 0x0010d81001007387 */ /* 0x000fe80000100a00 */
[----:B------:R-:W-:Y:S04]  /*1f040*/  STL.64 [R1+0x10f0], R22 ;  /* 0x0010f01601007387 */ /* 0x000fe80000100a00 */
[----:B------:R-:W-:Y:S04]  /*1f050*/  STL.64 [R1+0x10e8], R20 ;  /* 0x0010e81401007387 */ /* 0x000fe80000100a00 */
[----:B------:R-:W-:Y:S04]  /*1f060*/  STL.64 [R1+0x1108], R26 ;  /* 0x0011081a01007387 */ /* 0x000fe80000100a00 */
[----:B------:R-:W-:Y:S01]  /*1f070*/  STL.64 [R1+0x1100], R24 ;  /* 0x0011001801007387 */ /* 0x000fe20000100a00 */
[----:B------:R-:W-:-:S03]  /*1f080*/  IMAD.MOV.U32 R10, RZ, RZ, R46 ;  /* 0x000000ffff0a7224 */ /* 0x000fc600078e002e */
[----:B------:R-:W-:Y:S04]  /*1f090*/  STL.64 [R1+0x1118], R30 ;  /* 0x0011181e01007387 */ /* 0x000fe80000100a00 */
[----:B------:R1:W-:Y:S04]  /*1f0a0*/  STL.64 [R1+0x1110], R28 ;  /* 0x0011101c01007387 */ /* 0x0003e80000100a00 */
[----:B------:R-:W2:Y:S01]  /*1f0b0*/  LDL.LU R44, [R1+0x1184] ;  /* 0x00118400012c7983 */ /* 0x000ea20000300800 */
[----:B0-----:R-:W-:-:S03]  /*1f0c0*/  IMAD.MOV.U32 R12, RZ, RZ, R40 ;  /* 0x000000ffff0c7224 */ /* 0x001fc600078e0028 */
[----:B------:R-:W2:Y:S01]  /*1f0d0*/  LDL.LU R45, [R1+0x1180] ;  /* 0x00118000012d7983 */ /* 0x000ea20000300800 */
[----:B------:R-:W-:-:S03]  /*1f0e0*/  IMAD.MOV.U32 R13, RZ, RZ, R41 ;  /* 0x000000ffff0d7224 */ /* 0x000fc600078e0029 */
[----:B------:R-:W2:Y:S01]  /*1f0f0*/  LDL.LU R46, [R1+0x117c] ;  /* 0x00117c00012e7983 */ /* 0x000ea20000300800 */
[----:B------:R-:W-:-:S03]  /*1f100*/  IMAD.MOV.U32 R14, RZ, RZ, R42 ;  /* 0x000000ffff0e7224 */ /* 0x000fc600078e002a */
[----:B------:R-:W2:Y:S01]  /*1f110*/  LDL.LU R47, [R1+0x1178] ;  /* 0x00117800012f7983 */ /* 0x000ea20000300800 */
[----:B------:R-:W-:-:S03]  /*1f120*/  IMAD.MOV.U32 R15, RZ, RZ, R43 ;  /* 0x000000ffff0f7224 */ /* 0x000fc600078e002b */
[----:B-1----:R-:W3:Y:S04]  /*1f130*/  LDL.LU R28, [R1+0x1b4] ;  /* 0x0001b400011c7983 */ /* 0x002ee80000300800 */
[----:B------:R-:W4:Y:S04]  /*1f140*/  LDL.LU R40, [R1+0x1174] ;  /* 0x0011740001287983 */ /* 0x000f280000300800 */
[----:B------:R-:W4:Y:S04]  /*1f150*/  LDL.LU R41, [R1+0x1170] ;  /* 0x0011700001297983 */ /* 0x000f280000300800 */
[----:B------:R-:W4:Y:S04]  /*1f160*/  LDL.LU R42, [R1+0x116c] ;  /* 0x00116c00012a7983 */ /* 0x000f280000300800 */
[----:B------:R-:W4:Y:S04]  /*1f170*/  LDL.LU R43, [R1+0x1168] ;  /* 0x00116800012b7983 */ /* 0x000f280000300800 */
[----:B------:R-:W5:Y:S04]  /*1f180*/  LDL.LU R29, [R1+0x1c0] ;  /* 0x0001c000011d7983 */ /* 0x000f680000300800 */
[----:B------:R-:W2:Y:S01]  /*1f190*/  LDL.LU R30, [R1+0x1c4] ;  /* 0x0001c400011e7983 */ /* 0x000ea20000300800 */
[----:B------:R-:W-:-:S03]  /*1f1a0*/  IMAD.MOV.U32 R52, RZ, RZ, R36 ;  /* 0x000000ffff347224 */ /* 0x000fc600078e0024 */
[----:B------:R-:W2:Y:S01]  /*1f1b0*/  LDL.LU R31, [R1+0x1d0] ;  /* 0x0001d000011f7983 */ /* 0x000ea20000300800 */
[----:B------:R-:W-:-:S03]  /*1f1c0*/  IMAD.MOV.U32 R53, RZ, RZ, R37 ;  /* 0x000000ffff357224 */ /* 0x000fc600078e0025 */
[----:B------:R-:W2:Y:S01]  /*1f1d0*/  LDL.LU R24, [R1+0x1d4] ;  /* 0x0001d40001187983 */ /* 0x000ea20000300800 */
[----:B------:R-:W-:-:S03]  /*1f1e0*/  F2FP.F16.E4M3.UNPACK_B R2, R55.H1 ;  /* 0x00000037ff02723e */ /* 0x000fc600030006ff */
[----:B------:R-:W2:Y:S01]  /*1f1f0*/  LDL.LU R25, [R1+0x1e0] ;  /* 0x0001e00001197983 */ /* 0x000ea20000300800 */
[----:B------:R-:W-:-:S03]  /*1f200*/  IMAD.MOV.U32 R54, RZ, RZ, R38 ;  /* 0x000000ffff367224 */ /* 0x000fc600078e0026 */
[----:B------:R-:W2:Y:S01]  /*1f210*/  LDL.LU R26, [R1+0x1e4] ;  /* 0x0001e400011a7983 */ /* 0x000ea20000300800 */
[----:B------:R-:W-:-:S03]  /*1f220*/  IMAD.MOV.U32 R55, RZ, RZ, R32 ;  /* 0x000000ffff377224 */ /* 0x000fc600078e0020 */
[----:B------:R-:W2:Y:S04]  /*1f230*/  LDL.LU R36, [R1+0x1164] ;  /* 0x0011640001247983 */ /* 0x000ea80000300800 */
[----:B------:R-:W2:Y:S01]  /*1f240*/  LDL.LU R37, [R1+0x1160] ;  /* 0x0011600001257983 */ /* 0x000ea20000300800 */
[----:B------:R-:W-:-:S03]  /*1f250*/  IMAD.MOV.U32 R20, RZ, RZ, R33 ;  /* 0x000000ffff147224 */ /* 0x000fc600078e0021 */
[----:B------:R-:W2:Y:S01]  /*1f260*/  LDL.LU R38, [R1+0x115c] ;  /* 0x00115c0001267983 */ /* 0x000ea20000300800 */
[----:B------:R-:W-:-:S03]  /*1f270*/  IMAD.MOV.U32 R21, RZ, RZ, R34 ;  /* 0x000000ffff157224 */ /* 0x000fc600078e0022 */
[----:B------:R-:W2:Y:S01]  /*1f280*/  LDL.LU R32, [R1+0x1158] ;  /* 0x0011580001207983 */ /* 0x000ea20000300800 */
[----:B------:R-:W-:-:S03]  /*1f290*/  IMAD.MOV.U32 R22, RZ, RZ, R35 ;  /* 0x000000ffff167224 */ /* 0x000fc600078e0023 */
[----:B------:R-:W2:Y:S04]  /*1f2a0*/  LDL.LU R27, [R1+0x1f0] ;  /* 0x0001f000011b7983 */ /* 0x000ea80000300800 */
[----:B------:R-:W2:Y:S04]  /*1f2b0*/  LDL.LU R16, [R1+0x1f4] ;  /* 0x0001f40001107983 */ /* 0x000ea80000300800 */
[----:B------:R-:W2:Y:S04]  /*1f2c0*/  LDL.LU R33, [R1+0x1154] ;  /* 0x0011540001217983 */ /* 0x000ea80000300800 */
[----:B------:R-:W2:Y:S04]  /*1f2d0*/  LDL.LU R34, [R1+0x1150] ;  /* 0x0011500001227983 */ /* 0x000ea80000300800 */
[----:B------:R-:W2:Y:S01]  /*1f2e0*/  LDL.LU R35, [R1+0x114c] ;  /* 0x00114c0001237983 */ /* 0x000ea20000300800 */
[----:B------:R-:W-:Y:S01]  /*1f2f0*/  IMAD.MOV.U32 R23, RZ, RZ, R39 ;  /* 0x000000ffff177224 */ /* 0x000fe200078e0027 */
[----:B------:R-:W-:-:S02]  /*1f300*/  F2FP.F16.E4M3.UNPACK_B R3, R61.H1 ;  /* 0x0000003dff03723e */ /* 0x000fc400030006ff */
[----:B------:R-:W3:Y:S04]  /*1f310*/  LDL.LU R39, [R1+0x1148] ;  /* 0x0011480001277983 */ /* 0x000ee80000300800 */
[----:B------:R-:W3:Y:S04]  /*1f320*/  LDL.LU R17, [R1+0x200] ;  /* 0x0002000001117983 */ /* 0x000ee80000300800 */
[----:B------:R-:W3:Y:S04]  /*1f330*/  LDL.LU R18, [R1+0x204] ;  /* 0x0002040001127983 */ /* 0x000ee80000300800 */
[----:B------:R-:W3:Y:S04]  /*1f340*/  LDL.LU R19, [R1+0x210] ;  /* 0x0002100001137983 */ /* 0x000ee80000300800 */
[----:B------:R-:W3:Y:S04]  /*1f350*/  LDL.LU R56, [R1+0x214] ;  /* 0x0002140001387983 */ /* 0x000ee80000300800 */
[----:B------:R-:W3:Y:S04]  /*1f360*/  LDL.LU R57, [R1+0x220] ;  /* 0x0002200001397983 */ /* 0x000ee80000300800 */
[----:B------:R-:W3:Y:S04]  /*1f370*/  LDL.LU R58, [R1+0x224] ;  /* 0x00022400013a7983 */ /* 0x000ee80000300800 */
[----:B------:R-:W3:Y:S04]  /*1f380*/  LDL.LU R59, [R1+0x230] ;  /* 0x00023000013b7983 */ /* 0x000ee80000300800 */
[----:B------:R-:W3:Y:S01]  /*1f390*/  LDL.LU R61, [R1+0x234] ;  /* 0x00023400013d7983 */ /* 0x000ee20000300800 */
[----:B--2---:R-:W-:Y:S03]  /*1f3a0*/  HMMA.16816.F32 R32, R4, R2, R32 ;  /* 0x000000020420723c */ /* 0x004fe60000001820 */
[----:B------:R-:W2:-:S15]  /*1f3b0*/  LDL.LU R3, [R1+0x1b0] ;  /* 0x0001b00001037983 */ /* 0x000e9e0000300800 */
[----:B------:R-:W-:Y:S01]  /*1f3c0*/  NOP ;  /* 0x0000000000007918 */ /* 0x000fe20000000000 */
[----:B------:R-:W-:Y:S04]  /*1f3d0*/  STL.64 [R1+0x1128], R34 ;  /* 0x0011282201007387 */ /* 0x000fe80000100a00 */
[----:B------:R-:W-:Y:S01]  /*1f3e0*/  STL.64 [R1+0x1120], R32 ;  /* 0x0011202001007387 */ /* 0x000fe20000100a00 */
[----:B--2---:R-:W-:Y:S02]  /*1f3f0*/  F2FP.F16.E4M3.UNPACK_B R2, R3.H1 ;  /* 0x00000003ff02723e */ /* 0x004fe400030006ff */
[----:B---3--:R-:W-:-:S07]  /*1f400*/  F2FP.F16.E4M3.UNPACK_B R3, R28.H1 ;  /* 0x0000001cff03723e */ /* 0x008fce00030006ff */
[----:B------:R-:W-:Y:S01]  /*1f410*/  HMMA.16816.F32 R36, R4, R2, R36 ;  /* 0x000000020424723c */ /* 0x000fe20000001824 */
[----:B-----5:R-:W-:Y:S02]  /*1f420*/  F2FP.F16.E4M3.UNPACK_B R2, R29.H1 ;  /* 0x0000001dff02723e */ /* 0x020fe400030006ff */
[----:B------:R-:W-:-:S07]  /*1f430*/  F2FP.F16.E4M3.UNPACK_B R3, R30.H1 ;  /* 0x0000001eff03723e */ /* 0x000fce00030006ff */
[----:B----4-:R-:W-:Y:S01]  /*1f440*/  HMMA.16816.F32 R40, R4, R2, R40 ;  /* 0x000000020428723c */ /* 0x010fe20000001828 */
        /* <DEDUP_REMOVED lines=20> */
[----:B------:R-:W-:Y:S04]  /*1f590*/  STL [R1+0x108c], R52 ;  /* 0x00108c3401007387 */ /* 0x000fe80000100800 */
[----:B------:R-:W-:Y:S04]  /*1f5a0*/  STL [R1+0x1088], R53 ;  /* 0x0010883501007387 */ /* 0x000fe80000100800 */
[----:B------:R-:W-:Y:S04]  /*1f5b0*/  STL [R1+0x1084], R54 ;  /* 0x0010843601007387 */ /* 0x000fe80000100800 */
[----:B------:R-:W-:Y:S04]  /*1f5c0*/  STL [R1+0x1080], R55 ;  /* 0x0010803701007387 */ /* 0x000fe80000100800 */
[----:B------:R-:W-:Y:S04]  /*1f5d0*/  STL.64 [R1+0x130], R20 ;  /* 0x0001301401007387 */ /* 0x000fe80000100a00 */
[----:B------:R-:W-:Y:S04]  /*1f5e0*/  STL.64 [R1+0x138], R22 ;  /* 0x0001381601007387 */ /* 0x000fe80000100a00 */
[----:B------:R-:W-:Y:S04]  /*1f5f0*/  STL.64 [R1+0x120], R12 ;  /* 0x0001200c01007387 */ /* 0x000fe80000100a00 */
[----:B------:R-:W-:Y:S04]  /*1f600*/  STL.64 [R1+0x128], R14 ;  /* 0x0001280e01007387 */ /* 0x000fe80000100a00 */
[----:B------:R1:W-:Y:S04]  /*1f610*/  STL.64 [R1+0x110], R8 ;  /* 0x0001100801007387 */ /* 0x0003e80000100a00 */
[----:B------:R2:W-:Y:S04]  /*1f620*/  STL.64 [R1+0x118], R10 ;  /* 0x0001180a01007387 */ /* 0x0005e80000100a00 */
[----:B0-----:R-:W3:Y:S04]  /*1f630*/  LDL.LU R36, [R1+0x100] ;  /* 0x0001000001247983 */ /* 0x001ee80000300800 */
[----:B------:R-:W3:Y:S04]  /*1f640*/  LDL.LU R37, [R1+0x104] ;  /* 0x0001040001257983 */ /* 0x000ee80000300800 */
[----:B------:R-:W3:Y:S04]  /*1f650*/  LDL.LU R38, [R1+0x108] ;  /* 0x0001080001267983 */ /* 0x000ee80000300800 */
[----:B------:R-:W3:Y:S04]  /*1f660*/  LDL.LU R39, [R1+0x10c] ;  /* 0x00010c0001277983 */ /* 0x000ee80000300800 */
[----:B-1----:R-:W4:Y:S04]  /*1f670*/  LDL.LU R8, [R1+0xb0] ;  /* 0x0000b00001087983 */ /* 0x002f280000300800 */
[----:B------:R-:W4:Y:S04]  /*1f680*/  LDL.LU R9, [R1+0xb4] ;  /* 0x0000b40001097983 */ /* 0x000f280000300800 */
[----:B--2---:R-:W4:Y:S04]  /*1f690*/  LDL.LU R10, [R1+0xb8] ;  /* 0x0000b800010a7983 */ /* 0x004f280000300800 */
[----:B------:R-:W4:Y:S04]  /*1f6a0*/  LDL.LU R11, [R1+0xbc] ;  /* 0x0000bc00010b7983 */ /* 0x000f280000300800 */
[----:B------:R-:W2:Y:S04]  /*1f6b0*/  LDL.LU R32, [R1+0xf0] ;  /* 0x0000f00001207983 */ /* 0x000ea80000300800 */
[----:B------:R-:W2:Y:S04]  /*1f6c0*/  LDL.LU R33, [R1+0xf4] ;  /* 0x0000f40001217983 */ /* 0x000ea80000300800 */
[----:B------:R-:W2:Y:S04]  /*1f6d0*/  LDL.LU R34, [R1+0xf8] ;  /* 0x0000f80001227983 */ /* 0x000ea80000300800 */
[----:B------:R-:W2:Y:S04]  /*1f6e0*/  LDL.LU R35, [R1+0xfc] ;  /* 0x0000fc0001237983 */ /* 0x000ea80000300800 */
[----:B------:R-:W5:Y:S04]  /*1f6f0*/  LDL.LU R29, [R1+0x240] ;  /* 0x00024000011d7983 */ /* 0x000f680000300800 */
[----:B------:R-:W2:Y:S04]  /*1f700*/  LDL.LU R30, [R1+0x244] ;  /* 0x00024400011e7983 */ /* 0x000ea80000300800 */
[----:B------:R-:W4:Y:S04]  /*1f710*/  LDL.LU R31, [R1+0x250] ;  /* 0x00025000011f7983 */ /* 0x000f280000300800 */
        /* <DEDUP_REMOVED lines=18> */
[----:B------:R-:W4:Y:S01]  /*1f840*/  LDL.LU R58, [R1+0x284] ;  /* 0x00028400013a7983 */ /* 0x000f220000300800 */
[----:B------:R-:W-:-:S03]  /*1f850*/  F2FP.F16.E4M3.UNPACK_B R2, R59.H1 ;  /* 0x0000003bff02723e */ /* 0x000fc600030006ff */
[----:B------:R-:W4:Y:S01]  /*1f860*/  LDL.LU R59, [R1+0x290] ;  /* 0x00029000013b7983 */ /* 0x000f220000300800 */
[----:B------:R-:W-:-:S03]  /*1f870*/  F2FP.F16.E4M3.UNPACK_B R3, R61.H1 ;  /* 0x0000003dff03723e */ /* 0x000fc600030006ff */
[----:B------:R-:W4:Y:S04]  /*1f880*/  LDL.LU R61, [R1+0x294] ;  /* 0x00029400013d7983 */ /* 0x000f280000300800 */
[----:B---3--:R-:W-:Y:S01]  /*1f890*/  HMMA.16816.F32 R36, R4, R2, R36 ;  /* 0x000000020424723c */ /* 0x008fe20000001824 */
[----:B-----5:R-:W-:Y:S02]  /*1f8a0*/  F2FP.F16.E4M3.UNPACK_B R2, R29.H1 ;  /* 0x0000001dff02723e */ /* 0x020fe400030006ff */
[----:B--2---:R-:W-:-:S07]  /*1f8b0*/  F2FP.F16.E4M3.UNPACK_B R3, R30.H1 ;  /* 0x0000001eff03723e */ /* 0x004fce00030006ff */
[----:B------:R-:W-:Y:S01]  /*1f8c0*/  HMMA.16816.F32 R32, R4, R2, R32 ;  /* 0x000000020420723c */ /* 0x000fe20000001820 */
[----:B----4-:R-:W-:Y:S02]  /*1f8d0*/  F2FP.F16.E4M3.UNPACK_B R2, R31.H1 ;  /* 0x0000001fff02723e */ /* 0x010fe400030006ff */
[----:B------:R-:W-:-:S07]  /*1f8e0*/  F2FP.F16.E4M3.UNPACK_B R3, R16.H1 ;  /* 0x00000010ff03723e */ /* 0x000fce00030006ff */
[----:B------:R-:W-:Y:S01]  /*1f8f0*/  HMMA.16816.F32 R24, R4, R2, R24 ;  /* 0x000000020418723c */ /* 0x000fe20000001818 */
[----:B------:R-:W-:Y:S02]  /*1f900*/  IMAD.MOV.U32 R55, RZ, RZ, R39 ;  /* 0x000000ffff377224 */ /* 0x000fe400078e0027 */
[----:B------:R-:W-:Y:S02]  /*1f910*/  IMAD.MOV.U32 R54, RZ, RZ, R38 ;  /* 0x000000ffff367224 */ /* 0x000fe400078e0026 */
[----:B------:R-:W-:Y:S02]  /*1f920*/  IMAD.MOV.U32 R53, RZ, RZ, R37 ;  /* 0x000000ffff357224 */ /* 0x000fe400078e0025 */
[----:B------:R-:W-:Y:S01]  /*1f930*/  IMAD.MOV.U32 R52, RZ, RZ, R36 ;  /* 0x000000ffff347224 */ /* 0x000fe200078e0024 */
[----:B------:R-:W-:Y:S04]  /*1f940*/  STL [R1+0x109c], R55 ;  /* 0x00109c3701007387 */ /* 0x000fe80000100800 */
[----:B------:R0:W-:Y:S01]  /*1f950*/  STL [R1+0x1098], R54 ;  /* 0x0010983601007387 */ /* 0x0001e20000100800 */
[----:B------:R-:W-:-:S02]  /*1f960*/  F2FP.F16.E4M3.UNPACK_B R2, R17.H1 ;  /* 0x00000011ff02723e */ /* 0x000fc400030006ff */
[----:B------:R-:W-:-:S07]  /*1f970*/  F2FP.F16.E4M3.UNPACK_B R3, R18.H1 ;  /* 0x00000012ff03723e */ /* 0x000fce00030006ff */
[C---:B------:R-:W-:Y:S01]  /*1f980*/  HMMA.16816.F32 R20, R4.reuse, R2, R20 ;  /* 0x000000020414723c */ /* 0x040fe20000001814 */
[----:B------:R-:W-:Y:S02]  /*1f990*/  F2FP.F16.E4M3.UNPACK_B R2, R19.H1 ;  /* 0x00000013ff02723e */ /* 0x000fe400030006ff */
[----:B------:R-:W-:Y:S01]  /*1f9a0*/  F2FP.F16.E4M3.UNPACK_B R3, R56.H1 ;  /* 0x00000038ff03723e */ /* 0x000fe200030006ff */
[----:B------:R1:W-:Y:S06]  /*1f9b0*/  STL [R1+0x1094], R53 ;  /* 0x0010943501007387 */ /* 0x0003ec0000100800 */
[----:B------:R-:W-:Y:S01]  /*1f9c0*/  HMMA.16816.F32 R12, R4, R2, R12 ;  /* 0x00000002040c723c */ /* 0x000fe2000000180c */
[----:B------:R2:W-:Y:S01]  /*1f9d0*/  STL [R1+0x1090], R52 ;  /* 0x0010903401007387 */ /* 0x0005e20000100800 */
[----:B0-----:R-:W-:-:S02]  /*1f9e0*/  IMAD.MOV.U32 R54, RZ, RZ, R25 ;  /* 0x000000ffff367224 */ /* 0x001fc400078e0019 */
[----:B-1----:R-:W-:Y:S01]  /*1f9f0*/  IMAD.MOV.U32 R53, RZ, RZ, R26 ;  /* 0x000000ffff357224 */ /* 0x002fe200078e001a */
[----:B------:R0:W-:Y:S01]  /*1fa00*/  STL.64 [R1+0xf0], R32 ;  /* 0x0000f02001007387 */ /* 0x0001e20000100a00 */
[----:B------:R-:W-:Y:S02]  /*1fa10*/  IMAD.MOV.U32 R55, RZ, RZ, R24 ;  /* 0x000000ffff377224 */ /* 0x000fe400078e0018 */
[----:B--2---:R-:W-:Y:S01]  /*1fa20*/  IMAD.MOV.U32 R52, RZ, RZ, R27 ;  /* 0x000000ffff347224 */ /* 0x004fe200078e001b */
[----:B------:R1:W-:Y:S01]  /*1fa30*/  STL.64 [R1+0xf8], R34 ;  /* 0x0000f82201007387 */ /* 0x0003e20000100a00 */
[----:B------:R-:W-:-:S03]  /*1fa40*/  F2FP.F16.E4M3.UNPACK_B R2, R57.H1 ;  /* 0x00000039ff02723e */ /* 0x000fc600030006ff */
[----:B------:R2:W-:Y:S01]  /*1fa50*/  STL [R1+0x10ac], R52 ;  /* 0x0010ac3401007387 */ /* 0x0005e20000100800 */
[----:B------:R-:W-:-:S03]  /*1fa60*/  F2FP.F16.E4M3.UNPACK_B R3, R58.H1 ;  /* 0x0000003aff03723e */ /* 0x000fc600030006ff */
[----:B------:R3:W-:Y:S04]  /*1fa70*/  STL [R1+0x10a8], R53 ;  /* 0x0010a83501007387 */ /* 0x0007e80000100800 */
[----:B------:R4:W-:Y:S04]  /*1fa80*/  STL [R1+0x10a4], R54 ;  /* 0x0010a43601007387 */ /* 0x0009e80000100800 */
[----:B------:R5:W-:Y:S04]  /*1fa90*/  STL [R1+0x10a0], R55 ;  /* 0x0010a03701007387 */ /* 0x000be80000100800 */
[----:B------:R0:W-:Y:S04]  /*1faa0*/  STL.64 [R1+0xd0], R20 ;  /* 0x0000d01401007387 */ /* 0x0001e80000100a00 */
[----:B------:R0:W-:Y:S01]  /*1fab0*/  STL.64 [R1+0xd8], R22 ;  /* 0x0000d81601007387 */ /* 0x0001e20000100a00 */
[----:B------:R-:W-:Y:S03]  /*1fac0*/  HMMA.16816.F32 R8, R4, R2, R8 ;  /* 0x000000020408723c */ /* 0x000fe60000001808 */
[----:B------:R0:W-:Y:S01]  /*1fad0*/  STL.64 [R1+0xc0], R12 ;  /* 0x0000c00c01007387 */ /* 0x0001e20000100a00 */
[----:B------:R-:W-:-:S03]  /*1fae0*/  F2FP.F16.E4M3.UNPACK_B R2, R59.H1 ;  /* 0x0000003bff02723e */ /* 0x000fc600030006ff */
[----:B------:R0:W-:Y:S04]  /*1faf0*/  STL.64 [R1+0xc8], R14 ;  /* 0x0000c80e01007387 */ /* 0x0001e80000100a00 */
        /* <DEDUP_REMOVED lines=12> */
[----:B0-----:R-:W5:Y:S04]  /*1fbc0*/  LDL.LU R32, [R1+0x80] ;  /* 0x0000800001207983 */ /* 0x001f680000300800 */
[----:B------:R-:W5:Y:S04]  /*1fbd0*/  LDL.LU R33, [R1+0x84] ;  /* 0x0000840001217983 */ /* 0x000f680000300800 */
[----:B-1----:R-:W5:Y:S04]  /*1fbe0*/  LDL.LU R34, [R1+0x88] ;  /* 0x0000880001227983 */ /* 0x002f680000300800 */
[----:B------:R-:W5:Y:S01]  /*1fbf0*/  LDL.LU R35, [R1+0x8c] ;  /* 0x00008c0001237983 */ /* 0x000f620000300800 */
[----:B--2---:R-:W-:-:S03]  /*1fc00*/  IMAD.MOV.U32 R52, RZ, RZ, R8 ;  /* 0x000000ffff347224 */ /* 0x004fc600078e0008 */
[----:B------:R-:W2:Y:S01]  /*1fc10*/  LDL.LU R28, [R1+0x70] ;  /* 0x00007000011c7983 */ /* 0x000ea20000300800 */
[----:B---3--:R-:W-:-:S03]  /*1fc20*/  IMAD.MOV.U32 R53, RZ, RZ, R9 ;  /* 0x000000ffff357224 */ /* 0x008fc600078e0009 */
[----:B------:R-:W2:Y:S01]  /*1fc30*/  LDL.LU R29, [R1+0x74] ;  /* 0x00007400011d7983 */ /* 0x000ea20000300800 */
[----:B----4-:R-:W-:-:S03]  /*1fc40*/  IMAD.MOV.U32 R54, RZ, RZ, R10 ;  /* 0x000000ffff367224 */ /* 0x010fc600078e000a */
[----:B------:R-:W2:Y:S01]  /*1fc50*/  LDL.LU R30, [R1+0x78] ;  /* 0x00007800011e7983 */ /* 0x000ea20000300800 */
[----:B-----5:R-:W-:-:S03]  /*1fc60*/  IMAD.MOV.U32 R55, RZ, RZ, R11 ;  /* 0x000000ffff377224 */ /* 0x020fc600078e000b */
[----:B------:R-:W2:Y:S04]  /*1fc70*/  LDL.LU R31, [R1+0x7c] ;  /* 0x00007c00011f7983 */ /* 0x000ea80000300800 */
[----:B------:R-:W3:Y:S04]  /*1fc80*/  LDL.LU R8, [R1+0x50] ;  /* 0x0000500001087983 */ /* 0x000ee80000300800 */
[----:B------:R-:W3:Y:S04]  /*1fc90*/  LDL.LU R9, [R1+0x54] ;  /* 0x0000540001097983 */ /* 0x000ee80000300800 */
[----:B------:R-:W3:Y:S04]  /*1fca0*/  LDL.LU R10, [R1+0x58] ;  /* 0x00005800010a7983 */ /* 0x000ee80000300800 */
[----:B------:R-:W3:Y:S04]  /*1fcb0*/  LDL.LU R11, [R1+0x5c] ;  /* 0x00005c00010b7983 */ /* 0x000ee80000300800 */
[----:B------:R-:W4:Y:S04]  /*1fcc0*/  LDL.LU R20, [R1+0x40] ;  /* 0x0000400001147983 */ /* 0x000f280000300800 */
[----:B------:R-:W4:Y:S01]  /*1fcd0*/  LDL.LU R21, [R1+0x44] ;  /* 0x0000440001157983 */ /* 0x000f220000300800 */
[----:B------:R-:W-:-:S03]  /*1fce0*/  F2FP.F16.E4M3.UNPACK_B R3, R61.H1 ;  /* 0x0000003dff03723e */ /* 0x000fc600030006ff */
[----:B------:R-:W4:Y:S04]  /*1fcf0*/  LDL.LU R22, [R1+0x48] ;  /* 0x0000480001167983 */ /* 0x000f280000300800 */
[----:B------:R-:W4:Y:S04]  /*1fd00*/  LDL.LU R23, [R1+0x4c] ;  /* 0x00004c0001177983 */ /* 0x000f280000300800 */
[----:B------:R-:W5:Y:S04]  /*1fd10*/  LDL.LU R16, [R1+0x30] ;  /* 0x0000300001107983 */ /* 0x000f680000300800 */
[----:B------:R-:W5:Y:S04]  /*1fd20*/  LDL.LU R17, [R1+0x34] ;  /* 0x0000340001117983 */ /* 0x000f680000300800 */
[----:B------:R-:W5:Y:S04]  /*1fd30*/  LDL.LU R18, [R1+0x38] ;  /* 0x0000380001127983 */ /* 0x000f680000300800 */
[----:B------:R-:W5:Y:S04]  /*1fd40*/  LDL.LU R19, [R1+0x3c] ;  /* 0x00003c0001137983 */ /* 0x000f680000300800 */
[----:B------:R-:W2:Y:S04]  /*1fd50*/  LDL.LU R61, [R1+0x314] ;  /* 0x00031400013d7983 */ /* 0x000ea80000300800 */
[----:B------:R-:W2:Y:S04]  /*1fd60*/  LDL.LU R12, [R1+0x20] ;  /* 0x00002000010c7983 */ /* 0x000ea80000300800 */
[----:B------:R-:W2:Y:S04]  /*1fd70*/  LDL.LU R13, [R1+0x24] ;  /* 0x00002400010d7983 */ /* 0x000ea80000300800 */
[----:B------:R-:W2:Y:S04]  /*1fd80*/  LDL.LU R14, [R1+0x28] ;  /* 0x00002800010e7983 */ /* 0x000ea80000300800 */
[----:B------:R-:W2:Y:S01]  /*1fd90*/  LDL.LU R15, [R1+0x2c] ;  /* 0x00002c00010f7983 */ /* 0x000ea20000300800 */
[----:B------:R-:W-:Y:S03]  /*1fda0*/  HMMA.16816.F32 R56, R4, R2, R56 ;  /* 0x000000020438723c */ /* 0x000fe60000001838 */
[----:B------:R-:W2:Y:S04]  /*1fdb0*/  LDL.LU R2, [R1+0x2a0] ;  /* 0x0002a00001027983 */ /* 0x000ea80000300800 */
[----:B------:R-:W3:-:S12]  /*1fdc0*/  LDL.LU R3, [R1+0x2a4] ;  /* 0x0002a40001037983 */ /* 0x000ed80000300800 */
[----:B------:R0:W-:Y:S04]  /*1fdd0*/  STL.64 [R1+0xa0], R56 ;  /* 0x0000a03801007387 */ /* 0x0001e80000100a00 */
[----:B------:R1:W-:Y:S04]  /*1fde0*/  STL.64 [R1+0xa8], R58 ;  /* 0x0000a83a01007387 */ /* 0x0003e80000100a00 */
[----:B0-----:R-:W4:Y:S04]  /*1fdf0*/  LDL.LU R56, [R1+0x10] ;  /* 0x0000100001387983 */ /* 0x001f280000300800 */
[----:B------:R-:W4:Y:S01]  /*1fe00*/  LDL.LU R57, [R1+0x14] ;  /* 0x0000140001397983 */ /* 0x000f220000300800 */
[----:B-1----:R-:W-:-:S02]  /*1fe10*/  IMAD.MOV.U32 R58, RZ, RZ, R0 ;  /* 0x000000ffff3a7224 */ /* 0x002fc400078e0000 */
[----:B------:R-:W-:Y:S01]  /*1fe20*/  IMAD.MOV.U32 R59, RZ, RZ, R60 ;  /* 0x000000ffff3b7224 */ /* 0x000fe200078e003c */
[----:B------:R-:W4:Y:S04]  /*1fe30*/  LDL.LU R0, [R1+0x1144] ;  /* 0x0011440001007983 */ /* 0x000f280000300800 */
[----:B------:R-:W4:Y:S01]  /*1fe40*/  LDL.LU R60, [R1+0x1140] ;  /* 0x00114000013c7983 */ /* 0x000f220000300800 */
[----:B--2---:R-:W-:Y:S02]  /*1fe50*/  F2FP.F16.E4M3.UNPACK_B R2, R2.H1 ;  /* 0x00000002ff02723e */ /* 0x004fe400030006ff */
[----:B---3--:R-:W-:-:S07]  /*1fe60*/  F2FP.F16.E4M3.UNPACK_B R3, R3.H1 ;  /* 0x00000003ff03723e */ /* 0x008fce00030006ff */
[----:B------:R-:W-:-:S15]  /*1fe70*/  HMMA.16816.F32 R36, R4, R2, R36 ;  /* 0x000000020424723c */ /* 0x000fde0000001824 */
[----:B------:R-:W-:-:S04]  /*1fe80*/  NOP ;  /* 0x0000000000007918 */ /* 0x000fc80000000000 */
[----:B------:R-:W-:Y:S04]  /*1fe90*/  STL.64 [R1+0x90], R36 ;  /* 0x0000902401007387 */ /* 0x000fe80000100a00 */
[----:B------:R0:W-:Y:S04]  /*1fea0*/  STL.64 [R1+0x98], R38 ;  /* 0x0000982601007387 */ /* 0x0001e80000100a00 */
[----:B0-----:R-:W2:Y:S04]  /*1feb0*/  LDL.LU.64 R38, [R1+0x1138] ;  /* 0x0011380001267983 */ /* 0x001ea80000300a00 */
[----:B------:R-:W2:Y:S04]  /*1fec0*/  LDL.LU.64 R36, [R1+0x1130] ;  /* 0x0011300001247983 */ /* 0x000ea80000300a00 */
[----:B------:R-:W3:Y:S04]  /*1fed0*/  LDL.LU R2, [R1+0x2c0] ;  /* 0x0002c00001027983 */ /* 0x000ee80000300800 */
[----:B------:R-:W2:Y:S01]  /*1fee0*/  LDL.LU R3, [R1+0x2c4] ;  /* 0x0002c40001037983 */ /* 0x000ea20000300800 */
[----:B---3--:R-:W-:-:S02]  /*1fef0*/  F2FP.F16.E4M3.UNPACK_B R2, R2.H1 ;  /* 0x00000002ff02723e */ /* 0x008fc400030006ff */
[----:B--2---:R-:W-:-:S07]  /*1ff00*/  F2FP.F16.E4M3.UNPACK_B R3, R3.H1 ;  /* 0x00000003ff03723e */ /* 0x004fce00030006ff */
        /* <DEDUP_REMOVED lines=32> */
[----:B------:R0:W-:Y:S04]  /*20110*/  STL.64 [R1+0x50], R8 ;  /* 0x0000500801007387 */ /* 0x0001e80000100a00 */
[----:B------:R1:W-:Y:S04]  /*20120*/  STL.64 [R1+0x58], R10 ;  /* 0x0000580a01007387 */ /* 0x0003e80000100a00 */
[----:B0-----:R-:W2:Y:S04]  /*20130*/  LDL.LU.64 R8, [R1+0x10f8] ;  /* 0x0010f80001087983 */ /* 0x001ea80000300a00 */
[----:B------:R-:W3:Y:S04]  /*20140*/  LDL.LU R2, [R1+0x300] ;  /* 0x0003000001027983 */ /* 0x000ee80000300800 */
[----:B------:R-:W2:Y:S04]  /*20150*/  LDL.LU R3, [R1+0x304] ;  /* 0x0003040001037983 */ /* 0x000ea80000300800 */
[----:B-1----:R-:W4:Y:S04]  /*20160*/  LDL R10, [R1+0x57c] ;  /* 0x00057c00010a7983 */ /* 0x002f280000100800 */
[----:B------:R-:W5:Y:S01]  /*20170*/  LDL R11, [R1+0x578] ;  /* 0x00057800010b7983 */ /* 0x000f620000100800 */
[----:B---3--:R-:W-:-:S02]  /*20180*/  F2FP.F16.E4M3.UNPACK_B R2, R2.H1 ;  /* 0x00000002ff02723e */ /* 0x008fc400030006ff */
[----:B--2---:R-:W-:-:S07]  /*20190*/  F2FP.F16.E4M3.UNPACK_B R3, R3.H1 ;  /* 0x00000003ff03723e */ /* 0x004fce00030006ff */
[----:B----4-:R-:W-:-:S15]  /*201a0*/  HMMA.16816.F32 R20, R4, R2, R20 ;  /* 0x000000020414723c */ /* 0x010fde0000001814 */
[----:B------:R-:W-:-:S04]  /*201b0*/  NOP ;  /* 0x0000000000007918 */ /* 0x000fc80000000000 */
[----:B------:R-:W-:Y:S04]  /*201c0*/  STL.64 [R1+0x40], R20 ;  /* 0x0000401401007387 */ /* 0x000fe80000100a00 */
[----:B------:R0:W-:Y:S04]  /*201d0*/  STL.64 [R1+0x48], R22 ;  /* 0x0000481601007387 */ /* 0x0001e80000100a00 */
[----:B0-----:R-:W2:Y:S04]  /*201e0*/  LDL.LU.64 R22, [R1+0x10f0] ;  /* 0x0010f00001167983 */ /* 0x001ea80000300a00 */
[----:B------:R-:W2:Y:S04]  /*201f0*/  LDL.LU.64 R20, [R1+0x10e8] ;  /* 0x0010e80001147983 */ /* 0x000ea80000300a00 */
[----:B------:R-:W3:Y:S02]  /*20200*/  LDL.LU R3, [R1+0x310] ;  /* 0x0003100001037983 */ /* 0x000ee40000300800 */
[----:B---3--:R-:W-:-:S02]  /*20210*/  F2FP.F16.E4M3.UNPACK_B R2, R3.H1 ;  /* 0x00000003ff02723e */ /* 0x008fc400030006ff */
[----:B------:R-:W-:-:S07]  /*20220*/  F2FP.F16.E4M3.UNPACK_B R3, R61.H1 ;  /* 0x0000003dff03723e */ /* 0x000fce00030006ff */
[----:B-----5:R-:W-:Y:S01]  /*20230*/  HMMA.16816.F32 R16, R4, R2, R16 ;  /* 0x000000020410723c */ /* 0x020fe20000001810 */
[----:B------:R-:W-:Y:S02]  /*20240*/  F2FP.F16.E4M3.UNPACK_B R2, R60.H1 ;  /* 0x0000003cff02723e */ /* 0x000fe400030006ff */
[----:B------:R-:W-:-:S07]  /*20250*/  F2FP.F16.E4M3.UNPACK_B R3, R0.H1 ;  /* 0x00000000ff03723e */ /* 0x000fce00030006ff */
[----:B------:R-:W-:Y:S09]  /*20260*/  HMMA.16816.F32 R12, R4, R2, R12 ;  /* 0x00000002040c723c */ /* 0x000ff2000000180c */
[----:B------:R-:W-:Y:S04]  /*20270*/  STL.64 [R1+0x30], R16 ;  /* 0x0000301001007387 */ /* 0x000fe80000100a00 */
[----:B------:R0:W-:Y:S06]  /*20280*/  STL.64 [R1+0x38], R18 ;  /* 0x0000381201007387 */ /* 0x0001ec0000100a00 */
[----:B------:R-:W-:-:S02]  /*20290*/  IMAD.MOV.U32 R60, RZ, RZ, R14 ;  /* 0x000000ffff3c7224 */ /* 0x000fc400078e000e */
[----:B------:R-:W-:Y:S01]  /*202a0*/  IMAD.MOV.U32 R0, RZ, RZ, R15 ;  /* 0x000000ffff007224 */ /* 0x000fe200078e000f */
[----:B0-----:R-:W3:Y:S01]  /*202b0*/  LDL.LU.64 R18, [R1+0x10e0] ;  /* 0x0010e00001127983 */ /* 0x001ee20000300a00 */
[----:B------:R-:W-:-:S03]  /*202c0*/  IMAD.MOV.U32 R61, RZ, RZ, R13 ;  /* 0x000000ffff3d7224 */ /* 0x000fc600078e000d */
[----:B------:R-:W3:Y:S04]  /*202d0*/  LDL.LU.64 R16, [R1+0x10d8] ;  /* 0x0010d80001107983 */ /* 0x000ee80000300a00 */
[----:B------:R0:W-:Y:S04]  /*202e0*/  STL [R1+0x20], R12 ;  /* 0x0000200c01007387 */ /* 0x0001e80000100800 */
[----:B------:R-:W4:Y:S04]  /*202f0*/  LDL.LU.64 R14, [R1+0x10d0] ;  /* 0x0010d000010e7983 */ /* 0x000f280000300a00 */
[----:B0-----:R-:W4:Y:S04]  /*20300*/  LDL.LU.64 R12, [R1+0x10c8] ;  /* 0x0010c800010c7983 */ /* 0x001f280000300a00 */
[----:B------:R-:W5:Y:S04]  /*20310*/  LDL.LU R2, [R1+0x330] ;  /* 0x0003300001027983 */ /* 0x000f680000300800 */
[----:B------:R-:W2:Y:S01]  /*20320*/  LDL.LU R3, [R1+0x334] ;  /* 0x0003340001037983 */ /* 0x000ea20000300800 */
[----:B-----5:R-:W-:-:S02]  /*20330*/  F2FP.F16.E4M3.UNPACK_B R2, R2.H1 ;  /* 0x00000002ff02723e */ /* 0x020fc400030006ff */
[----:B--2---:R-:W-:-:S07]  /*20340*/  F2FP.F16.E4M3.UNPACK_B R3, R3.H1 ;  /* 0x00000003ff03723e */ /* 0x004fce00030006ff */
[----:B------:R-:W-:-:S15]  /*20350*/  HMMA.16816.F32 R56, R4, R2, R56 ;  /* 0x000000020438723c */ /* 0x000fde0000001838 */
[----:B------:R-:W-:-:S04]  /*20360*/  NOP ;  /* 0x0000000000007918 */ /* 0x000fc80000000000 */
[----:B------:R-:W-:Y:S04]  /*20370*/  STL.64 [R1], R56 ;  /* 0x0000003801007387 */ /* 0x000fe80000100a00 */
[----:B------:R0:W-:Y:S04]  /*20380*/  STL.64 [R1+0x8], R58 ;  /* 0x0000083a01007387 */ /* 0x0001e80000100a00 */
[----:B0-----:R-:W2:Y:S04]  /*20390*/  LDL.LU.64 R58, [R1+0x10c0] ;  /* 0x0010c000013a7983 */ /* 0x001ea80000300a00 */
[----:B------:R-:W2:Y:S04]  /*203a0*/  LDL.LU.64 R56, [R1+0x10b8] ;  /* 0x0010b80001387983 */ /* 0x000ea80000300a00 */
[----:B------:R-:W5:Y:S04]  /*203b0*/  LDL.LU R2, [R1+0x340] ;  /* 0x0003400001027983 */ /* 0x000f680000300800 */
[----:B------:R-:W2:Y:S01]  /*203c0*/  LDL.LU R3, [R1+0x344] ;  /* 0x0003440001037983 */ /* 0x000ea20000300800 */
[----:B-----5:R-:W-:-:S02]  /*203d0*/  F2FP.F16.E4M3.UNPACK_B R2, R2.H1 ;  /* 0x00000002ff02723e */ /* 0x020fc400030006ff */
[----:B--2---:R-:W-:-:S07]  /*203e0*/  F2FP.F16.E4M3.UNPACK_B R3, R3.H1 ;  /* 0x00000003ff03723e */ /* 0x004fce00030006ff */
[----:B------:R-:W-:Y:S01]  /*203f0*/  HMMA.16816.F32 R4, R4, R2, R56 ;  /* 0x000000020404723c */ /* 0x000fe20000001838 */
[----:B------:R-:W2:Y:S04]  /*20400*/  LDL R56, [R1+0x58c] ;  /* 0x00058c0001387983 */ /* 0x000ea80000100800 */
[----:B------:R-:W5:Y:S04]  /*20410*/  LDL R57, [R1+0x588] ;  /* 0x0005880001397983 */ /* 0x000f680000100800 */
[----:B------:R-:W3:Y:S04]  /*20420*/  LDL R2, [R1+0x148] ;  /* 0x0001480001027983 */ /* 0x000ee80000100800 */
[----:B------:R-:W4:Y:S04]  /*20430*/  LDL R3, [R1+0x14c] ;  /* 0x00014c0001037983 */ /* 0x000f280000100800 */
[----:B------:R-:W4:Y:S04]  /*20440*/  LDL R58, [R1+0x584] ;  /* 0x00058400013a7983 */ /* 0x000f280000100800 */
[----:B------:R-:W4:Y:S04]  /*20450*/  LDL R59, [R1+0x580] ;  /* 0x00058000013b7983 */ /* 0x000f280000100800 */
[----:B------:R0:W-:Y:S04]  /*20460*/  STL.64 [R1+0xfd0], R6 ;  /* 0x000fd00601007387 */ /* 0x0001e80000100a00 */
[----:B0-----:R-:W4:Y:S04]  /*20470*/  LDL R6, [R1+0x574] ;  /* 0x0005740001067983 */ /* 0x001f280000100800 */
[----:B------:R-:W4:Y:S04]  /*20480*/  LDL R7, [R1+0x570] ;  /* 0x0005700001077983 */ /* 0x000f280000100800 */
[----:B------:R0:W-:Y:S04]  /*20490*/  STL.64 [R1+0xfc8], R4 ;  /* 0x000fc80401007387 */ /* 0x0001e80000100a00 */
[----:B0-----:R-:W4:Y:S04]  /*204a0*/  LDL R4, [R1+0x178] ;  /* 0x0001780001047983 */ /* 0x001f280000100800 */
[----:B------:R-:W4:Y:S01]  /*204b0*/  LDL R5, [R1+0x17c] ;  /* 0x00017c0001057983 */ /* 0x000f220000100800 */
[----:B--2---:R-:W-:-:S03]  /*204c0*/  SEL R56, R56, R10, !P4 ;  /* 0x0000000a38387207 */ /* 0x004fc60006000000 */
[----:B------:R-:W2:Y:S01]  /*204d0*/  LDL.LU R10, [R1+0x10b4] ;  /* 0x0010b400010a7983 */ /* 0x000ea20000300800 */
[----:B-----5:R-:W-:-:S03]  /*204e0*/  SEL R57, R57, R11, !P4 ;  /* 0x0000000b39397207 */ /* 0x020fc60006000000 */
[----:B------:R-:W2:Y:S01]  /*204f0*/  LDL.LU R11, [R1+0x10b0] ;  /* 0x0010b000010b7983 */ /* 0x000ea20000300800 */
[----:B---3--:R-:W-:Y:S02]  /*20500*/  F2FP.F16.E4M3.UNPACK_B R2, R2 ;  /* 0x00000002ff02723e */ /* 0x008fe400020006ff */
[----:B----4-:R-:W-:Y:S02]  /*20510*/  F2FP.F16.E4M3.UNPACK_B R3, R3 ;  /* 0x00000003ff03723e */ /* 0x010fe400020006ff */
[----:B------:R-:W-:Y:S02]  /*20520*/  SEL R58, R58, R6, !P4 ;  /* 0x000000063a3a7207 */ /* 0x000fe40006000000 */
[----:B------:R-:W3:Y:S01]  /*20530*/  LDL R6, [R1+0x188] ;  /* 0x0001880001067983 */ /* 0x000ee20000100800 */
[----:B------:R-:W-:-:S03]  /*20540*/  SEL R59, R59, R7, !P4 ;  /* 0x000000073b3b7207 */ /* 0x000fc60006000000 */
[----:B------:R-:W4:Y:S04]  /*20550*/  LDL R7, [R1+0x18c] ;  /* 0x00018c0001077983 */ /* 0x000f280000100800 */
[----:B--2---:R-:W-:Y:S01]  /*20560*/  HMMA.16816.F32 R8, R56, R2, R8 ;  /* 0x000000023808723c */ /* 0x004fe20000001808 */
[----:B------:R-:W2:Y:S04]  /*20570*/  LDL R2, [R1+0x158] ;  /* 0x0001580001027983 */ /* 0x000ea80000100800 */
[----:B------:R-:W5:-:S14]  /*20580*/  LDL R3, [R1+0x15c] ;  /* 0x00015c0001037983 */ /* 0x000f5c0000100800 */
[----:B------:R0:W-:Y:S04]  /*20590*/  STL [R1+0xfc4], R10 ;  /* 0x000fc40a01007387 */ /* 0x0001e80000100800 */
[----:B0-----:R-:W3:Y:S04]  /*205a0*/  LDL R10, [R1+0x16c] ;  /* 0x00016c00010a7983 */ /* 0x001ee80000100800 */
[----:B------:R0:W-:Y:S04]  /*205b0*/  STL [R1+0xfc0], R11 ;  /* 0x000fc00b01007387 */ /* 0x0001e80000100800 */
[----:B0-----:R-:W4:Y:S04]  /*205c0*/  LDL R11, [R1+0x168] ;  /* 0x00016800010b7983 */ /* 0x001f280000100800 */
[----:B------:R-:W-:Y:S01]  /*205d0*/  STL.64 [R1+0x1018], R8 ;  /* 0x0010180801007387 */ /* 0x000fe20000100a00 */
[----:B--2---:R-:W-:-:S02]  /*205e0*/  F2FP.F16.E4M3.UNPACK_B R2, R2 ;  /* 0x00000002ff02723e */ /* 0x004fc400020006ff */
[----:B-----5:R-:W-:-:S07]  /*205f0*/  F2FP.F16.E4M3.UNPACK_B R3, R3 ;  /* 0x00000003ff03723e */ /* 0x020fce00020006ff */
[----:B------:R-:W-:Y:S01]  /*20600*/  HMMA.16816.F32 R12, R56, R2, R12 ;  /* 0x00000002380c723c */ /* 0x000fe2000000180c */
[----:B---3--:R-:W-:Y:S02]  /*20610*/  F2FP.F16.E4M3.UNPACK_B R3, R10 ;  /* 0x0000000aff03723e */ /* 0x008fe400020006ff */
[----:B----4-:R-:W-:-:S07]  /*20620*/  F2FP.F16.E4M3.UNPACK_B R2, R11 ;  /* 0x0000000bff02723e */ /* 0x010fce00020006ff */
[----:B------:R-:W-:Y:S09]  /*20630*/  HMMA.16816.F32 R16, R56, R2, R16 ;  /* 0x000000023810723c */ /* 0x000ff20000001810 */
[----:B------:R0:W-:Y:S04]  /*20640*/  STL.64 [R1+0xfe0], R14 ;  /* 0x000fe00e01007387 */ /* 0x0001e80000100a00 */
[----:B------:R1:W-:Y:S04]  /*20650*/  STL.64 [R1+0xfd8], R12 ;  /* 0x000fd80c01007387 */ /* 0x0003e80000100a00 */
[----:B0-----:R-:W2:Y:S04]  /*20660*/  LDL R14, [R1+0x1b8] ;  /* 0x0001b800010e7983 */ /* 0x001ea80000100800 */
[----:B-1----:R-:W3:Y:S04]  /*20670*/  LDL R12, [R1+0x1a8] ;  /* 0x0001a800010c7983 */ /* 0x002ee80000100800 */
[----:B------:R-:W4:Y:S04]  /*20680*/  LDL R13, [R1+0x1ac] ;  /* 0x0001ac00010d7983 */ /* 0x000f280000100800 */
[----:B------:R-:W5:Y:S04]  /*20690*/  LDL R15, [R1+0x1bc] ;  /* 0x0001bc00010f7983 */ /* 0x000f680000100800 */
[----:B------:R0:W-:Y:S04]  /*206a0*/  STL.64 [R1+0xff0], R18 ;  /* 0x000ff01201007387 */ /* 0x0001e80000100a00 */
[----:B0-----:R-:W2:Y:S04]  /*206b0*/  LDL R18, [R1+0x198] ;  /* 0x0001980001127983 */ /* 0x001ea80000100800 */
[----:B------:R-:W3:Y:S01]  /*206c0*/  LDL R19, [R1+0x19c] ;  /* 0x00019c0001137983 */ /* 0x000ee20000100800 */
[----:B------:R-:W-:-:S02]  /*206d0*/  F2FP.F16.E4M3.UNPACK_B R2, R4 ;  /* 0x00000004ff02723e */ /* 0x000fc400020006ff */
[----:B------:R-:W-:Y:S01]  /*206e0*/  F2FP.F16.E4M3.UNPACK_B R3, R5 ;  /* 0x00000005ff03723e */ /* 0x000fe200020006ff */
[----:B------:R0:W-:Y:S04]  /*206f0*/  STL.64 [R1+0xfe8], R16 ;  /* 0x000fe81001007387 */ /* 0x0001e80000100a00 */
[----:B------:R-:W4:Y:S02]  /*20700*/  LDL R8, [R1+0x1c8] ;  /* 0x0001c80001087983 */ /* 0x000f240000100800 */
[----:B------:R-:W-:Y:S02]  /*20710*/  HMMA.16816.F32 R20, R56, R2, R20 ;  /* 0x000000023814723c */ /* 0x000fe40000001814 */
[----:B------:R-:W5:Y:S04]  /*20720*/  LDL R9, [R1+0x1cc] ;  /* 0x0001cc0001097983 */ /* 0x000f680000100800 */
[----:B------:R-:W5:Y:S04]  /*20730*/  LDL R11, [R1+0x1d8] ;  /* 0x0001d800010b7983 */ /* 0x000f680000100800 */
[----:B------:R-:W5:Y:S09]  /*20740*/  LDL R10, [R1+0x1dc] ;  /* 0x0001dc00010a7983 */ /* 0x000f720000100800 */
[----:B------:R-:W-:Y:S04]  /*20750*/  STL.64 [R1+0x1000], R22 ;  /* 0x0010001601007387 */ /* 0x000fe80000100a00 */
[----:B------:R-:W-:Y:S04]  /*20760*/  STL.64 [R1+0xff8], R20 ;  /* 0x000ff81401007387 */ /* 0x000fe80000100a00 */
[----:B------:R-:W5:Y:S04]  /*20770*/  LDL R4, [R1+0x1e8] ;  /* 0x0001e80001047983 */ /* 0x000f680000100800 */
[----:B------:R-:W5:Y:S01]  /*20780*/  LDL R5, [R1+0x1ec] ;  /* 0x0001ec0001057983 */ /* 0x000f620000100800 */
[----:B------:R-:W-:-:S02]  /*20790*/  F2FP.F16.E4M3.UNPACK_B R2, R6 ;  /* 0x00000006ff02723e */ /* 0x000fc400020006ff */
[----:B------:R-:W-:Y:S01]  /*207a0*/  F2FP.F16.E4M3.UNPACK_B R3, R7 ;  /* 0x00000007ff03723e */ /* 0x000fe200020006ff */
[----:B------:R-:W5:Y:S04]  /*207b0*/  LDL R6, [R1+0x1f8] ;  /* 0x0001f80001067983 */ /* 0x000f680000100800 */
[----:B------:R-:W5:Y:S02]  /*207c0*/  LDL R7, [R1+0x1fc] ;  /* 0x0001fc0001077983 */ /* 0x000f640000100800 */
[----:B------:R-:W-:-:S15]  /*207d0*/  HMMA.16816.F32 R24, R56, R2, R24 ;  /* 0x000000023818723c */ /* 0x000fde0000001818 */
[----:B------:R-:W-:-:S04]  /*207e0*/  NOP ;  /* 0x0000000000007918 */ /* 0x000fc80000000000 */
[----:B------:R1:W-:Y:S04]  /*207f0*/  STL.64 [R1+0x1010], R26 ;  /* 0x0010101a01007387 */ /* 0x0003e80000100a00 */
[----:B------:R0:W-:Y:S01]  /*20800*/  STL.64 [R1+0x1008], R24 ;  /* 0x0010081801007387 */ /* 0x0001e20000100a00 */
[----:B--2---:R-:W-:Y:S02]  /*20810*/  F2FP.F16.E4M3.UNPACK_B R2, R18 ;  /* 0x00000012ff02723e */ /* 0x004fe400020006ff */
[----:B---3--:R-:W-:-:S07]  /*20820*/  F2FP.F16.E4M3.UNPACK_B R3, R19 ;  /* 0x00000013ff03723e */ /* 0x008fce00020006ff */
[----:B------:R-:W-:Y:S01]  /*20830*/  HMMA.16816.F32 R28, R56, R2, R28 ;  /* 0x00000002381c723c */ /* 0x000fe2000000181c */
[----:B------:R-:W-:Y:S02]  /*20840*/  F2FP.F16.E4M3.UNPACK_B R2, R12 ;  /* 0x0000000cff02723e */ /* 0x000fe400020006ff */
[----:B----4-:R-:W-:-:S07]  /*20850*/  F2FP.F16.E4M3.UNPACK_B R3, R13 ;  /* 0x0000000dff03723e */ /* 0x010fce00020006ff */
[----:B------:R-:W-:Y:S01]  /*20860*/  HMMA.16816.F32 R32, R56, R2, R32 ;  /* 0x000000023820723c */ /* 0x000fe20000001820 */
[----:B------:R-:W-:Y:S02]  /*20870*/  F2FP.F16.E4M3.UNPACK_B R2, R14 ;  /* 0x0000000eff02723e */ /* 0x000fe400020006ff */
[----:B-----5:R-:W-:-:S07]  /*20880*/  F2FP.F16.E4M3.UNPACK_B R3, R15 ;  /* 0x0000000fff03723e */ /* 0x020fce00020006ff */
[----:B------:R-:W-:Y:S01]  /*20890*/  HMMA.16816.F32 R36, R56, R2, R36 ;  /* 0x000000023824723c */ /* 0x000fe20000001824 */
[----:B------:R-:W-:Y:S02]  /*208a0*/  F2FP.F16.E4M3.UNPACK_B R2, R8 ;  /* 0x00000008ff02723e */ /* 0x000fe400020006ff */
[----:B------:R-:W-:-:S07]  /*208b0*/  F2FP.F16.E4M3.UNPACK_B R3, R9 ;  /* 0x00000009ff03723e */ /* 0x000fce00020006ff */
[----:B------:R-:W-:Y:S01]  /*208c0*/  HMMA.16816.F32 R40, R56, R2, R40 ;  /* 0x000000023828723c */ /* 0x000fe20000001828 */
[----:B------:R-:W-:Y:S02]  /*208d0*/  F2FP.F16.E4M3.UNPACK_B R2, R11 ;  /* 0x0000000bff02723e */ /* 0x000fe400020006ff */
[----:B------:R-:W-:-:S07]  /*208e0*/  F2FP.F16.E4M3.UNPACK_B R3, R10 ;  /* 0x0000000aff03723e */ /* 0x000fce00020006ff */
[----:B------:R-:W-:Y:S01]  /*208f0*/  HMMA.16816.F32 R44, R56, R2, R44 ;  /* 0x00000002382c723c */ /* 0x000fe2000000182c */
[----:B------:R-:W-:Y:S02]  /*20900*/  F2FP.F16.E4M3.UNPACK_B R2, R4 ;  /* 0x00000004ff02723e */ /* 0x000fe400020006ff */
[----:B------:R-:W-:-:S07]  /*20910*/  F2FP.F16.E4M3.UNPACK_B R3, R5 ;  /* 0x00000005ff03723e */ /* 0x000fce00020006ff */
[----:B------:R-:W-:Y:S01]  /*20920*/  HMMA.16816.F32 R48, R56, R2, R48 ;  /* 0x000000023830723c */ /* 0x000fe20000001830 */
[----:B------:R-:W-:Y:S04]  /*20930*/  STL.64 [R1+0x1028], R30 ;  /* 0x0010281e01007387 */ /* 0x000fe80000100a00 */
[----:B------:R2:W-:Y:S04]  /*20940*/  STL.64 [R1+0x1020], R28 ;  /* 0x0010201c01007387 */ /* 0x0005e80000100a00 */
[----:B------:R-:W-:Y:S04]  /*20950*/  STL.64 [R1+0x1038], R34 ;  /* 0x0010382201007387 */ /* 0x000fe80000100a00 */
[----:B------:R-:W-:Y:S04]  /*20960*/  STL.64 [R1+0x1030], R32 ;  /* 0x0010302001007387 */ /* 0x000fe80000100a00 */
[----:B------:R-:W-:Y:S04]  /*20970*/  STL [R1+0xfbc], R38 ;  /* 0x000fbc2601007387 */ /* 0x000fe80000100800 */
[----:B------:R-:W-:Y:S04]  /*20980*/  STL [R1+0xfb8], R39 ;  /* 0x000fb82701007387 */ /* 0x000fe80000100800 */
[----:B------:R-:W-:Y:S01]  /*20990*/  STL [R1+0xfb4], R42 ;  /* 0x000fb42a01007387 */ /* 0x000fe20000100800 */
[----:B------:R-:W-:-:S03]  /*209a0*/  F2FP.F16.E4M3.UNPACK_B R2, R6 ;  /* 0x00000006ff02723e */ /* 0x000fc600020006ff */
[----:B------:R-:W-:Y:S01]  /*209b0*/  STL [R1+0xfb0], R43 ;  /* 0x000fb02b01007387 */ /* 0x000fe20000100800 */
[----:B------:R-:W-:-:S03]  /*209c0*/  F2FP.F16.E4M3.UNPACK_B R3, R7 ;  /* 0x00000007ff03723e */ /* 0x000fc600020006ff */
[----:B------:R-:W-:Y:S01]  /*209d0*/  STL.64 [R1+0x1048], R46 ;  /* 0x0010482e01007387 */ /* 0x000fe20000100a00 */
[----:B------:R-:W-:-:S03]  /*209e0*/  IMAD.MOV.U32 R4, RZ, RZ, R52 ;  /* 0x000000ffff047224 */ /* 0x000fc600078e0034 */
[----:B------:R-:W-:Y:S01]  /*209f0*/  STL.64 [R1+0x1040], R44 ;  /* 0x0010402c01007387 */ /* 0x000fe20000100a00 */
[----:B------:R-:W-:Y:S02]  /*20a00*/  IMAD.MOV.U32 R6, RZ, RZ, R54 ;  /* 0x000000ffff067224 */ /* 0x000fe400078e0036 */
[----:B------:R-:W-:Y:S01]  /*20a10*/  IMAD.MOV.U32 R7, RZ, RZ, R55 ;  /* 0x000000ffff077224 */ /* 0x000fe200078e0037 */
[----:B------:R-:W-:Y:S01]  /*20a20*/  STL.64 [R1+0x1058], R50 ;  /* 0x0010583201007387 */ /* 0x000fe20000100a00 */
[----:B------:R-:W-:-:S03]  /*20a30*/  IMAD.MOV.U32 R5, RZ, RZ, R53 ;  /* 0x000000ffff057224 */ /* 0x000fc600078e0035 */
[----:B------:R-:W-:Y:S04]  /*20a40*/  STL.64 [R1+0x1050], R48 ;  /* 0x0010503001007387 */ /* 0x000fe80000100a00 */
[----:B------:R-:W1:Y:S04]  /*20a50*/  LDL.LU R52, [R1+0x10ac] ;  /* 0x0010ac0001347983 */ /* 0x000e680000300800 */
[----:B------:R-:W3:Y:S04]  /*20a60*/  LDL.LU R53, [R1+0x10a8] ;  /* 0x0010a80001357983 */ /* 0x000ee80000300800 */
[----:B------:R-:W4:Y:S04]  /*20a70*/  LDL.LU R54, [R1+0x10a4] ;  /* 0x0010a40001367983 */ /* 0x000f280000300800 */
[----:B------:R-:W5:Y:S04]  /*20a80*/  LDL.LU R55, [R1+0x10a0] ;  /* 0x0010a00001377983 */ /* 0x000f680000300800 */
[----:B------:R-:W-:Y:S04]  /*20a90*/  STL.64 [R1+0x1068], R6 ;  /* 0x0010680601007387 */ /* 0x000fe80000100a00 */
[----:B------:R-:W-:Y:S04]  /*20aa0*/  STL.64 [R1+0x1060], R4 ;  /* 0x0010600401007387 */ /* 0x000fe80000100a00 */
[----:B0-----:R-:W2:Y:S04]  /*20ab0*/  LDL.LU R16, [R1+0xd0] ;  /* 0x0000d00001107983 */ /* 0x001ea80000300800 */
[----:B------:R-:W2:Y:S04]  /*20ac0*/  LDL.LU R17, [R1+0xd4] ;  /* 0x0000d40001117983 */ /* 0x000ea80000300800 */
[----:B------:R-:W2:Y:S04]  /*20ad0*/  LDL.LU R18, [R1+0xd8] ;  /* 0x0000d80001127983 */ /* 0x000ea80000300800 */
[----:B------:R-:W2:Y:S01]  /*20ae0*/  LDL.LU R19, [R1+0xdc] ;  /* 0x0000dc0001137983 */ /* 0x000ea20000300800 */
[----:B-1----:R-:W-:-:S02]  /*20af0*/  IMAD.MOV.U32 R27, RZ, RZ, R52 ;  /* 0x000000ffff1b7224 */ /* 0x002fc400078e0034 */
[----:B---3--:R-:W-:Y:S02]  /*20b00*/  IMAD.MOV.U32 R26, RZ, RZ, R53 ;  /* 0x000000ffff1a7224 */ /* 0x008fe400078e0035 */
[----:B----4-:R-:W-:Y:S02]  /*20b10*/  IMAD.MOV.U32 R25, RZ, RZ, R54 ;  /* 0x000000ffff197224 */ /* 0x010fe400078e0036 */
[----:B-----5:R-:W-:Y:S01]  /*20b20*/  IMAD.MOV.U32 R24, RZ, RZ, R55 ;  /* 0x000000ffff187224 */ /* 0x020fe200078e0037 */
[----:B--2---:R-:W-:Y:S04]  /*20b30*/  STL.64 [R1+0x1078], R18 ;  /* 0x0010781201007387 */ /* 0x004fe80000100a00 */
[----:B------:R0:W-:Y:S04]  /*20b40*/  STL.64 [R1+0x1070], R16 ;  /* 0x0010701001007387 */ /* 0x0001e80000100a00 */
[----:B------:R-:W2:Y:S04]  /*20b50*/  LDL.LU R55, [R1+0x109c] ;  /* 0x00109c0001377983 */ /* 0x000ea80000300800 */
[----:B------:R-:W3:Y:S04]  /*20b60*/  LDL.LU R54, [R1+0x1098] ;  /* 0x0010980001367983 */ /* 0x000ee80000300800 */
[----:B------:R-:W4:Y:S04]  /*20b70*/  LDL.LU R53, [R1+0x1094] ;  /* 0x0010940001357983 */ /* 0x000f280000300800 */
[----:B------:R-:W5:Y:S04]  /*20b80*/  LDL.LU R52, [R1+0x1090] ;  /* 0x0010900001347983 */ /* 0x000f680000300800 */
[----:B------:R-:W5:Y:S04]  /*20b90*/  LDL.LU R28, [R1+0xf0] ;  /* 0x0000f000011c7983 */ /* 0x000f680000300800 */
[----:B------:R-:W5:Y:S04]  /*20ba0*/  LDL.LU R29, [R1+0xf4] ;  /* 0x0000f400011d7983 */ /* 0x000f680000300800 */
[----:B------:R-:W5:Y:S04]  /*20bb0*/  LDL.LU R30, [R1+0xf8] ;  /* 0x0000f800011e7983 */ /* 0x000f680000300800 */
[----:B------:R-:W5:Y:S04]  /*20bc0*/  LDL.LU R31, [R1+0xfc] ;  /* 0x0000fc00011f7983 */ /* 0x000f680000300800 */
[----:B0-----:R-:W5:Y:S04]  /*20bd0*/  LDL.LU R16, [R1+0x130] ;  /* 0x0001300001107983 */ /* 0x001f680000300800 */
[----:B------:R-:W5:Y:S04]  /*20be0*/  LDL.LU R17, [R1+0x134] ;  /* 0x0001340001117983 */ /* 0x000f680000300800 */
[----:B------:R-:W5:Y:S04]  /*20bf0*/  LDL.LU R18, [R1+0x138] ;  /* 0x0001380001127983 */ /* 0x000f680000300800 */
[----:B------:R-:W5:Y:S04]  /*20c00*/  LDL.LU R19, [R1+0x13c] ;  /* 0x00013c0001137983 */ /* 0x000f680000300800 */
[----:B------:R-:W5:Y:S04]  /*20c10*/  LDL R39, [R1+0x208] ;  /* 0x0002080001277983 */ /* 0x000f680000100800 */
[----:B------:R-:W5:Y:S04]  /*20c20*/  LDL R38, [R1+0x20c] ;  /* 0x00020c0001267983 */ /* 0x000f680000100800 */
        /* <DEDUP_REMOVED lines=8> */
[----:B------:R-:W5:Y:S04]  /*20cb0*/  LDL R32, [R1+0x238] ;  /* 0x0002380001207983 */ /* 0x000f680000100800 */
[----:B------:R-:W5:Y:S01]  /*20cc0*/  LDL R33, [R1+0x23c] ;  /* 0x00023c0001217983 */ /* 0x000f620000100800 */
[----:B--2---:R-:W-:-:S02]  /*20cd0*/  IMAD.MOV.U32 R47, RZ, RZ, R55 ;  /* 0x000000ffff2f7224 */ /* 0x004fc400078e0037 */
[----:B---3--:R-:W-:Y:S02]  /*20ce0*/  IMAD.MOV.U32 R46, RZ, RZ, R54 ;  /* 0x000000ffff2e7224 */ /* 0x008fe400078e0036 */
[----:B----4-:R-:W-:Y:S02]  /*20cf0*/  IMAD.MOV.U32 R45, RZ, RZ, R53 ;  /* 0x000000ffff2d7224 */ /* 0x010fe400078e0035 */
[----:B-----5:R-:W-:Y:S02]  /*20d00*/  IMAD.MOV.U32 R44, RZ, RZ, R52 ;  /* 0x000000ffff2c7224 */ /* 0x020fe400078e0034 */
[----:B------:R-:W2:Y:S04]  /*20d10*/  LDL.LU R52, [R1+0x108c] ;  /* 0x00108c0001347983 */ /* 0x000ea80000300800 */
[----:B------:R-:W2:Y:S04]  /*20d20*/  LDL.LU R53, [R1+0x1088] ;  /* 0x0010880001357983 */ /* 0x000ea80000300800 */
[----:B------:R-:W2:Y:S04]  /*20d30*/  LDL.LU R54, [R1+0x1084] ;  /* 0x0010840001367983 */ /* 0x000ea80000300800 */
[----:B------:R-:W2:Y:S04]  /*20d40*/  LDL.LU R55, [R1+0x1080] ;  /* 0x0010800001377983 */ /* 0x000ea80000300800 */
[----:B------:R-:W3:Y:S04]  /*20d50*/  LDL R34, [R1+0x248] ;  /* 0x0002480001227983 */ /* 0x000ee80000100800 */
[----:B------:R-:W4:Y:S04]  /*20d60*/  LDL R35, [R1+0x24c] ;  /* 0x00024c0001237983 */ /* 0x000f280000100800 */
[----:B------:R-:W5:Y:S04]  /*20d70*/  LDL R20, [R1+0x258] ;  /* 0x0002580001147983 */ /* 0x000f680000100800 */
[----:B------:R-:W3:Y:S04]  /*20d80*/  LDL R21, [R1+0x25c] ;  /* 0x00025c0001157983 */ /* 0x000ee80000100800 */
[----:B------:R-:W3:Y:S04]  /*20d90*/  LDL R22, [R1+0x268] ;  /* 0x0002680001167983 */ /* 0x000ee80000100800 */
[----:B------:R-:W3:Y:S04]  /*20da0*/  LDL R23, [R1+0x26c] ;  /* 0x00026c0001177983 */ /* 0x000ee80000100800 */
[----:B------:R-:W3:Y:S04]  /*20db0*/  LDL R8, [R1+0x278] ;  /* 0x0002780001087983 */ /* 0x000ee80000100800 */
[----:B------:R-:W3:Y:S04]  /*20dc0*/  LDL R9, [R1+0x27c] ;  /* 0x00027c0001097983 */ /* 0x000ee80000100800 */
[----:B------:R-:W3:Y:S04]  /*20dd0*/  LDL.LU R12, [R1+0xc0] ;  /* 0x0000c000010c7983 */ /* 0x000ee80000300800 */
[----:B------:R-:W3:Y:S04]  /*20de0*/  LDL.LU R13, [R1+0xc4] ;  /* 0x0000c400010d7983 */ /* 0x000ee80000300800 */
[----:B------:R-:W3:Y:S04]  /*20df0*/  LDL.LU R14, [R1+0xc8] ;  /* 0x0000c800010e7983 */ /* 0x000ee80000300800 */
[----:B------:R-:W3:Y:S04]  /*20e00*/  LDL.LU R15, [R1+0xcc] ;  /* 0x0000cc00010f7983 */ /* 0x000ee80000300800 */
[----:B------:R-:W3:Y:S04]  /*20e10*/  LDL R11, [R1+0x288] ;  /* 0x00028800010b7983 */ /* 0x000ee80000100800 */
[----:B------:R-:W3:Y:S01]  /*20e20*/  LDL R10, [R1+0x28c] ;  /* 0x00028c00010a7983 */ /* 0x000ee20000100800 */
[----:B--2---:R-:W-:Y:S01]  /*20e30*/  HMMA.16816.F32 R52, R56, R2, R52 ;  /* 0x000000023834723c */ /* 0x004fe20000001834 */
[----:B------:R-:W-:-:S02]  /*20e40*/  F2FP.F16.E4M3.UNPACK_B R2, R39 ;  /* 0x00000027ff02723e */ /* 0x000fc400020006ff */
[----:B------:R-:W-:-:S07]  /*20e50*/  F2FP.F16.E4M3.UNPACK_B R3, R38 ;  /* 0x00000026ff03723e */ /* 0x000fce00020006ff */
[----:B------:R-:W-:-:S15]  /*20e60*/  HMMA.16816.F32 R16, R56, R2, R16 ;  /* 0x000000023810723c */ /* 0x000fde0000001810 */
[----:B------:R-:W-:-:S04]  /*20e70*/  NOP ;  /* 0x0000000000007918 */ /* 0x000fc80000000000 */
[----:B------:R-:W-:Y:S02]  /*20e80*/  IMAD.MOV.U32 R42, RZ, RZ, R18 ;  /* 0x000000ffff2a7224 */ /* 0x000fe400078e0012 */
[----:B------:R-:W-:Y:S02]  /*20e90*/  IMAD.MOV.U32 R43, RZ, RZ, R19 ;  /* 0x000000ffff2b7224 */ /* 0x000fe400078e0013 */
[----:B------:R-:W-:Y:S01]  /*20ea0*/  IMAD.MOV.U32 R38, RZ, RZ, R16 ;  /* 0x000000ffff267224 */ /* 0x000fe200078e0010 */
[----:B------:R-:W2:Y:S01]  /*20eb0*/  LDL.LU.64 R18, [R1+0x1078] ;  /* 0x0010780001127983 */ /* 0x000ea20000300a00 */
[----:B------:R-:W-:-:S03]  /*20ec0*/  IMAD.MOV.U32 R39, RZ, RZ, R17 ;  /* 0x000000ffff277224 */ /* 0x000fc600078e0011 */
[----:B------:R-:W2:Y:S04]  /*20ed0*/  LDL.LU.64 R16, [R1+0x1070] ;  /* 0x0010700001107983 */ /* 0x000ea80000300a00 */
[----:B------:R-:W2:Y:S04]  /*20ee0*/  LDL R2, [R1+0x218] ;  /* 0x0002180001027983 */ /* 0x000ea80000100800 */
[----:B------:R-:W3:Y:S01]  /*20ef0*/  LDL R3, [R1+0x21c] ;  /* 0x00021c0001037983 */ /* 0x000ee20000100800 */
[----:B--2---:R-:W-:Y:S02]  /*20f00*/  F2FP.F16.E4M3.UNPACK_B R2, R2 ;  /* 0x00000002ff02723e */ /* 0x004fe400020006ff */
[----:B---3--:R-:W-:-:S07]  /*20f10*/  F2FP.F16.E4M3.UNPACK_B R3, R3 ;  /* 0x00000003ff03723e */ /* 0x008fce00020006ff */
[----:B------:R-:W-:-:S15]  /*20f20*/  HMMA.16816.F32 R4, R56, R2, R4 ;  /* 0x000000023804723c */ /* 0x000fde0000001804 */
[----:B------:R-:W-:-:S04]  /*20f30*/  NOP ;  /* 0x0000000000007918 */ /* 0x000fc80000000000 */
[----:B------:R-:W-:Y:S04]  /*20f40*/  STL.64 [R1+0x120], R4 ;  /* 0x0001200401007387 */ /* 0x000fe80000100a00 */
[----:B------:R0:W-:Y:S04]  /*20f50*/  STL.64 [R1+0x128], R6 ;  /* 0x0001280601007387 */ /* 0x0001e80000100a00 */
[----:B0-----:R-:W2:Y:S04]  /*20f60*/  LDL.LU.64 R6, [R1+0x1068] ;  /* 0x0010680001067983 */ /* 0x001ea80000300a00 */
[----:B------:R-:W2:Y:S04]  /*20f70*/  LDL.LU.64 R4, [R1+0x1060] ;  /* 0x0010600001047983 */ /* 0x000ea80000300a00 */
[----:B------:R-:W3:Y:S04]  /*20f80*/  LDL R2, [R1+0x228] ;  /* 0x0002280001027983 */ /* 0x000ee80000100800 */
[----:B------:R-:W2:Y:S01]  /*20f90*/  LDL R3, [R1+0x22c] ;  /* 0x00022c0001037983 */ /* 0x000ea20000100800 */
[----:B---3--:R-:W-:-:S02]  /*20fa0*/  F2FP.F16.E4M3.UNPACK_B R2, R2 ;  /* 0x00000002ff02723e */ /* 0x008fc400020006ff */
[----:B--2---:R-:W-:-:S07]  /*20fb0*/  F2FP.F16.E4M3.UNPACK_B R3, R3 ;  /* 0x00000003ff03723e */ /* 0x004fce00020006ff */
[----:B------:R-:W-:Y:S01]  /*20fc0*/  HMMA.16816.F32 R48, R56, R2, R48 ;  /* 0x000000023830723c */ /* 0x000fe20000001830 */
[----:B------:R-:W-:Y:S02]  /*20fd0*/  F2FP.F16.E4M3.UNPACK_B R2, R32 ;  /* 0x00000020ff02723e */ /* 0x000fe400020006ff */
[----:B------:R-:W-:-:S07]  /*20fe0*/  F2FP.F16.E4M3.UNPACK_B R3, R33 ;  /* 0x00000021ff03723e */ /* 0x000fce00020006ff */
[----:B------:R-:W-:Y:S01]  /*20ff0*/  HMMA.16816.F32 R44, R56, R2, R44 ;  /* 0x00000002382c723c */ /* 0x000fe2000000182c */
[----:B------:R-:W-:Y:S02]  /*21000*/  F2FP.F16.E4M3.UNPACK_B R2, R34 ;  /* 0x00000022ff02723e */ /* 0x000fe400020006ff */
[----:B----4-:R-:W-:-:S07]  /*21010*/  F2FP.F16.E4M3.UNPACK_B R3, R35 ;  /* 0x00000023ff03723e */ /* 0x010fce00020006ff */
[----:B------:R-:W-:Y:S01]  /*21020*/  HMMA.16816.F32 R28, R56, R2, R28 ;  /* 0x00000002381c723c */ /* 0x000fe2000000181c */
[----:B-----5:R-:W-:Y:S02]  /*21030*/  F2FP.F16.E4M3.UNPACK_B R2, R20 ;  /* 0x00000014ff02723e */ /* 0x020fe400020006ff */
[----:B------:R-:W-:-:S07]  /*21040*/  F2FP.F16.E4M3.UNPACK_B R3, R21 ;  /* 0x00000015ff03723e */ /* 0x000fce00020006ff */
[----:B------:R-:W-:Y:S01]  /*21050*/  HMMA.16816.F32 R24, R56, R2, R24 ;  /* 0x000000023818723c */ /* 0x000fe20000001818 */
[----:B------:R-:W-:Y:S02]  /*21060*/  F2FP.F16.E4M3.UNPACK_B R2, R22 ;  /* 0x00000016ff02723e */ /* 0x000fe400020006ff */
[----:B------:R-:W-:-:S07]  /*21070*/  F2FP.F16.E4M3.UNPACK_B R3, R23 ;  /* 0x00000017ff03723e */ /* 0x000fce00020006ff */
[----:B------:R-:W-:Y:S01]  /*21080*/  HMMA.16816.F32 R16, R56, R2, R16 ;  /* 0x000000023810723c */ /* 0x000fe20000001810 */
[----:B------:R-:W-:Y:S02]  /*21090*/  F2FP.F16.E4M3.UNPACK_B R2, R8 ;  /* 0x00000008ff02723e */ /* 0x000fe400020006ff */
[----:B------:R-:W-:-:S07]  /*210a0*/  F2FP.F16.E4M3.UNPACK_B R3, R9 ;  /* 0x00000009ff03723e */ /* 0x000fce00020006ff */
[C---:B------:R-:W-:Y:S01]  /*210b0*/  HMMA.16816.F32 R12, R56.reuse, R2, R12 ;  /* 0x00000002380c723c */ /* 0x040fe2000000180c */
[----:B------:R-:W-:Y:S02]  /*210c0*/  F2FP.F16.E4M3.UNPACK_B R2, R11 ;  /* 0x0000000bff02723e */ /* 0x000fe400020006ff */
[----:B------:R-:W-:Y:S01]  /*210d0*/  F2FP.F16.E4M3.UNPACK_B R3, R10 ;  /* 0x0000000aff03723e */ /* 0x000fe200020006ff */
[----:B------:R-:W-:Y:S06]  /*210e0*/  STL.64 [R1+0x110], R48 ;  /* 0x0001103001007387 */ /* 0x000fec0000100a00 */
[----:B------:R-:W-:Y:S01]  /*210f0*/  HMMA.16816.F32 R8, R56, R2, R4 ;  /* 0x000000023808723c */ /* 0x000fe20000001804 */
[----:B------:R-:W-:Y:S04]  /*21100*/  STL.64 [R1+0x118], R50 ;  /* 0x0001183201007387 */ /* 0x000fe80000100a00 */
        /* <DEDUP_REMOVED lines=10> */
[----:B------:R-:W2:Y:S04]  /*211b0*/  LDL.LU R4, [R1] ;  /* 0x0000000001047983 */ /* 0x000ea80000300800 */
[----:B------:R0:W-:Y:S04]  /*211c0*/  STL.64 [R1+0xb0], R8 ;  /* 0x0000b00801007387 */ /* 0x0001e80000100a00 */
[----:B------:R1:W-:Y:S04]  /*211d0*/  STL.64 [R1+0xb8], R10 ;  /* 0x0000b80a01007387 */ /* 0x0003e80000100a00 */
[----:B------:R-:W2:Y:S04]  /*211e0*/  LDL.LU R5, [R1+0x4] ;  /* 0x0000040001057983 */ /* 0x000ea80000300800 */
[----:B------:R-:W2:Y:S04]  /*211f0*/  LDL.LU R6, [R1+0x8] ;  /* 0x0000080001067983 */ /* 0x000ea80000300800 */
[----:B------:R-:W2:Y:S04]  /*21200*/  LDL.LU R7, [R1+0xc] ;  /* 0x00000c0001077983 */ /* 0x000ea80000300800 */
[----:B0-----:R-:W3:Y:S04]  /*21210*/  LDL.LU R8, [R1+0x60] ;  /* 0x0000600001087983 */ /* 0x001ee80000300800 */
[----:B------:R-:W3:Y:S04]  /*21220*/  LDL.LU R9, [R1+0x64] ;  /* 0x0000640001097983 */ /* 0x000ee80000300800 */
[----:B-1----:R-:W3:Y:S04]  /*21230*/  LDL.LU R10, [R1+0x68] ;  /* 0x00006800010a7983 */ /* 0x002ee80000300800 */
[----:B------:R-:W3:Y:S04]  /*21240*/  LDL.LU R11, [R1+0x6c] ;  /* 0x00006c00010b7983 */ /* 0x000ee80000300800 */
[----:B------:R-:W4:Y:S04]  /*21250*/  LDL.LU R48, [R1+0xa0] ;  /* 0x0000a00001307983 */ /* 0x000f280000300800 */
[----:B------:R-:W4:Y:S04]  /*21260*/  LDL.LU R49, [R1+0xa4] ;  /* 0x0000a40001317983 */ /* 0x000f280000300800 */
[----:B------:R-:W4:Y:S04]  /*21270*/  LDL.LU R50, [R1+0xa8] ;  /* 0x0000a80001327983 */ /* 0x000f280000300800 */
[----:B------:R-:W4:Y:S04]  /*21280*/  LDL.LU R51, [R1+0xac] ;  /* 0x0000ac0001337983 */ /* 0x000f280000300800 */
[----:B------:R-:W5:Y:S04]  /*21290*/  LDL R2, [R1+0x298] ;  /* 0x0002980001027983 */ /* 0x000f680000100800 */
[----:B------:R-:W2:Y:S04]  /*212a0*/  LDL R3, [R1+0x29c] ;  /* 0x00029c0001037983 */ /* 0x000ea80000100800 */
        /* <DEDUP_REMOVED lines=21> */
[----:B------:R-:W-:-:S03]  /*21400*/  IMAD.MOV.U32 R13, RZ, RZ, R61 ;  /* 0x000000ffff0d7224 */ /* 0x000fc600078e003d */
[----:B------:R-:W3:Y:S01]  /*21410*/  LDL.LU R17, [R1+0x34] ;  /* 0x0000340001117983 */ /* 0x000ee20000300800 */
[----:B------:R-:W-:-:S03]  /*21420*/  IMAD.MOV.U32 R14, RZ, RZ, R60 ;  /* 0x000000ffff0e7224 */ /* 0x000fc600078e003c */
[----:B------:R-:W3:Y:S01]  /*21430*/  LDL.LU R18, [R1+0x38] ;  /* 0x0000380001127983 */ /* 0x000ee20000300800 */
[----:B------:R-:W-:-:S03]  /*21440*/  IMAD.MOV.U32 R15, RZ, RZ, R0 ;  /* 0x000000ffff0f7224 */ /* 0x000fc600078e0000 */
[----:B------:R-:W3:Y:S04]  /*21450*/  LDL.LU R19, [R1+0x3c] ;  /* 0x00003c0001137983 */ /* 0x000ee80000300800 */
[----:B------:R-:W3:Y:S04]  /*21460*/  LDL.LU R12, [R1+0x20] ;  /* 0x00002000010c7983 */ /* 0x000ee80000300800 */
[----:B------:R-:W3:Y:S04]  /*21470*/  LDL.LU R61, [R1+0x33c] ;  /* 0x00033c00013d7983 */ /* 0x000ee80000300800 */
[----:B------:R-:W3:Y:S04]  /*21480*/  LDL.LU R60, [R1+0x348] ;  /* 0x00034800013c7983 */ /* 0x000ee80000300800 */
[----:B------:R-:W3:Y:S01]  /*21490*/  LDL.LU R0, [R1+0x34c] ;  /* 0x00034c0001007983 */ /* 0x000ee20000300800 */
[----:B-----5:R-:W-:-:S02]  /*214a0*/  F2FP.F16.E4M3.UNPACK_B R2, R2 ;  /* 0x00000002ff02723e */ /* 0x020fc400020006ff */
[----:B--2---:R-:W-:-:S07]  /*214b0*/  F2FP.F16.E4M3.UNPACK_B R3, R3 ;  /* 0x00000003ff03723e */ /* 0x004fce00020006ff */
[----:B----4-:R-:W-:-:S15]  /*214c0*/  HMMA.16816.F32 R48, R56, R2, R48 ;  /* 0x000000023830723c */ /* 0x010fde0000001830 */
[----:B------:R-:W-:-:S04]  /*214d0*/  NOP ;  /* 0x0000000000007918 */ /* 0x000fc80000000000 */
[----:B------:R-:W-:Y:S04]  /*214e0*/  STL.64 [R1+0xa0], R48 ;  /* 0x0000a03001007387 */ /* 0x000fe80000100a00 */
[----:B------:R0:W-:Y:S04]  /*214f0*/  STL.64 [R1+0xa8], R50 ;  /* 0x0000a83201007387 */ /* 0x0001e80000100a00 */
[----:B0-----:R-:W2:Y:S04]  /*21500*/  LDL.LU.64 R50, [R1+0x1058] ;  /* 0x0010580001327983 */ /* 0x001ea80000300a00 */
[----:B------:R-:W2:Y:S04]  /*21510*/  LDL.LU.64 R48, [R1+0x1050] ;  /* 0x0010500001307983 */ /* 0x000ea80000300a00 */
[----:B------:R-:W4:Y:S04]  /*21520*/  LDL R2, [R1+0x2a8] ;  /* 0x0002a80001027983 */ /* 0x000f280000100800 */
[----:B------:R-:W5:Y:S01]  /*21530*/  LDL R3, [R1+0x2ac] ;  /* 0x0002ac0001037983 */ /* 0x000f620000100800 */
[----:B----4-:R-:W-:-:S02]  /*21540*/  F2FP.F16.E4M3.UNPACK_B R2, R2 ;  /* 0x00000002ff02723e */ /* 0x010fc400020006ff */
[----:B-----5:R-:W-:-:S07]  /*21550*/  F2FP.F16.E4M3.UNPACK_B R3, R3 ;  /* 0x00000003ff03723e */ /* 0x020fce00020006ff */
[----:B---3--:R-:W-:-:S15]  /*21560*/  HMMA.16816.F32 R44, R56, R2, R44 ;  /* 0x00000002382c723c */ /* 0x008fde000000182c */
[----:B------:R-:W-:-:S04]  /*21570*/  NOP ;  /* 0x0000000000007918 */ /* 0x000fc80000000000 */
[----:B------:R-:W-:Y:S04]  /*21580*/  STL.64 [R1+0x90], R44 ;  /* 0x0000902c01007387 */ /* 0x000fe80000100a00 */
[----:B------:R0:W-:Y:S04]  /*21590*/  STL.64 [R1+0x98], R46 ;  /* 0x0000982e01007387 */ /* 0x0001e80000100a00 */
[----:B0-----:R-:W3:Y:S04]  /*215a0*/  LDL.LU.64 R46, [R1+0x1048] ;  /* 0x00104800012e7983 */ /* 0x001ee80000300a00 */
[----:B------:R-:W3:Y:S04]  /*215b0*/  LDL.LU.64 R44, [R1+0x1040] ;  /* 0x00104000012c7983 */ /* 0x000ee80000300a00 */
[----:B------:R-:W4:Y:S04]  /*215c0*/  LDL R2, [R1+0x2c8] ;  /* 0x0002c80001027983 */ /* 0x000f280000100800 */
[----:B------:R-:W5:Y:S01]  /*215d0*/  LDL R3, [R1+0x2cc] ;  /* 0x0002cc0001037983 */ /* 0x000f620000100800 */
[----:B----4-:R-:W-:-:S02]  /*215e0*/  F2FP.F16.E4M3.UNPACK_B R2, R2 ;  /* 0x00000002ff02723e */ /* 0x010fc400020006ff */
[----:B-----5:R-:W-:-:S07]  /*215f0*/  F2FP.F16.E4M3.UNPACK_B R3, R3 ;  /* 0x00000003ff03723e */ /* 0x020fce00020006ff */
[----:B------:R-:W-:-:S15]  /*21600*/  HMMA.16816.F32 R32, R56, R2, R32 ;  /* 0x000000023820723c */ /* 0x000fde0000001820 */
[----:B------:R-:W-:-:S04]  /*21610*/  NOP ;  /* 0x0000000000007918 */ /* 0x000fc80000000000 */
[----:B------:R-:W-:Y:S04]  /*21620*/  STL.64 [R1+0x80], R32 ;  /* 0x0000802001007387 */ /* 0x000fe80000100a00 */
[----:B------:R0:W-:Y:S04]  /*21630*/  STL.64 [R1+0x88], R34 ;  /* 0x0000882201007387 */ /* 0x0001e80000100a00 */
[----:B0-----:R-:W4:Y:S04]  /*21640*/  LDL.LU.64 R34, [R1+0x1038] ;  /* 0x0010380001227983 */ /* 0x001f280000300a00 */
[----:B------:R-:W4:Y:S04]  /*21650*/  LDL.LU.64 R32, [R1+0x1030] ;  /* 0x0010300001207983 */ /* 0x000f280000300a00 */
[----:B------:R-:W5:Y:S04]  /*21660*/  LDL R2, [R1+0x2d8] ;  /* 0x0002d80001027983 */ /* 0x000f680000100800 */
[----:B------:R-:W2:Y:S01]  /*21670*/  LDL R3, [R1+0x2dc] ;  /* 0x0002dc0001037983 */ /* 0x000ea20000100800 */
[----:B-----5:R-:W-:-:S02]  /*21680*/  F2FP.F16.E4M3.UNPACK_B R2, R2 ;  /* 0x00000002ff02723e */ /* 0x020fc400020006ff */
[----:B--2---:R-:W-:-:S07]  /*21690*/  F2FP.F16.E4M3.UNPACK_B R3, R3 ;  /* 0x00000003ff03723e */ /* 0x004fce00020006ff */
[----:B------:R-:W-:-:S15]  /*216a0*/  HMMA.16816.F32 R28, R56, R2, R28 ;  /* 0x00000002381c723c */ /* 0x000fde000000181c */
[----:B------:R-:W-:-:S04]  /*216b0*/  NOP ;  /* 0x0000000000007918 */ /* 0x000fc80000000000 */
[----:B------:R-:W-:Y:S04]  /*216c0*/  STL.64 [R1+0x70], R28 ;  /* 0x0000701c01007387 */ /* 0x000fe80000100a00 */
[----:B------:R0:W-:Y:S04]  /*216d0*/  STL.64 [R1+0x78], R30 ;  /* 0x0000781e01007387 */ /* 0x0001e80000100a00 */
[----:B0-----:R-:W2:Y:S04]  /*216e0*/  LDL.LU.64 R30, [R1+0x1028] ;  /* 0x00102800011e7983 */ /* 0x001ea80000300a00 */
[----:B------:R-:W2:Y:S04]  /*216f0*/  LDL.LU.64 R28, [R1+0x1020] ;  /* 0x00102000011c7983 */ /* 0x000ea80000300a00 */
[----:B------:R-:W5:Y:S04]  /*21700*/  LDL R2, [R1+0x2e8] ;  /* 0x0002e80001027983 */ /* 0x000f680000100800 */
[----:B------:R-:W2:Y:S01]  /*21710*/  LDL R3, [R1+0x2ec] ;  /* 0x0002ec0001037983 */ /* 0x000ea20000100800 */
[----:B-----5:R-:W-:-:S02]  /*21720*/  F2FP.F16.E4M3.UNPACK_B R2, R2 ;  /* 0x00000002ff02723e */ /* 0x020fc400020006ff */
[----:B--2---:R-:W-:-:S07]  /*21730*/  F2FP.F16.E4M3.UNPACK_B R3, R3 ;  /* 0x00000003ff03723e */ /* 0x004fce00020006ff */
[----:B------:R-:W-:-:S15]  /*21740*/  HMMA.16816.F32 R8, R56, R2, R8 ;  /* 0x000000023808723c */ /* 0x000fde0000001808 */
[----:B------:R-:W-:-:S04]  /*21750*/  NOP ;  /* 0x0000000000007918 */ /* 0x000fc80000000000 */
[----:B------:R0:W-:Y:S04]  /*21760*/  STL.64 [R1+0x60], R8 ;  /* 0x0000600801007387 */ /* 0x0001e80000100a00 */
[----:B------:R1:W-:Y:S04]  /*21770*/  STL.64 [R1+0x68], R10 ;  /* 0x0000680a01007387 */ /* 0x0003e80000100a00 */
[----:B0-----:R-:W2:Y:S04]  /*21780*/  LDL.LU.64 R8, [R1+0x1018] ;  /* 0x0010180001087983 */ /* 0x001ea80000300a00 */
[----:B------:R-:W5:Y:S04]  /*21790*/  LDL R2, [R1+0x2f8] ;  /* 0x0002f80001027983 */ /* 0x000f680000100800 */
[----:B------:R-:W2:Y:S04]  /*217a0*/  LDL R3, [R1+0x2fc] ;  /* 0x0002fc0001037983 */ /* 0x000ea80000100800 */
[----:B-1----:R-:W3:Y:S04]  /*217b0*/  LDL.LU R10, [R1+0x58c] ;  /* 0x00058c00010a7983 */ /* 0x002ee80000300800 */
[----:B------:R-:W3:Y:S01]  /*217c0*/  LDL.LU R11, [R1+0x588] ;  /* 0x00058800010b7983 */ /* 0x000ee20000300800 */
        /* <DEDUP_REMOVED lines=38> */
[----:B------:R-:W5:Y:S02]  /*21a30*/  LDL R3, [R1+0x338] ;  /* 0x0003380001037983 */ /* 0x000f640000100800 */
[----:B-----5:R-:W-:-:S02]  /*21a40*/  F2FP.F16.E4M3.UNPACK_B R2, R3 ;  /* 0x00000003ff02723e */ /* 0x020fc400020006ff */
[----:B------:R-:W-:-:S07]  /*21a50*/  F2FP.F16.E4M3.UNPACK_B R3, R61 ;  /* 0x0000003dff03723e */ /* 0x000fce00020006ff */
[----:B------:R-:W-:-:S15]  /*21a60*/  HMMA.16816.F32 R4, R56, R2, R4 ;  /* 0x000000023804723c */ /* 0x000fde0000001804 */
[----:B------:R-:W-:-:S04]  /*21a70*/  NOP ;  /* 0x0000000000007918 */ /* 0x000fc80000000000 */
[----:B------:R-:W-:Y:S04]  /*21a80*/  STL.64 [R1], R4 ;  /* 0x0000000401007387 */ /* 0x000fe80000100a00 */
[----:B------:R0:W-:Y:S04]  /*21a90*/  STL.64 [R1+0x8], R6 ;  /* 0x0000080601007387 */ /* 0x0001e80000100a00 */
[----:B0-----:R-:W5:Y:S04]  /*21aa0*/  LDL.LU.64 R6, [R1+0xfd0] ;  /* 0x000fd00001067983 */ /* 0x001f680000300a00 */
[----:B------:R-:W5:Y:S01]  /*21ab0*/  LDL.LU.64 R4, [R1+0xfc8] ;  /* 0x000fc80001047983 */ /* 0x000f620000300a00 */
[----:B------:R-:W-:-:S02]  /*21ac0*/  F2FP.F16.E4M3.UNPACK_B R2, R60 ;  /* 0x0000003cff02723e */ /* 0x000fc400020006ff */
[----:B------:R-:W-:-:S07]  /*21ad0*/  F2FP.F16.E4M3.UNPACK_B R3, R0 ;  /* 0x00000000ff03723e */ /* 0x000fce00020006ff */
[----:B-----5:R-:W-:Y:S01]  /*21ae0*/  HMMA.16816.F32 R4, R56, R2, R4 ;  /* 0x000000023804723c */ /* 0x020fe20000001804 */
[----:B------:R-:W5:Y:S04]  /*21af0*/  LDL.LU R2, [R1+0x148] ;  /* 0x0001480001027983 */ /* 0x000f680000300800 */
[----:B------:R-:W2:Y:S04]  /*21b00*/  LDL.LU R3, [R1+0x14c] ;  /* 0x00014c0001037983 */ /* 0x000ea80000300800 */
[----:B------:R-:W3:Y:S04]  /*21b10*/  LDL.LU R56, [R1+0x57c] ;  /* 0x00057c0001387983 */ /* 0x000ee80000300800 */
[----:B------:R-:W2:Y:S04]  /*21b20*/  LDL.LU R57, [R1+0x578] ;  /* 0x0005780001397983 */ /* 0x000ea80000300800 */
[----:B------:R-:W4:Y:S04]  /*21b30*/  LDL.LU R58, [R1+0x574] ;  /* 0x00057400013a7983 */ /* 0x000f280000300800 */
[----:B------:R-:W4:Y:S04]  /*21b40*/  LDL.LU R59, [R1+0x570] ;  /* 0x00057000013b7983 */ /* 0x000f280000300800 */
[----:B------:R0:W-:Y:S04]  /*21b50*/  STL.64 [R1+0xf08], R6 ;  /* 0x000f080601007387 */ /* 0x0001e80000100a00 */
[----:B0-----:R-:W4:Y:S04]  /*21b60*/  LDL.LU R6, [R1+0x158] ;  /* 0x0001580001067983 */ /* 0x001f280000300800 */
[----:B------:R-:W4:Y:S04]  /*21b70*/  LDL.LU R7, [R1+0x15c] ;  /* 0x00015c0001077983 */ /* 0x000f280000300800 */
[----:B------:R0:W-:Y:S04]  /*21b80*/  STL.64 [R1+0xf00], R4 ;  /* 0x000f000401007387 */ /* 0x0001e80000100a00 */
[----:B0-----:R-:W4:Y:S04]  /*21b90*/  LDL.LU R4, [R1+0x584] ;  /* 0x0005840001047983 */ /* 0x001f280000300800 */
[----:B------:R-:W4:Y:S01]  /*21ba0*/  LDL.LU R5, [R1+0x580] ;  /* 0x0005800001057983 */ /* 0x000f220000300800 */
[----:B---3--:R-:W-:-:S03]  /*21bb0*/  SEL R56, R56, R10, !P4 ;  /* 0x0000000a38387207 */ /* 0x008fc60006000000 */
[----:B------:R-:W3:Y:S01]  /*21bc0*/  LDL.LU R10, [R1+0xfc4] ;  /* 0x000fc400010a7983 */ /* 0x000ee20000300800 */
[----:B--2---:R-:W-:-:S03]  /*21bd0*/  SEL R57, R57, R11, !P4 ;  /* 0x0000000b39397207 */ /* 0x004fc60006000000 */
[----:B------:R-:W3:Y:S01]  /*21be0*/  LDL.LU R11, [R1+0xfc0] ;  /* 0x000fc000010b7983 */ /* 0x000ee20000300800 */
[----:B-----5:R-:W-:Y:S02]  /*21bf0*/  F2FP.F16.E4M3.UNPACK_B R2, R2.H1 ;  /* 0x00000002ff02723e */ /* 0x020fe400030006ff */
[----:B------:R-:W-:Y:S02]  /*21c00*/  F2FP.F16.E4M3.UNPACK_B R3, R3.H1 ;  /* 0x00000003ff03723e */ /* 0x000fe400030006ff */
[----:B----4-:R-:W-:Y:S02]  /*21c10*/  SEL R58, R58, R4, !P4 ;  /* 0x000000043a3a7207 */ /* 0x010fe40006000000 */
[----:B------:R-:W2:Y:S01]  /*21c20*/  LDL.LU R4, [R1+0x198] ;  /* 0x0001980001047983 */ /* 0x000ea20000300800 */
[----:B------:R-:W-:-:S03]  /*21c30*/  SEL R59, R59, R5, !P4 ;  /* 0x000000053b3b7207 */ /* 0x000fc60006000000 */
[----:B------:R-:W4:Y:S04]  /*21c40*/  LDL.LU R5, [R1+0x19c] ;  /* 0x00019c0001057983 */ /* 0x000f280000300800 */
[----:B---3--:R-:W-:Y:S01]  /*21c50*/  HMMA.16816.F32 R8, R56, R2, R8 ;  /* 0x000000023808723c */ /* 0x008fe20000001808 */
[----:B------:R-:W-:Y:S02]  /*21c60*/  F2FP.F16.E4M3.UNPACK_B R2, R6.H1 ;  /* 0x00000006ff02723e */ /* 0x000fe400030006ff */
[----:B------:R-:W-:-:S07]  /*21c70*/  F2FP.F16.E4M3.UNPACK_B R3, R7.H1 ;  /* 0x00000007ff03723e */ /* 0x000fce00030006ff */
[----:B------:R-:W-:Y:S09]  /*21c80*/  HMMA.16816.F32 R12, R56, R2, R12 ;  /* 0x00000002380c723c */ /* 0x000ff2000000180c */
[----:B------:R0:W-:Y:S04]  /*21c90*/  STL.64 [R1+0xf18], R10 ;  /* 0x000f180a01007387 */ /* 0x0001e80000100a00 */
[----:B0-----:R-:W3:Y:S04]  /*21ca0*/  LDL.LU R10, [R1+0x188] ;  /* 0x00018800010a7983 */ /* 0x001ee80000300800 */
[----:B------:R-:W5:Y:S04]  /*21cb0*/  LDL.LU R11, [R1+0x18c] ;  /* 0x00018c00010b7983 */ /* 0x000f680000300800 */
[----:B------:R0:W-:Y:S04]  /*21cc0*/  STL.64 [R1+0xf10], R8 ;  /* 0x000f100801007387 */ /* 0x0001e80000100a00 */
[----:B0-----:R-:W2:Y:S04]  /*21cd0*/  LDL.LU R8, [R1+0x178] ;  /* 0x0001780001087983 */ /* 0x001ea80000300800 */
[----:B------:R-:W2:Y:S04]  /*21ce0*/  LDL.LU R9, [R1+0x17c] ;  /* 0x00017c0001097983 */ /* 0x000ea80000300800 */
[----:B------:R-:W2:Y:S04]  /*21cf0*/  LDL.LU R6, [R1+0x1a8] ;  /* 0x0001a80001067983 */ /* 0x000ea80000300800 */
[----:B------:R-:W2:Y:S04]  /*21d00*/  LDL.LU R7, [R1+0x1ac] ;  /* 0x0001ac0001077983 */ /* 0x000ea80000300800 */
[----:B------:R-:W2:Y:S04]  /*21d10*/  LDL.LU R2, [R1+0x168] ;  /* 0x0001680001027983 */ /* 0x000ea80000300800 */
[----:B------:R-:W3:Y:S04]  /*21d20*/  LDL.LU R3, [R1+0x16c] ;  /* 0x00016c0001037983 */ /* 0x000ee80000300800 */
[----:B------:R-:W-:Y:S04]  /*21d30*/  STL.64 [R1+0xf28], R14 ;  /* 0x000f280e01007387 */ /* 0x000fe80000100a00 */
[----:B------:R-:W-:Y:S01]  /*21d40*/  STL.64 [R1+0xf20], R12 ;  /* 0x000f200c01007387 */ /* 0x000fe20000100a00 */
[----:B--2---:R-:W-:-:S02]  /*21d50*/  F2FP.F16.E4M3.UNPACK_B R2, R2.H1 ;  /* 0x00000002ff02723e */ /* 0x004fc400030006ff */
[----:B---3--:R-:W-:-:S07]  /*21d60*/  F2FP.F16.E4M3.UNPACK_B R3, R3.H1 ;  /* 0x00000003ff03723e */ /* 0x008fce00030006ff */
[----:B------:R-:W-:Y:S01]  /*21d70*/  HMMA.16816.F32 R16, R56, R2, R16 ;  /* 0x000000023810723c */ /* 0x000fe20000001810 */
[----:B------:R-:W-:Y:S02]  /*21d80*/  F2FP.F16.E4M3.UNPACK_B R2, R8.H1 ;  /* 0x00000008ff02723e */ /* 0x000fe400030006ff */
[----:B------:R-:W-:-:S07]  /*21d90*/  F2FP.F16.E4M3.UNPACK_B R3, R9.H1 ;  /* 0x00000009ff03723e */ /* 0x000fce00030006ff */
[----:B------:R-:W-:Y:S01]  /*21da0*/  HMMA.16816.F32 R20, R56, R2, R20 ;  /* 0x000000023814723c */ /* 0x000fe20000001814 */
[----:B------:R-:W-:Y:S02]  /*21db0*/  F2FP.F16.E4M3.UNPACK_B R2, R10.H1 ;  /* 0x0000000aff02723e */ /* 0x000fe400030006ff */
[----:B-----5:R-:W-:-:S07]  /*21dc0*/  F2FP.F16.E4M3.UNPACK_B R3, R11.H1 ;  /* 0x0000000bff03723e */ /* 0x020fce00030006ff */
[C---:B------:R-:W-:Y:S01]  /*21dd0*/  HMMA.16816.F32 R24, R56.reuse, R2, R24 ;  /* 0x000000023818723c */ /* 0x040fe20000001818 */
[----:B------:R-:W-:Y:S02]  /*21de0*/  F2FP.F16.E4M3.UNPACK_B R2, R4.H1 ;  /* 0x00000004ff02723e */ /* 0x000fe400030006ff */
[----:B----4-:R-:W-:Y:S01]  /*21df0*/  F2FP.F16.E4M3.UNPACK_B R3, R5.H1 ;  /* 0x00000005ff03723e */ /* 0x010fe200030006ff */
[----:B------:R-:W-:Y:S06]  /*21e00*/  STL.64 [R1+0xf38], R18 ;  /* 0x000f381201007387 */ /* 0x000fec0000100a00 */
[----:B------:R-:W-:Y:S01]  /*21e10*/  HMMA.16816.F32 R28, R56, R2, R28 ;  /* 0x00000002381c723c */ /* 0x000fe2000000181c */
[----:B------:R0:W-:Y:S04]  /*21e20*/  STL.64 [R1+0xf30], R16 ;  /* 0x000f301001007387 */ /* 0x0001e80000100a00 */
[----:B0-----:R-:W2:Y:S04]  /*21e30*/  LDL.LU R16, [R1+0x1b8] ;  /* 0x0001b80001107983 */ /* 0x001ea80000300800 */
[----:B------:R-:W3:Y:S04]  /*21e40*/  LDL.LU R17, [R1+0x1bc] ;  /* 0x0001bc0001117983 */ /* 0x000ee80000300800 */
[----:B------:R-:W-:Y:S04]  /*21e50*/  STL.64 [R1+0xf48], R22 ;  /* 0x000f481601007387 */ /* 0x000fe80000100a00 */
[----:B------:R0:W-:Y:S04]  /*21e60*/  STL.64 [R1+0xf40], R20 ;  /* 0x000f401401007387 */ /* 0x0001e80000100a00 */
[----:B------:R-:W4:Y:S04]  /*21e70*/  LDL.LU R18, [R1+0x1c8] ;  /* 0x0001c80001127983 */ /* 0x000f280000300800 */
[----:B------:R-:W5:Y:S04]  /*21e80*/  LDL.LU R19, [R1+0x1cc] ;  /* 0x0001cc0001137983 */ /* 0x000f680000300800 */
[----:B------:R-:W4:Y:S04]  /*21e90*/  LDL.LU R12, [R1+0x1d8] ;  /* 0x0001d800010c7983 */ /* 0x000f280000300800 */
[----:B------:R-:W4:Y:S04]  /*21ea0*/  LDL.LU R13, [R1+0x1dc] ;  /* 0x0001dc00010d7983 */ /* 0x000f280000300800 */
[----:B------:R-:W-:Y:S04]  /*21eb0*/  STL.64 [R1+0xf58], R26 ;  /* 0x000f581a01007387 */ /* 0x000fe80000100a00 */
[----:B------:R-:W-:Y:S04]  /*21ec0*/  STL.64 [R1+0xf50], R24 ;  /* 0x000f501801007387 */ /* 0x000fe80000100a00 */
[----:B------:R-:W4:Y:S04]  /*21ed0*/  LDL.LU R14, [R1+0x1e8] ;  /* 0x0001e800010e7983 */ /* 0x000f280000300800 */
[----:B------:R-:W4:Y:S01]  /*21ee0*/  LDL.LU R15, [R1+0x1ec] ;  /* 0x0001ec00010f7983 */ /* 0x000f220000300800 */
[----:B------:R-:W-:-:S03]  /*21ef0*/  IMAD.MOV.U32 R4, RZ, RZ, R38 ;  /* 0x000000ffff047224 */ /* 0x000fc600078e0026 */
[----:B------:R-:W-:Y:S01]  /*21f00*/  STL.64 [R1+0xf68], R30 ;  /* 0x000f681e01007387 */ /* 0x000fe20000100a00 */
[----:B------:R-:W-:-:S03]  /*21f10*/  IMAD.MOV.U32 R5, RZ, RZ, R39 ;  /* 0x000000ffff057224 */ /* 0x000fc600078e0027 */
[----:B------:R-:W-:Y:S04]  /*21f20*/  STL.64 [R1+0xf60], R28 ;  /* 0x000f601c01007387 */ /* 0x000fe80000100a00 */
[----:B------:R-:W4:Y:S04]  /*21f30*/  LDL.LU R8, [R1+0x1f8] ;  /* 0x0001f80001087983 */ /* 0x000f280000300800 */
[----:B------:R-:W4:Y:S04]  /*21f40*/  LDL.LU R9, [R1+0x1fc] ;  /* 0x0001fc0001097983 */ /* 0x000f280000300800 */
[----:B------:R-:W4:Y:S04]  /*21f50*/  LDL.LU R38, [R1+0xfbc] ;  /* 0x000fbc0001267983 */ /* 0x000f280000300800 */
[----:B------:R-:W4:Y:S01]  /*21f60*/  LDL.LU R39, [R1+0xfb8] ;  /* 0x000fb80001277983 */ /* 0x000f220000300800 */
[----:B------:R-:W-:Y:S01]  /*21f70*/  F2FP.F16.E4M3.UNPACK_B R2, R6.H1 ;  /* 0x00000006ff02723e */ /* 0x000fe200030006ff */
[----:B------:R-:W-:Y:S01]  /*21f80*/  IMAD.MOV.U32 R6, RZ, RZ, R42 ;  /* 0x000000ffff067224 */ /* 0x000fe200078e002a */
[----:B------:R-:W-:Y:S01]  /*21f90*/  F2FP.F16.E4M3.UNPACK_B R3, R7.H1 ;  /* 0x00000007ff03723e */ /* 0x000fe200030006ff */
[----:B------:R-:W5:Y:S01]  /*21fa0*/  LDL.LU R42, [R1+0xfb4] ;  /* 0x000fb400012a7983 */ /* 0x000f620000300800 */
[----:B------:R-:W-:-:S03]  /*21fb0*/  IMAD.MOV.U32 R7, RZ, RZ, R43 ;  /* 0x000000ffff077224 */ /* 0x000fc600078e002b */
[----:B------:R-:W5:Y:S04]  /*21fc0*/  LDL.LU R43, [R1+0xfb0] ;  /* 0x000fb000012b7983 */ /* 0x000f680000300800 */
[----:B------:R-:W5:Y:S04]  /*21fd0*/  LDL.LU R10, [R1+0x208] ;  /* 0x00020800010a7983 */ /* 0x000f680000300800 */
[----:B------:R-:W5:Y:S01]  /*21fe0*/  LDL.LU R11, [R1+0x20c] ;  /* 0x00020c00010b7983 */ /* 0x000f620000300800 */
[----:B------:R-:W-:-:S15]  /*21ff0*/  HMMA.16816.F32 R32, R56, R2, R32 ;  /* 0x000000023820723c */ /* 0x000fde0000001820 */
[----:B------:R-:W-:-:S04]  /*22000*/  NOP ;  /* 0x0000000000007918 */ /* 0x000fc80000000000 */
[----:B------:R-:W-:Y:S04]  /*22010*/  STL.64 [R1+0xf78], R34 ;  /* 0x000f782201007387 */ /* 0x000fe80000100a00 */
[----:B------:R-:W-:Y:S01]  /*22020*/  STL.64 [R1+0xf70], R32 ;  /* 0x000f702001007387 */ /* 0x000fe20000100a00 */
        /* <DEDUP_REMOVED lines=14> */
[C---:B------:R-:W-:Y:S01]  /*22110*/  HMMA.16816.F32 R52, R56.reuse, R2, R52 ;  /* 0x000000023834723c */ /* 0x040fe20000001834 */
[----:B------:R-:W-:Y:S02]  /*22120*/  F2FP.F16.E4M3.UNPACK_B R2, R10.H1 ;  /* 0x0000000aff02723e */ /* 0x000fe400030006ff */
[----:B------:R-:W-:Y:S01]  /*22130*/  F2FP.F16.E4M3.UNPACK_B R3, R11.H1 ;  /* 0x0000000bff03723e */ /* 0x000fe200030006ff */
[----:B------:R-:W-:Y:S06]  /*22140*/  STL.64 [R1+0xf88], R38 ;  /* 0x000f882601007387 */ /* 0x000fec0000100a00 */
[----:B------:R-:W-:Y:S01]  /*22150*/  HMMA.16816.F32 R4, R56, R2, R4 ;  /* 0x000000023804723c */ /* 0x000fe20000001804 */
[----:B------:R-:W-:Y:S04]  /*22160*/  STL.64 [R1+0xf80], R36 ;  /* 0x000f802401007387 */ /* 0x000fe80000100a00 */
[----:B------:R-:W-:Y:S04]  /*22170*/  STL.64 [R1+0xf98], R42 ;  /* 0x000f982a01007387 */ /* 0x000fe80000100a00 */
[----:B------:R-:W-:Y:S04]  /*22180*/  STL.64 [R1+0xf90], R40 ;  /* 0x000f902801007387 */ /* 0x000fe80000100a00 */
[----:B------:R1:W-:Y:S04]  /*22190*/  STL [R1+0xefc], R44 ;  /* 0x000efc2c01007387 */ /* 0x0003e80000100800 */
[----:B------:R2:W-:Y:S04]  /*221a0*/  STL [R1+0xef8], R45 ;  /* 0x000ef82d01007387 */ /* 0x0005e80000100800 */
[----:B------:R3:W-:Y:S04]  /*221b0*/  STL [R1+0xef4], R46 ;  /* 0x000ef42e01007387 */ /* 0x0007e80000100800 */
[----:B------:R4:W-:Y:S04]  /*221c0*/  STL [R1+0xef0], R47 ;  /* 0x000ef02f01007387 */ /* 0x0009e80000100800 */
[----:B------:R-:W-:Y:S04]  /*221d0*/  STL.64 [R1+0xfa8], R50 ;  /* 0x000fa83201007387 */ /* 0x000fe80000100a00 */
[----:B------:R-:W-:Y:S04]  /*221e0*/  STL.64 [R1+0xfa0], R48 ;  /* 0x000fa03001007387 */ /* 0x000fe80000100a00 */
[----:B------:R-:W-:Y:S04]  /*221f0*/  STL [R1+0xeec], R52 ;  /* 0x000eec3401007387 */ /* 0x000fe80000100800 */
[----:B------:R-:W-:Y:S04]  /*22200*/  STL [R1+0xee8], R53 ;  /* 0x000ee83501007387 */ /* 0x000fe80000100800 */
[----:B------:R-:W-:Y:S04]  /*22210*/  STL [R1+0xee4], R54 ;  /* 0x000ee43601007387 */ /* 0x000fe80000100800 */
[----:B------:R-:W-:Y:S04]  /*22220*/  STL [R1+0xee0], R55 ;  /* 0x000ee03701007387 */ /* 0x000fe80000100800 */
[----:B------:R-:W5:Y:S04]  /*22230*/  LDL.LU R12, [R1+0xd0] ;  /* 0x0000d000010c7983 */ /* 0x000f680000300800 */
[----:B------:R0:W-:Y:S04]  /*22240*/  STL.64 [R1+0x130], R4 ;  /* 0x0001300401007387 */ /* 0x0001e80000100a00 */
[----:B------:R0:W-:Y:S04]  /*22250*/  STL.64 [R1+0x138], R6 ;  /* 0x0001380601007387 */ /* 0x0001e80000100a00 */
[----:B------:R-:W5:Y:S04]  /*22260*/  LDL.LU R13, [R1+0xd4] ;  /* 0x0000d400010d7983 */ /* 0x000f680000300800 */
[----:B------:R-:W5:Y:S04]  /*22270*/  LDL.LU R14, [R1+0xd8] ;  /* 0x0000d800010e7983 */ /* 0x000f680000300800 */
[----:B------:R-:W5:Y:S04]  /*22280*/  LDL.LU R15, [R1+0xdc] ;  /* 0x0000dc00010f7983 */ /* 0x000f680000300800 */
[----:B0-----:R-:W5:Y:S04]  /*22290*/  LDL.LU R20, [R1+0xe0] ;  /* 0x0000e00001147983 */ /* 0x001f680000300800 */
[----:B------:R-:W5:Y:S04]  /*222a0*/  LDL.LU R21, [R1+0xe4] ;  /* 0x0000e40001157983 */ /* 0x000f680000300800 */
[----:B------:R-:W5:Y:S04]  /*222b0*/  LDL.LU R22, [R1+0xe8] ;  /* 0x0000e80001167983 */ /* 0x000f680000300800 */
[----:B------:R-:W5:Y:S04]  /*222c0*/  LDL.LU R23, [R1+0xec] ;  /* 0x0000ec0001177983 */ /* 0x000f680000300800 */
[----:B-1----:R-:W5:Y:S04]  /*222d0*/  LDL.LU R44, [R1+0x120] ;  /* 0x00012000012c7983 */ /* 0x002f680000300800 */
[----:B--2---:R-:W5:Y:S04]  /*222e0*/  LDL.LU R45, [R1+0x124] ;  /* 0x00012400012d7983 */ /* 0x004f680000300800 */
[----:B---3--:R-:W5:Y:S04]  /*222f0*/  LDL.LU R46, [R1+0x128] ;  /* 0x00012800012e7983 */ /* 0x008f680000300800 */
[----:B----4-:R-:W5:Y:S04]  /*22300*/  LDL.LU R47, [R1+0x12c] ;  /* 0x00012c00012f7983 */ /* 0x010f680000300800 */
[----:B------:R-:W2:Y:S04]  /*22310*/  LDL.LU R40, [R1+0x218] ;  /* 0x0002180001287983 */ /* 0x000ea80000300800 */
[----:B------:R-:W3:Y:S04]  /*22320*/  LDL.LU R41, [R1+0x21c] ;  /* 0x00021c0001297983 */ /* 0x000ee80000300800 */
        /* <DEDUP_REMOVED lines=30> */
[----:B--2---:R-:W-:-:S02]  /*22510*/  F2FP.F16.E4M3.UNPACK_B R2, R40.H1 ;  /* 0x00000028ff02723e */ /* 0x004fc400030006ff */
[----:B---3--:R-:W-:-:S07]  /*22520*/  F2FP.F16.E4M3.UNPACK_B R3, R41.H1 ;  /* 0x00000029ff03723e */ /* 0x008fce00030006ff */
[----:B-----5:R-:W-:Y:S01]  /*22530*/  HMMA.16816.F32 R48, R56, R2, R44 ;  /* 0x000000023830723c */ /* 0x020fe2000000182c */
[----:B----4-:R-:W-:Y:S02]  /*22540*/  F2FP.F16.E4M3.UNPACK_B R2, R42.H1 ;  /* 0x0000002aff02723e */ /* 0x010fe400030006ff */
        /* <DEDUP_REMOVED lines=17> */
[----:B------:R0:W-:Y:S04]  /*22660*/  STL.64 [R1+0x100], R32 ;  /* 0x0001002001007387 */ /* 0x0001e80000100a00 */
        /* <DEDUP_REMOVED lines=9> */
[----:B------:R-:W5:Y:S04]  /*22700*/  LDL.LU R16, [R1+0x40] ;  /* 0x0000400001107983 */ /* 0x000f680000300800 */
[----:B------:R-:W5:Y:S04]  /*22710*/  LDL.LU R17, [R1+0x44] ;  /* 0x0000440001117983 */ /* 0x000f680000300800 */
[----:B------:R-:W5:Y:S04]  /*22720*/  LDL.LU R18, [R1+0x48] ;  /* 0x0000480001127983 */ /* 0x000f680000300800 */
[----:B------:R-:W5:Y:S01]  /*22730*/  LDL.LU R19, [R1+0x4c] ;  /* 0x00004c0001137983 */ /* 0x000f620000300800 */
[----:B------:R-:W-:-:S03]  /*22740*/  IMAD.MOV.U32 R44, RZ, RZ, R48 ;  /* 0x000000ffff2c7224 */ /* 0x000fc600078e0030 */
[----:B0-----:R-:W5:Y:S01]  /*22750*/  LDL.LU R32, [R1+0x80] ;  /* 0x0000800001207983 */ /* 0x001f620000300800 */
[----:B------:R-:W-:-:S03]  /*22760*/  IMAD.MOV.U32 R45, RZ, RZ, R49 ;  /* 0x000000ffff2d7224 */ /* 0x000fc600078e0031 */
[----:B------:R-:W5:Y:S01]  /*22770*/  LDL.LU R33, [R1+0x84] ;  /* 0x0000840001217983 */ /* 0x000f620000300800 */
[----:B------:R-:W-:-:S03]  /*22780*/  IMAD.MOV.U32 R46, RZ, RZ, R50 ;  /* 0x000000ffff2e7224 */ /* 0x000fc600078e0032 */
[----:B-1----:R-:W5:Y:S01]  /*22790*/  LDL.LU R34, [R1+0x88] ;  /* 0x0000880001227983 */ /* 0x002f620000300800 */
[----:B------:R-:W-:-:S03]  /*227a0*/  IMAD.MOV.U32 R47, RZ, RZ, R51 ;  /* 0x000000ffff2f7224 */ /* 0x000fc600078e0033 */
[----:B------:R-:W5:Y:S04]  /*227b0*/  LDL.LU R35, [R1+0x8c] ;  /* 0x00008c0001237983 */ /* 0x000f680000300800 */
[----:B------:R-:W5:Y:S04]  /*227c0*/  LDL.LU R48, [R1+0xb0] ;  /* 0x0000b00001307983 */ /* 0x000f680000300800 */
[----:B------:R-:W5:Y:S04]  /*227d0*/  LDL.LU R49, [R1+0xb4] ;  /* 0x0000b40001317983 */ /* 0x000f680000300800 */
[----:B------:R-:W5:Y:S04]  /*227e0*/  LDL.LU R50, [R1+0xb8] ;  /* 0x0000b80001327983 */ /* 0x000f680000300800 */
[----:B------:R-:W5:Y:S01]  /*227f0*/  LDL.LU R51, [R1+0xbc] ;  /* 0x0000bc0001337983 */ /* 0x000f620000300800 */
[----:B------:R-:W-:-:S03]  /*22800*/  IMAD.MOV.U32 R52, RZ, RZ, R36 ;  /* 0x000000ffff347224 */ /* 0x000fc600078e0024 */
[----:B------:R-:W5:Y:S01]  /*22810*/  LDL.LU R40, [R1+0xa0] ;  /* 0x0000a00001287983 */ /* 0x000f620000300800 */
[----:B------:R-:W-:-:S03]  /*22820*/  IMAD.MOV.U32 R53, RZ, RZ, R37 ;  /* 0x000000ffff357224 */ /* 0x000fc600078e0025 */
[----:B------:R-:W5:Y:S01]  /*22830*/  LDL.LU R41, [R1+0xa4] ;  /* 0x0000a40001297983 */ /* 0x000f620000300800 */
[----:B------:R-:W-:-:S03]  /*22840*/  IMAD.MOV.U32 R54, RZ, RZ, R38 ;  /* 0x000000ffff367224 */ /* 0x000fc600078e0026 */
[----:B------:R-:W5:Y:S01]  /*22850*/  LDL.LU R42, [R1+0xa8] ;  /* 0x0000a800012a7983 */ /* 0x000f620000300800 */
[----:B------:R-:W-:-:S03]  /*22860*/  IMAD.MOV.U32 R55, RZ, RZ, R39 ;  /* 0x000000ffff377224 */ /* 0x000fc600078e0027 */
[----:B------:R-:W5:Y:S01]  /*22870*/  LDL.LU R43, [R1+0xac] ;  /* 0x0000ac00012b7983 */ /* 0x000f620000300800 */
[----:B------:R-:W-:-:S03]  /*22880*/  F2FP.F16.E4M3.UNPACK_B R2, R6.H1 ;  /* 0x00000006ff02723e */ /* 0x000fc600030006ff */
[----:B------:R-:W5:Y:S01]  /*22890*/  LDL.LU R36, [R1+0x90] ;  /* 0x0000900001247983 */ /* 0x000f620000300800 */
[----:B------:R-:W-:-:S03]  /*228a0*/  F2FP.F16.E4M3.UNPACK_B R3, R7.H1 ;  /* 0x00000007ff03723e */ /* 0x000fc600030006ff */
[----:B------:R-:W5:Y:S04]  /*228b0*/  LDL.LU R37, [R1+0x94] ;  /* 0x0000940001257983 */ /* 0x000f680000300800 */
[----:B------:R-:W5:Y:S04]  /*228c0*/  LDL.LU R38, [R1+0x98] ;  /* 0x0000980001267983 */ /* 0x000f680000300800 */
[----:B------:R-:W5:Y:S04]  /*228d0*/  LDL.LU R39, [R1+0x9c] ;  /* 0x00009c0001277983 */ /* 0x000f680000300800 */
[----:B------:R-:W5:Y:S04]  /*228e0*/  LDL.LU R28, [R1+0x70] ;  /* 0x00007000011c7983 */ /* 0x000f680000300800 */
[----:B------:R-:W5:Y:S04]  /*228f0*/  LDL.LU R29, [R1+0x74] ;  /* 0x00007400011d7983 */ /* 0x000f680000300800 */
[----:B------:R-:W5:Y:S04]  /*22900*/  LDL.LU R30, [R1+0x78] ;  /* 0x00007800011e7983 */ /* 0x000f680000300800 */
[----:B------:R-:W5:Y:S04]  /*22910*/  LDL.LU R31, [R1+0x7c] ;  /* 0x00007c00011f7983 */ /* 0x000f680000300800 */
[----:B--2---:R-:W2:Y:S04]  /*22920*/  LDL.LU R24, [R1+0x60] ;  /* 0x0000600001187983 */ /* 0x004ea80000300800 */
[----:B------:R-:W2:Y:S04]  /*22930*/  LDL.LU R25, [R1+0x64] ;  /* 0x0000640001197983 */ /* 0x000ea80000300800 */
[----:B---3--:R-:W2:Y:S04]  /*22940*/  LDL.LU R26, [R1+0x68] ;  /* 0x00006800011a7983 */ /* 0x008ea80000300800 */
[----:B------:R-:W2:Y:S04]  /*22950*/  LDL.LU R27, [R1+0x6c] ;  /* 0x00006c00011b7983 */ /* 0x000ea80000300800 */
[----:B----4-:R-:W3:Y:S04]  /*22960*/  LDL.LU R20, [R1+0x50] ;  /* 0x0000500001147983 */ /* 0x010ee80000300800 */
[----:B------:R-:W3:Y:S04]  /*22970*/  LDL.LU R21, [R1+0x54] ;  /* 0x0000540001157983 */ /* 0x000ee80000300800 */
[----:B-----5:R-:W3:Y:S04]  /*22980*/  LDL.LU R22, [R1+0x58] ;  /* 0x0000580001167983 */ /* 0x020ee80000300800 */
[----:B------:R-:W3:Y:S04]  /*22990*/  LDL.LU R23, [R1+0x5c] ;  /* 0x00005c0001177983 */ /* 0x000ee80000300800 */
[----:B------:R-:W4:Y:S04]  /*229a0*/  LDL.LU R12, [R1+0x30] ;  /* 0x00003000010c7983 */ /* 0x000f280000300800 */
[----:B------:R-:W4:Y:S04]  /*229b0*/  LDL.LU R13, [R1+0x34] ;  /* 0x00003400010d7983 */ /* 0x000f280000300800 */
[----:B------:R-:W4:Y:S04]  /*229c0*/  LDL.LU R14, [R1+0x38] ;  /* 0x00003800010e7983 */ /* 0x000f280000300800 */
[----:B------:R-:W4:Y:S04]  /*229d0*/  LDL.LU R15, [R1+0x3c] ;  /* 0x00003c00010f7983 */ /* 0x000f280000300800 */
[----:B------:R-:W5:Y:S04]  /*229e0*/  LDL.LU R8, [R1+0x10] ;  /* 0x0000100001087983 */ /* 0x000f680000300800 */
[----:B------:R-:W5:Y:S04]  /*229f0*/  LDL.LU R9, [R1+0x14] ;  /* 0x0000140001097983 */ /* 0x000f680000300800 */
[----:B------:R-:W5:Y:S04]  /*22a00*/  LDL.LU R10, [R1+0x18] ;  /* 0x00001800010a7983 */ /* 0x000f680000300800 */
[----:B------:R-:W5:Y:S04]  /*22a10*/  LDL.LU R11, [R1+0x1c] ;  /* 0x00001c00010b7983 */ /* 0x000f680000300800 */
[----:B------:R-:W2:Y:S04]  /*22a20*/  LDL.LU R4, [R1] ;  /* 0x0000000001047983 */ /* 0x000ea80000300800 */
[----:B------:R-:W2:Y:S04]  /*22a30*/  LDL.LU R5, [R1+0x4] ;  /* 0x0000040001057983 */ /* 0x000ea80000300800 */
[----:B------:R-:W2:Y:S04]  /*22a40*/  LDL.LU R6, [R1+0x8] ;  /* 0x0000080001067983 */ /* 0x000ea80000300800 */
[----:B------:R-:W2:Y:S01]  /*22a50*/  LDL.LU R7, [R1+0xc] ;  /* 0x00000c0001077983 */ /* 0x000ea20000300800 */
[----:B------:R-:W-:-:S15]  /*22a60*/  HMMA.16816.F32 R48, R56, R2, R48 ;  /* 0x000000023830723c */ /* 0x000fde0000001830 */
[----:B------:R-:W-:-:S04]  /*22a70*/  NOP ;  /* 0x0000000000007918 */ /* 0x000fc80000000000 */
[----:B------:R-:W-:Y:S04]  /*22a80*/  STL.64 [R1+0xb0], R48 ;  /* 0x0000b03001007387 */ /* 0x000fe80000100a00 */
[----:B------:R0:W-:Y:S04]  /*22a90*/  STL.64 [R1+0xb8], R50 ;  /* 0x0000b83201007387 */ /* 0x0001e80000100a00 */
[----:B0-----:R-:W2:Y:S04]  /*22aa0*/  LDL.LU.64 R50, [R1+0xfa8] ;  /* 0x000fa80001327983 */ /* 0x001ea80000300a00 */
[----:B------:R-:W2:Y:S04]  /*22ab0*/  LDL.LU.64 R48, [R1+0xfa0] ;  /* 0x000fa00001307983 */ /* 0x000ea80000300a00 */
[----:B------:R-:W2:Y:S04]  /*22ac0*/  LDL.LU R2, [R1+0x298] ;  /* 0x0002980001027983 */ /* 0x000ea80000300800 */
[----:B------:R-:W3:Y:S01]  /*22ad0*/  LDL.LU R3, [R1+0x29c] ;  /* 0x00029c0001037983 */ /* 0x000ee20000300800 */
[----:B--2---:R-:W-:-:S02]  /*22ae0*/  F2FP.F16.E4M3.UNPACK_B R2, R2.H1 ;  /* 0x00000002ff02723e */ /* 0x004fc400030006ff */
        /* <DEDUP_REMOVED lines=77> */
[----:B------:R-:W3:Y:S04]  /*22fc0*/  LDL.LU R2, [R1+0x328] ;  /* 0x0003280001027983 */ /* 0x000ee80000300800 */
[----:B------:R-:W4:Y:S01]  /*22fd0*/  LDL.LU R3, [R1+0x32c] ;  /* 0x00032c0001037983 */ /* 0x000f220000300800 */
[----:B---3--:R-:W-:-:S02]  /*22fe0*/  F2FP.F16.E4M3.UNPACK_B R2, R2.H1 ;  /* 0x00000002ff02723e */ /* 0x008fc400030006ff */
[----:B----4-:R-:W-:-:S07]  /*22ff0*/  F2FP.F16.E4M3.UNPACK_B R3, R3.H1 ;  /* 0x00000003ff03723e */ /* 0x010fce00030006ff */
[----:B-----5:R-:W-:-:S15]  /*23000*/  HMMA.16816.F32 R8, R56, R2, R8 ;  /* 0x000000023808723c */ /* 0x020fde0000001808 */
[----:B------:R-:W-:-:S04]  /*23010*/  NOP ;  /* 0x0000000000007918 */ /* 0x000fc80000000000 */
[----:B------:R-:W-:Y:S04]  /*23020*/  STL.64 [R1+0x20], R8 ;  /* 0x0000200801007387 */ /* 0x000fe80000100a00 */
[----:B------:R0:W-:Y:S04]  /*23030*/  STL.64 [R1+0x28], R10 ;  /* 0x0000280a01007387 */ /* 0x0001e80000100a00 */
[----:B0-----:R-:W3:Y:S04]  /*23040*/  LDL.LU.64 R10, [R1+0xf18] ;  /* 0x000f1800010a7983 */ /* 0x001ee80000300a00 */
[----:B------:R-:W3:Y:S04]  /*23050*/  LDL.LU.64 R8, [R1+0xf10] ;  /* 0x000f100001087983 */ /* 0x000ee80000300a00 */
[----:B------:R-:W4:Y:S02]  /*23060*/  LDL.LU R3, [R1+0x338] ;  /* 0x0003380001037983 */ /* 0x000f240000300800 */
[----:B----4-:R-:W-:-:S02]  /*23070*/  F2FP.F16.E4M3.UNPACK_B R2, R3.H1 ;  /* 0x00000003ff02723e */ /* 0x010fc400030006ff */
[----:B------:R-:W-:-:S07]  /*23080*/  F2FP.F16.E4M3.UNPACK_B R3, R61.H1 ;  /* 0x0000003dff03723e */ /* 0x000fce00030006ff */
[----:B------:R-:W-:-:S15]  /*23090*/  HMMA.16816.F32 R4, R56, R2, R4 ;  /* 0x000000023804723c */ /* 0x000fde0000001804 */
[----:B------:R-:W-:-:S04]  /*230a0*/  NOP ;  /* 0x0000000000007918 */ /* 0x000fc80000000000 */
[----:B------:R-:W-:Y:S04]  /*230b0*/  STL.64 [R1+0x10], R4 ;  /* 0x0000100401007387 */ /* 0x000fe80000100a00 */
[----:B------:R0:W-:Y:S04]  /*230c0*/  STL.64 [R1+0x18], R6 ;  /* 0x0000180601007387 */ /* 0x0001e80000100a00 */
[----:B0-----:R-:W4:Y:S04]  /*230d0*/  LDL.LU.64 R6, [R1+0xf08] ;  /* 0x000f080001067983 */ /* 0x001f280000300a00 */
[----:B------:R-:W4:Y:S01]  /*230e0*/  LDL.LU.64 R4, [R1+0xf00] ;  /* 0x000f000001047983 */ /* 0x000f220000300a00 */
[----:B------:R-:W-:-:S02]  /*230f0*/  F2FP.F16.E4M3.UNPACK_B R2, R60.H1 ;  /* 0x0000003cff02723e */ /* 0x000fc400030006ff */
[----:B------:R-:W-:Y:S01]  /*23100*/  F2FP.F16.E4M3.UNPACK_B R3, R0.H1 ;  /* 0x00000000ff03723e */ /* 0x000fe200030006ff */
[----:B------:R-:W5:Y:S04]  /*23110*/  LDL.LU R61, [R1+0x464] ;  /* 0x00046400013d7983 */ /* 0x000f680000300800 */
[----:B------:R-:W2:Y:S04]  /*23120*/  LDL.LU R60, [R1+0x470] ;  /* 0x00047000013c7983 */ /* 0x000ea80000300800 */
[----:B------:R-:W2:Y:S01]  /*23130*/  LDL.LU R0, [R1+0x474] ;  /* 0x0004740001007983 */ /* 0x000ea20000300800 */
[----:B----4-:R-:W-:Y:S03]  /*23140*/  HMMA.16816.F32 R4, R56, R2, R4 ;  /* 0x000000023804723c */ /* 0x010fe60000001804 */
[----:B------:R-:W4:Y:S04]  /*23150*/  LDL R2, [R1+0x350] ;  /* 0x0003500001027983 */ /* 0x000f280000100800 */
[----:B------:R-:W2:-:S12]  /*23160*/  LDL R3, [R1+0x354] ;  /* 0x0003540001037983 */ /* 0x000e980000100800 */
[----:B------:R0:W-:Y:S04]  /*23170*/  STL.64 [R1], R4 ;  /* 0x0000000401007387 */ /* 0x0001e80000100a00 */
[----:B------:R1:W-:Y:S04]  /*23180*/  STL.64 [R1+0x8], R6 ;  /* 0x0000080601007387 */ /* 0x0003e80000100a00 */
[----:B0-----:R-:W3:Y:S04]  /*23190*/  LDL R4, [R1+0x7ac] ;  /* 0x0007ac0001047983 */ /* 0x001ee80000100800 */
[----:B------:R-:W3:Y:S04]  /*231a0*/  LDL R5, [R1+0x7a8] ;  /* 0x0007a80001057983 */ /* 0x000ee80000100800 */
[----:B-1----:R-:W3:Y:S04]  /*231b0*/  LDL R6, [R1+0x7a4] ;  /* 0x0007a40001067983 */ /* 0x002ee80000100800 */
[----:B------:R-:W3:Y:S04]  /*231c0*/  LDL R7, [R1+0x7a0] ;  /* 0x0007a00001077983 */ /* 0x000ee80000100800 */
[----:B------:R-:W3:Y:S04]  /*231d0*/  LDL.LU R56, [R1+0x79c] ;  /* 0x00079c0001387983 */ /* 0x000ee80000300800 */
[----:B------:R-:W5:Y:S04]  /*231e0*/  LDL.LU R57, [R1+0x798] ;  /* 0x0007980001397983 */ /* 0x000f680000300800 */
[----:B------:R-:W5:Y:S04]  /*231f0*/  LDL.LU R58, [R1+0x794] ;  /* 0x00079400013a7983 */ /* 0x000f680000300800 */
[----:B------:R-:W5:Y:S01]  /*23200*/  LDL.LU R59, [R1+0x790] ;  /* 0x00079000013b7983 */ /* 0x000f620000300800 */
[----:B----4-:R-:W-:-:S02]  /*23210*/  F2FP.F16.E4M3.UNPACK_B R2, R2 ;  /* 0x00000002ff02723e */ /* 0x010fc400020006ff */
[----:B--2---:R-:W-:Y:S02]  /*23220*/  F2FP.F16.E4M3.UNPACK_B R3, R3 ;  /* 0x00000003ff03723e */ /* 0x004fe400020006ff */
[----:B---3--:R-:W-:Y:S02]  /*23230*/  SEL R4, R4, R56, !P4 ;  /* 0x0000003804047207 */ /* 0x008fe40006000000 */
[----:B-----5:R-:W-:Y:S02]  /*23240*/  SEL R5, R5, R57, !P4 ;  /* 0x0000003905057207 */ /* 0x020fe40006000000 */
[----:B------:R-:W-:Y:S02]  /*23250*/  SEL R6, R6, R58, !P4 ;  /* 0x0000003a06067207 */ /* 0x000fe40006000000 */
[----:B------:R-:W-:-:S07]  /*23260*/  SEL R7, R7, R59, !P4 ;  /* 0x0000003b07077207 */ /* 0x000fce0006000000 */
[----:B------:R-:W-:Y:S01]  /*23270*/  HMMA.16816.F32 R8, R4, R2, R8 ;  /* 0x000000020408723c */ /* 0x000fe20000001808 */
[----:B------:R0:W-:Y:S04]  /*23280*/  STL [R1+0xe4c], R57 ;  /* 0x000e4c3901007387 */ /* 0x0001e80000100800 */
[----:B0-----:R-:W2:Y:S04]  /*23290*/  LDL R57, [R1+0x384] ;  /* 0x0003840001397983 */ /* 0x001ea80000100800 */
[----:B------:R0:W-:Y:S04]  /*232a0*/  STL [R1+0xe48], R58 ;  /* 0x000e483a01007387 */ /* 0x0001e80000100800 */
[----:B0-----:R-:W3:Y:S04]  /*232b0*/  LDL R58, [R1+0x380] ;  /* 0x00038000013a7983 */ /* 0x001ee80000100800 */
[----:B------:R0:W-:Y:S04]  /*232c0*/  STL [R1+0xe44], R59 ;  /* 0x000e443b01007387 */ /* 0x0001e80000100800 */
[----:B------:R-:W4:Y:S04]  /*232d0*/  LDL R3, [R1+0x360] ;  /* 0x0003600001037983 */ /* 0x000f280000100800 */
[----:B0-----:R-:W5:Y:S04]  /*232e0*/  LDL R59, [R1+0x364] ;  /* 0x00036400013b7983 */ /* 0x001f680000100800 */
[----:B------:R0:W-:Y:S04]  /*232f0*/  STL.64 [R1+0xe38], R10 ;  /* 0x000e380a01007387 */ /* 0x0001e80000100a00 */
[----:B0-----:R-:W2:Y:S04]  /*23300*/  LDL R10, [R1+0x374] ;  /* 0x00037400010a7983 */ /* 0x001ea80000100800 */
[----:B------:R0:W-:Y:S04]  /*23310*/  STL.64 [R1+0xe30], R8 ;  /* 0x000e300801007387 */ /* 0x0001e80000100a00 */
[----:B------:R-:W3:Y:S04]  /*23320*/  LDL R11, [R1+0x3c0] ;  /* 0x0003c000010b7983 */ /* 0x000ee80000100800 */
[----:B0-----:R-:W3:Y:S04]  /*23330*/  LDL R9, [R1+0x370] ;  /* 0x0003700001097983 */ /* 0x001ee80000100800 */
[----:B------:R-:W3:Y:S01]  /*23340*/  LDL R8, [R1+0x3b4] ;  /* 0x0003b40001087983 */ /* 0x000ee20000100800 */
[----:B----4-:R-:W-:-:S02]  /*23350*/  F2FP.F16.E4M3.UNPACK_B R2, R3 ;  /* 0x00000003ff02723e */ /* 0x010fc400020006ff */
[----:B-----5:R-:W-:Y:S02]  /*23360*/  F2FP.F16.E4M3.UNPACK_B R3, R59 ;  /* 0x0000003bff03723e */ /* 0x020fe400020006ff */
[----:B------:R-:W4:Y:S05]  /*23370*/  LDL R59, [R1+0x3c4] ;  /* 0x0003c400013b7983 */ /* 0x000f2a0000100800 */
[----:B------:R-:W-:Y:S01]  /*23380*/  HMMA.16816.F32 R12, R4, R2, R12 ;  /* 0x00000002040c723c */ /* 0x000fe2000000180c */
[----:B--2---:R-:W-:Y:S02]  /*23390*/  F2FP.F16.E4M3.UNPACK_B R3, R10 ;  /* 0x0000000aff03723e */ /* 0x004fe400020006ff */
[----:B---3--:R-:W-:-:S07]  /*233a0*/  F2FP.F16.E4M3.UNPACK_B R2, R9 ;  /* 0x00000009ff02723e */ /* 0x008fce00020006ff */
[----:B------:R-:W-:Y:S09]  /*233b0*/  HMMA.16816.F32 R16, R4, R2, R16 ;  /* 0x000000020410723c */ /* 0x000ff20000001810 */
[----:B------:R0:W-:Y:S04]  /*233c0*/  STL [R1+0xe40], R15 ;  /* 0x000e400f01007387 */ /* 0x0001e80000100800 */
[----:B------:R-:W2:Y:S04]  /*233d0*/  LDL R9, [R1+0x3d0] ;  /* 0x0003d00001097983 */ /* 0x000ea80000100800 */
[----:B------:R-:W3:Y:S04]  /*233e0*/  LDL R10, [R1+0x3d4] ;  /* 0x0003d400010a7983 */ /* 0x000ee80000100800 */
[----:B0-----:R-:W5:Y:S04]  /*233f0*/  LDL R15, [R1+0x3b0] ;  /* 0x0003b000010f7983 */ /* 0x001f680000100800 */
[----:B------:R0:W-:Y:S04]  /*23400*/  STL.64 [R1+0xe58], R18 ;  /* 0x000e581201007387 */ /* 0x0001e80000100a00 */
[----:B0-----:R-:W2:Y:S04]  /*23410*/  LDL R18, [R1+0x3a0] ;  /* 0x0003a00001127983 */ /* 0x001ea80000100800 */
[----:B------:R-:W2:Y:S04]  /*23420*/  LDL R19, [R1+0x3a4] ;  /* 0x0003a40001137983 */ /* 0x000ea80000100800 */
[----:B------:R0:W-:Y:S04]  /*23430*/  STL.64 [R1+0xe50], R16 ;  /* 0x000e501001007387 */ /* 0x0001e80000100a00 */
[----:B0-----:R-:W2:Y:S04]  /*23440*/  LDL R16, [R1+0x390] ;  /* 0x0003900001107983 */ /* 0x001ea80000100800 */
[----:B------:R-:W3:Y:S01]  /*23450*/  LDL R17, [R1+0x394] ;  /* 0x0003940001117983 */ /* 0x000ee20000100800 */
[----:B------:R-:W-:-:S02]  /*23460*/  F2FP.F16.E4M3.UNPACK_B R2, R58 ;  /* 0x0000003aff02723e */ /* 0x000fc400020006ff */
[----:B------:R-:W-:Y:S01]  /*23470*/  F2FP.F16.E4M3.UNPACK_B R3, R57 ;  /* 0x00000039ff03723e */ /* 0x000fe200020006ff */
[----:B------:R-:W4:Y:S04]  /*23480*/  LDL R58, [R1+0x3e0] ;  /* 0x0003e000013a7983 */ /* 0x000f280000100800 */
[----:B------:R-:W4:Y:S02]  /*23490*/  LDL R57, [R1+0x3e4] ;  /* 0x0003e40001397983 */ /* 0x000f240000100800 */
[----:B------:R-:W-:-:S15]  /*234a0*/  HMMA.16816.F32 R20, R4, R2, R20 ;  /* 0x000000020414723c */ /* 0x000fde0000001814 */
[----:B------:R-:W-:-:S04]  /*234b0*/  NOP ;  /* 0x0000000000007918 */ /* 0x000fc80000000000 */
[----:B------:R-:W-:Y:S04]  /*234c0*/  STL.64 [R1+0xe68], R22 ;  /* 0x000e681601007387 */ /* 0x000fe80000100a00 */
[----:B------:R-:W-:Y:S01]  /*234d0*/  STL.64 [R1+0xe60], R20 ;  /* 0x000e601401007387 */ /* 0x000fe20000100a00 */
[----:B--2---:R-:W-:Y:S02]  /*234e0*/  F2FP.F16.E4M3.UNPACK_B R2, R16 ;  /* 0x00000010ff02723e */ /* 0x004fe400020006ff */
[----:B---3--:R-:W-:-:S07]  /*234f0*/  F2FP.F16.E4M3.UNPACK_B R3, R17 ;  /* 0x00000011ff03723e */ /* 0x008fce00020006ff */
[----:B------:R-:W-:Y:S01]  /*23500*/  HMMA.16816.F32 R24, R4, R2, R24 ;  /* 0x000000020418723c */ /* 0x000fe20000001818 */
[----:B------:R-:W-:Y:S02]  /*23510*/  F2FP.F16.E4M3.UNPACK_B R2, R18 ;  /* 0x00000012ff02723e */ /* 0x000fe400020006ff */
[----:B------:R-:W-:-:S07]  /*23520*/  F2FP.F16.E4M3.UNPACK_B R3, R19 ;  /* 0x00000013ff03723e */ /* 0x000fce00020006ff */
[----:B------:R-:W-:Y:S01]  /*23530*/  HMMA.16816.F32 R28, R4, R2, R28 ;  /* 0x00000002041c723c */ /* 0x000fe2000000181c */
[----:B-----5:R-:W-:Y:S02]  /*23540*/  F2FP.F16.E4M3.UNPACK_B R2, R15 ;  /* 0x0000000fff02723e */ /* 0x020fe400020006ff */
[----:B------:R-:W-:-:S07]  /*23550*/  F2FP.F16.E4M3.UNPACK_B R3, R8 ;  /* 0x00000008ff03723e */ /* 0x000fce00020006ff */
[----:B------:R-:W-:Y:S01]  /*23560*/  HMMA.16816.F32 R32, R4, R2, R32 ;  /* 0x000000020420723c */ /* 0x000fe20000001820 */
[----:B------:R-:W-:Y:S02]  /*23570*/  F2FP.F16.E4M3.UNPACK_B R2, R11 ;  /* 0x0000000bff02723e */ /* 0x000fe400020006ff */
[----:B----4-:R-:W-:-:S07]  /*23580*/  F2FP.F16.E4M3.UNPACK_B R3, R59 ;  /* 0x0000003bff03723e */ /* 0x010fce00020006ff */
        /* <DEDUP_REMOVED lines=8> */
[----:B------:R-:W-:Y:S04]  /*23610*/  STL.64 [R1+0xe98], R34 ;  /* 0x000e982201007387 */ /* 0x000fe80000100a00 */
[----:B------:R-:W-:Y:S04]  /*23620*/  STL.64 [R1+0xe90], R32 ;  /* 0x000e902001007387 */ /* 0x000fe80000100a00 */
[----:B------:R-:W2:Y:S04]  /*23630*/  LDL R11, [R1+0x400] ;  /* 0x00040000010b7983 */ /* 0x000ea80000100800 */
[----:B------:R-:W3:Y:S01]  /*23640*/  LDL R59, [R1+0x404] ;  /* 0x00040400013b7983 */ /* 0x000ee20000100800 */
[----:B------:R-:W-:-:S03]  /*23650*/  F2FP.F16.E4M3.UNPACK_B R2, R58 ;  /* 0x0000003aff02723e */ /* 0x000fc600020006ff */
[----:B------:R-:W-:Y:S01]  /*23660*/  STL.64 [R1+0xea8], R38 ;  /* 0x000ea82601007387 */ /* 0x000fe20000100a00 */
[----:B------:R-:W-:-:S03]  /*23670*/  F2FP.F16.E4M3.UNPACK_B R3, R57 ;  /* 0x00000039ff03723e */ /* 0x000fc600020006ff */
[----:B------:R-:W-:Y:S01]  /*23680*/  STL.64 [R1+0xea0], R36 ;  /* 0x000ea02401007387 */ /* 0x000fe20000100a00 */
[----:B------:R-:W-:-:S03]  /*23690*/  IMAD.MOV.U32 R16, RZ, RZ, R44 ;  /* 0x000000ffff107224 */ /* 0x000fc600078e002c */
[----:B------:R-:W-:Y:S01]  /*236a0*/  STL.64 [R1+0xeb8], R42 ;  /* 0x000eb82a01007387 */ /* 0x000fe20000100a00 */
[----:B------:R-:W-:-:S03]  /*236b0*/  IMAD.MOV.U32 R17, RZ, RZ, R45 ;  /* 0x000000ffff117224 */ /* 0x000fc600078e002d */
[----:B------:R-:W-:Y:S01]  /*236c0*/  STL.64 [R1+0xeb0], R40 ;  /* 0x000eb02801007387 */ /* 0x000fe20000100a00 */
[----:B------:R-:W-:-:S03]  /*236d0*/  IMAD.MOV.U32 R18, RZ, RZ, R46 ;  /* 0x000000ffff127224 */ /* 0x000fc600078e002e */
[----:B------:R-:W4:Y:S01]  /*236e0*/  LDL R58, [R1+0x3f0] ;  /* 0x0003f000013a7983 */ /* 0x000f220000100800 */
[----:B------:R-:W-:-:S03]  /*236f0*/  IMAD.MOV.U32 R19, RZ, RZ, R47 ;  /* 0x000000ffff137224 */ /* 0x000fc600078e002f */
[----:B------:R-:W5:Y:S04]  /*23700*/  LDL R57, [R1+0x3f4] ;  /* 0x0003f40001397983 */ /* 0x000f680000100800 */
[----:B------:R-:W2:Y:S04]  /*23710*/  LDL.LU R44, [R1+0xefc] ;  /* 0x000efc00012c7983 */ /* 0x000ea80000300800 */
[----:B------:R-:W2:Y:S04]  /*23720*/  LDL.LU R45, [R1+0xef8] ;  /* 0x000ef800012d7983 */ /* 0x000ea80000300800 */
[----:B------:R-:W2:Y:S04]  /*23730*/  LDL.LU R46, [R1+0xef4] ;  /* 0x000ef400012e7983 */ /* 0x000ea80000300800 */
[----:B------:R-:W2:Y:S04]  /*23740*/  LDL.LU R47, [R1+0xef0] ;  /* 0x000ef000012f7983 */ /* 0x000ea80000300800 */
[----:B0-----:R-:W3:Y:S04]  /*23750*/  LDL.LU R24, [R1+0x130] ;  /* 0x0001300001187983 */ /* 0x001ee80000300800 */
[----:B------:R-:W3:Y:S04]  /*23760*/  LDL.LU R25, [R1+0x134] ;  /* 0x0001340001197983 */ /* 0x000ee80000300800 */
[----:B------:R-:W3:Y:S04]  /*23770*/  LDL.LU R26, [R1+0x138] ;  /* 0x00013800011a7983 */ /* 0x000ee80000300800 */
[----:B------:R-:W3:Y:S04]  /*23780*/  LDL.LU R27, [R1+0x13c] ;  /* 0x00013c00011b7983 */ /* 0x000ee80000300800 */
[----:B------:R-:W3:Y:S04]  /*23790*/  LDL R20, [R1+0x410] ;  /* 0x0004100001147983 */ /* 0x000ee80000100800 */
[----:B------:R-:W3:Y:S04]  /*237a0*/  LDL R21, [R1+0x414] ;  /* 0x0004140001157983 */ /* 0x000ee80000100800 */
[----:B------:R-:W3:Y:S04]  /*237b0*/  LDL R22, [R1+0x420] ;  /* 0x0004200001167983 */ /* 0x000ee80000100800 */
[----:B------:R-:W3:Y:S01]  /*237c0*/  LDL R23, [R1+0x424] ;  /* 0x0004240001177983 */ /* 0x000ee20000100800 */
[----:B------:R-:W-:-:S02]  /*237d0*/  IMAD.MOV.U32 R8, RZ, RZ, R52 ;  /* 0x000000ffff087224 */ /* 0x000fc400078e0034 */
[----:B------:R-:W-:Y:S02]  /*237e0*/  IMAD.MOV.U32 R9, RZ, RZ, R53 ;  /* 0x000000ffff097224 */ /* 0x000fe400078e0035 */
        /* <DEDUP_REMOVED lines=8> */
[----:B------:R0:W-:Y:S04]  /*23870*/  STL [R1+0xe1c], R47 ;  /* 0x000e1c2f01007387 */ /* 0x0001e80000100800 */
[----:B------:R-:W2:Y:S04]  /*23880*/  LDL.LU R52, [R1+0xeec] ;  /* 0x000eec0001347983 */ /* 0x000ea80000300800 */
[----:B------:R-:W2:Y:S04]  /*23890*/  LDL.LU R53, [R1+0xee8] ;  /* 0x000ee80001357983 */ /* 0x000ea80000300800 */
[----:B------:R-:W2:Y:S04]  /*238a0*/  LDL.LU R54, [R1+0xee4] ;  /* 0x000ee40001367983 */ /* 0x000ea80000300800 */
[----:B------:R-:W2:Y:S01]  /*238b0*/  LDL.LU R55, [R1+0xee0] ;  /* 0x000ee00001377983 */ /* 0x000ea20000300800 */
[----:B---3--:R-:W-:-:S03]  /*238c0*/  F2FP.F16.E4M3.UNPACK_B R3, R59 ;  /* 0x0000003bff03723e */ /* 0x008fc600020006ff */
[----:B------:R-:W3:Y:S04]  /*238d0*/  LDL R15, [R1+0x430] ;  /* 0x00043000010f7983 */ /* 0x000ee80000100800 */
[----:B------:R-:W3:Y:S01]  /*238e0*/  LDL R59, [R1+0x434] ;  /* 0x00043400013b7983 */ /* 0x000ee20000100800 */
[----:B------:R-:W-:Y:S01]  /*238f0*/  HMMA.16816.F32 R48, R4, R2, R48 ;  /* 0x000000020430723c */ /* 0x000fe20000001830 */
[----:B----4-:R-:W-:Y:S02]  /*23900*/  F2FP.F16.E4M3.UNPACK_B R2, R58 ;  /* 0x0000003aff02723e */ /* 0x010fe400020006ff */
[----:B-----5:R-:W-:-:S15]  /*23910*/  F2FP.F16.E4M3.UNPACK_B R3, R57 ;  /* 0x00000039ff03723e */ /* 0x020fde00020006ff */
[----:B------:R-:W-:Y:S01]  /*23920*/  NOP ;  /* 0x0000000000007918 */ /* 0x000fe20000000000 */
[----:B------:R-:W-:Y:S04]  /*23930*/  STL [R1+0xe14], R48 ;  /* 0x000e143001007387 */ /* 0x000fe80000100800 */
[----:B------:R-:W-:Y:S04]  /*23940*/  STL [R1+0xe10], R49 ;  /* 0x000e103101007387 */ /* 0x000fe80000100800 */
[----:B------:R-:W-:Y:S04]  /*23950*/  STL [R1+0xe0c], R50 ;  /* 0x000e0c3201007387 */ /* 0x000fe80000100800 */
[----:B------:R-:W-:Y:S04]  /*23960*/  STL [R1+0xe08], R51 ;  /* 0x000e083301007387 */ /* 0x000fe80000100800 */
[----:B------:R-:W4:Y:S04]  /*23970*/  LDL R58, [R1+0x440] ;  /* 0x00044000013a7983 */ /* 0x000f280000100800 */
[----:B------:R-:W5:Y:S01]  /*23980*/  LDL R57, [R1+0x444] ;  /* 0x0004440001397983 */ /* 0x000f620000100800 */
[----:B--2---:R-:W-:Y:S01]  /*23990*/  HMMA.16816.F32 R52, R4, R2, R52 ;  /* 0x000000020434723c */ /* 0x004fe20000001834 */
[----:B------:R-:W-:-:S02]  /*239a0*/  F2FP.F16.E4M3.UNPACK_B R2, R20 ;  /* 0x00000014ff02723e */ /* 0x000fc400020006ff */
[----:B------:R-:W-:-:S07]  /*239b0*/  F2FP.F16.E4M3.UNPACK_B R3, R21 ;  /* 0x00000015ff03723e */ /* 0x000fce00020006ff */
[----:B------:R-:W-:Y:S01]  /*239c0*/  HMMA.16816.F32 R24, R4, R2, R24 ;  /* 0x000000020418723c */ /* 0x000fe20000001818 */
[----:B------:R-:W-:Y:S02]  /*239d0*/  F2FP.F16.E4M3.UNPACK_B R2, R22 ;  /* 0x00000016ff02723e */ /* 0x000fe400020006ff */
[----:B------:R-:W-:-:S07]  /*239e0*/  F2FP.F16.E4M3.UNPACK_B R3, R23 ;  /* 0x00000017ff03723e */ /* 0x000fce00020006ff */
[----:B------:R-:W-:Y:S01]  /*239f0*/  HMMA.16816.F32 R16, R4, R2, R16 ;  /* 0x000000020410723c */ /* 0x000fe20000001810 */
[----:B---3--:R-:W-:Y:S02]  /*23a00*/  F2FP.F16.E4M3.UNPACK_B R2, R15 ;  /* 0x0000000fff02723e */ /* 0x008fe400020006ff */
[----:B------:R-:W-:-:S07]  /*23a10*/  F2FP.F16.E4M3.UNPACK_B R3, R59 ;  /* 0x0000003bff03723e */ /* 0x000fce00020006ff */
[----:B------:R-:W-:Y:S01]  /*23a20*/  HMMA.16816.F32 R8, R4, R2, R8 ;  /* 0x000000020408723c */ /* 0x000fe20000001808 */
[----:B------:R1:W-:Y:S01]  /*23a30*/  STL [R1+0xe18], R52 ;  /* 0x000e183401007387 */ /* 0x0003e20000100800 */
[----:B0-----:R-:W-:-:S03]  /*23a40*/  IMAD.MOV.U32 R47, RZ, RZ, R24 ;  /* 0x000000ffff2f7224 */ /* 0x001fc600078e0018 */
[----:B------:R-:W-:Y:S04]  /*23a50*/  STL [R1+0xe04], R53 ;  /* 0x000e043501007387 */ /* 0x000fe80000100800 */
[----:B------:R-:W-:Y:S01]  /*23a60*/  STL [R1+0xe00], R54 ;  /* 0x000e003601007387 */ /* 0x000fe20000100800 */
[----:B------:R-:W-:Y:S02]  /*23a70*/  IMAD.MOV.U32 R46, RZ, RZ, R19 ;  /* 0x000000ffff2e7224 */ /* 0x000fe400078e0013 */
[----:B-1----:R-:W-:Y:S01]  /*23a80*/  IMAD.MOV.U32 R52, RZ, RZ, R27 ;  /* 0x000000ffff347224 */ /* 0x002fe200078e001b */
[----:B------:R-:W-:Y:S01]  /*23a90*/  STL [R1+0xdfc], R55 ;  /* 0x000dfc3701007387 */ /* 0x000fe20000100800 */
[----:B------:R-:W-:Y:S02]  /*23aa0*/  IMAD.MOV.U32 R44, RZ, RZ, R17 ;  /* 0x000000ffff2c7224 */ /* 0x000fe400078e0011 */
[----:B------:R-:W-:Y:S01]  /*23ab0*/  IMAD.MOV.U32 R45, RZ, RZ, R18 ;  /* 0x000000ffff2d7224 */ /* 0x000fe200078e0012 */
[----:B------:R-:W-:Y:S02]  /*23ac0*/  STL [R1+0x134], R25 ;  /* 0x0001341901007387 */ /* 0x000fe40000100800 */
[----:B------:R-:W-:-:S02]  /*23ad0*/  IMAD.MOV.U32 R50, RZ, RZ, R10 ;  /* 0x000000ffff327224 */ /* 0x000fc400078e000a */
[----:B------:R-:W-:Y:S01]  /*23ae0*/  IMAD.MOV.U32 R51, RZ, RZ, R11 ;  /* 0x000000ffff337224 */ /* 0x000fe200078e000b */
[----:B------:R-:W-:Y:S01]  /*23af0*/  STL [R1+0x138], R26 ;  /* 0x0001381a01007387 */ /* 0x000fe20000100800 */
[----:B------:R-:W-:Y:S02]  /*23b00*/  IMAD.MOV.U32 R48, RZ, RZ, R8 ;  /* 0x000000ffff307224 */ /* 0x000fe400078e0008 */
[----:B------:R-:W-:Y:S01]  /*23b10*/  IMAD.MOV.U32 R49, RZ, RZ, R9 ;  /* 0x000000ffff317224 */ /* 0x000fe200078e0009 */
[----:B------:R-:W-:Y:S04]  /*23b20*/  STL [R1+0xe2c], R52 ;  /* 0x000e2c3401007387 */ /* 0x000fe80000100800 */
[----:B------:R-:W-:Y:S04]  /*23b30*/  STL.64 [R1+0xec8], R46 ;  /* 0x000ec82e01007387 */ /* 0x000fe80000100a00 */
[----:B------:R-:W-:Y:S04]  /*23b40*/  STL.64 [R1+0xec0], R44 ;  /* 0x000ec02c01007387 */ /* 0x000fe80000100a00 */
[----:B------:R-:W-:Y:S04]  /*23b50*/  STL.64 [R1+0xed8], R50 ;  /* 0x000ed83201007387 */ /* 0x000fe80000100a00 */
[----:B------:R0:W-:Y:S04]  /*23b60*/  STL.64 [R1+0xed0], R48 ;  /* 0x000ed03001007387 */ /* 0x0001e80000100a00 */
[----:B------:R-:W2:Y:S04]  /*23b70*/  LDL.LU R20, [R1+0xb0] ;  /* 0x0000b00001147983 */ /* 0x000ea80000300800 */
[----:B------:R-:W2:Y:S04]  /*23b80*/  LDL.LU R21, [R1+0xb4] ;  /* 0x0000b40001157983 */ /* 0x000ea80000300800 */
[----:B------:R-:W2:Y:S04]  /*23b90*/  LDL.LU R22, [R1+0xb8] ;  /* 0x0000b80001167983 */ /* 0x000ea80000300800 */
[----:B------:R-:W2:Y:S04]  /*23ba0*/  LDL.LU R23, [R1+0xbc] ;  /* 0x0000bc0001177983 */ /* 0x000ea80000300800 */
[----:B------:R-:W3:Y:S04]  /*23bb0*/  LDL.LU R28, [R1+0xc0] ;  /* 0x0000c000011c7983 */ /* 0x000ee80000300800 */
[----:B------:R-:W3:Y:S04]  /*23bc0*/  LDL.LU R29, [R1+0xc4] ;  /* 0x0000c400011d7983 */ /* 0x000ee80000300800 */
[----:B------:R-:W3:Y:S04]  /*23bd0*/  LDL.LU R30, [R1+0xc8] ;  /* 0x0000c800011e7983 */ /* 0x000ee80000300800 */
[----:B------:R-:W3:Y:S04]  /*23be0*/  LDL.LU R31, [R1+0xcc] ;  /* 0x0000cc00011f7983 */ /* 0x000ee80000300800 */
[----:B0-----:R-:W2:Y:S04]  /*23bf0*/  LDL.LU R48, [R1+0x100] ;  /* 0x0001000001307983 */ /* 0x001ea80000300800 */
[----:B------:R-:W2:Y:S04]  /*23c00*/  LDL.LU R49, [R1+0x104] ;  /* 0x0001040001317983 */ /* 0x000ea80000300800 */
[----:B------:R-:W2:Y:S04]  /*23c10*/  LDL.LU R50, [R1+0x108] ;  /* 0x0001080001327983 */ /* 0x000ea80000300800 */
[----:B------:R-:W2:Y:S04]  /*23c20*/  LDL.LU R51, [R1+0x10c] ;  /* 0x00010c0001337983 */ /* 0x000ea80000300800 */
[----:B------:R-:W3:Y:S04]  /*23c30*/  LDL.LU R44, [R1+0xf0] ;  /* 0x0000f000012c7983 */ /* 0x000ee80000300800 */
[----:B------:R-:W3:Y:S04]  /*23c40*/  LDL.LU R45, [R1+0xf4] ;  /* 0x0000f400012d7983 */ /* 0x000ee80000300800 */
[----:B------:R-:W3:Y:S04]  /*23c50*/  LDL.LU R46, [R1+0xf8] ;  /* 0x0000f800012e7983 */ /* 0x000ee80000300800 */
[----:B------:R-:W3:Y:S04]  /*23c60*/  LDL.LU R47, [R1+0xfc] ;  /* 0x0000fc00012f7983 */ /* 0x000ee80000300800 */
[----:B------:R-:W3:Y:S04]  /*23c70*/  LDL R41, [R1+0x450] ;  /* 0x0004500001297983 */ /* 0x000ee80000100800 */
[----:B------:R-:W3:Y:S04]  /*23c80*/  LDL R42, [R1+0x454] ;  /* 0x00045400012a7983 */ /* 0x000ee80000100800 */
[----:B------:R-:W3:Y:S04]  /*23c90*/  LDL R43, [R1+0x460] ;  /* 0x00046000012b7983 */ /* 0x000ee80000100800 */
        /* <DEDUP_REMOVED lines=8> */
[----:B------:R-:W3:Y:S04]  /*23d20*/  LDL R24, [R1+0x480] ;  /* 0x0004800001187983 */ /* 0x000ee80000100800 */
[----:B------:R-:W3:Y:S04]  /*23d30*/  LDL R25, [R1+0x484] ;  /* 0x0004840001197983 */ /* 0x000ee80000100800 */
[----:B------:R-:W3:Y:S04]  /*23d40*/  LDL R26, [R1+0x4a0] ;  /* 0x0004a000011a7983 */ /* 0x000ee80000100800 */
[----:B------:R-:W3:Y:S01]  /*23d50*/  LDL R27, [R1+0x4a4] ;  /* 0x0004a400011b7983 */ /* 0x000ee20000100800 */
[----:B------:R-:W-:-:S03]  /*23d60*/  IMAD.MOV.U32 R52, RZ, RZ, R16 ;  /* 0x000000ffff347224 */ /* 0x000fc600078e0010 */
[----:B------:R-:W3:Y:S04]  /*23d70*/  LDL R15, [R1+0x4c0] ;  /* 0x0004c000010f7983 */ /* 0x000ee80000100800 */
[----:B------:R-:W3:Y:S01]  /*23d80*/  LDL R59, [R1+0x4c4] ;  /* 0x0004c400013b7983 */ /* 0x000ee20000100800 */
[----:B----4-:R-:W-:-:S03]  /*23d90*/  F2FP.F16.E4M3.UNPACK_B R2, R58 ;  /* 0x0000003aff02723e */ /* 0x010fc600020006ff */
[----:B------:R-:W4:Y:S01]  /*23da0*/  LDL.LU R16, [R1+0xa0] ;  /* 0x0000a00001107983 */ /* 0x000f220000300800 */
[----:B-----5:R-:W-:-:S03]  /*23db0*/  F2FP.F16.E4M3.UNPACK_B R3, R57 ;  /* 0x00000039ff03723e */ /* 0x020fc600020006ff */
[----:B------:R-:W4:Y:S04]  /*23dc0*/  LDL.LU R17, [R1+0xa4] ;  /* 0x0000a40001117983 */ /* 0x000f280000300800 */
[----:B------:R-:W4:Y:S04]  /*23dd0*/  LDL.LU R18, [R1+0xa8] ;  /* 0x0000a80001127983 */ /* 0x000f280000300800 */
[----:B------:R-:W4:Y:S04]  /*23de0*/  LDL.LU R19, [R1+0xac] ;  /* 0x0000ac0001137983 */ /* 0x000f280000300800 */
[----:B------:R-:W5:Y:S04]  /*23df0*/  LDL R58, [R1+0x4f0] ;  /* 0x0004f000013a7983 */ /* 0x000f680000100800 */
[----:B------:R-:W5:Y:S04]  /*23e00*/  LDL R57, [R1+0x4f4] ;  /* 0x0004f40001397983 */ /* 0x000f680000100800 */
[----:B------:R-:W5:Y:S04]  /*23e10*/  LDL.LU R8, [R1+0x90] ;  /* 0x0000900001087983 */ /* 0x000f680000300800 */
[----:B------:R-:W5:Y:S04]  /*23e20*/  LDL.LU R9, [R1+0x94] ;  /* 0x0000940001097983 */ /* 0x000f680000300800 */
[----:B------:R-:W5:Y:S04]  /*23e30*/  LDL.LU R10, [R1+0x98] ;  /* 0x00009800010a7983 */ /* 0x000f680000300800 */
[----:B------:R-:W5:Y:S01]  /*23e40*/  LDL.LU R11, [R1+0x9c] ;  /* 0x00009c00010b7983 */ /* 0x000f620000300800 */
[----:B--2---:R-:W-:Y:S01]  /*23e50*/  HMMA.16816.F32 R48, R4, R2, R48 ;  /* 0x000000020430723c */ /* 0x004fe20000001830 */
[----:B---3--:R-:W-:-:S02]  /*23e60*/  F2FP.F16.E4M3.UNPACK_B R2, R41 ;  /* 0x00000029ff02723e */ /* 0x008fc400020006ff */
        /* <DEDUP_REMOVED lines=16> */
[----:B------:R0:W-:Y:S01]  /*23f70*/  STL [R1+0x10c], R51 ;  /* 0x00010c3301007387 */ /* 0x0001e20000100800 */
[----:B------:R-:W-:Y:S02]  /*23f80*/  IMAD.MOV.U32 R55, RZ, RZ, R50 ;  /* 0x000000ffff377224 */ /* 0x000fe400078e0032 */
[----:B------:R-:W-:Y:S02]  /*23f90*/  IMAD.MOV.U32 R53, RZ, RZ, R48 ;  /* 0x000000ffff357224 */ /* 0x000fe400078e0030 */
[----:B------:R-:W-:Y:S01]  /*23fa0*/  IMAD.MOV.U32 R54, RZ, RZ, R49 ;  /* 0x000000ffff367224 */ /* 0x000fe200078e0031 */
[----:B0-----:R-:W2:Y:S01]  /*23fb0*/  LDL.LU.64 R50, [R1+0xed8] ;  /* 0x000ed80001327983 */ /* 0x001ea20000300a00 */
[----:B----4-:R-:W-:Y:S03]  /*23fc0*/  HMMA.16816.F32 R16, R4, R2, R16 ;  /* 0x000000020410723c */ /* 0x010fe60000001810 */
[----:B------:R-:W3:Y:S01]  /*23fd0*/  LDL.LU.64 R48, [R1+0xed0] ;  /* 0x000ed00001307983 */ /* 0x000ee20000300a00 */
[----:B-----5:R-:W-:-:S02]  /*23fe0*/  F2FP.F16.E4M3.UNPACK_B R2, R58 ;  /* 0x0000003aff02723e */ /* 0x020fc400020006ff */
[----:B------:R-:W-:Y:S01]  /*23ff0*/  F2FP.F16.E4M3.UNPACK_B R3, R57 ;  /* 0x00000039ff03723e */ /* 0x000fe200020006ff */
[----:B------:R0:W-:Y:S04]  /*24000*/  STL.64 [R1+0xf0], R44 ;  /* 0x0000f02c01007387 */ /* 0x0001e80000100a00 */
[----:B------:R1:W-:Y:S04]  /*24010*/  STL.64 [R1+0xf8], R46 ;  /* 0x0000f82e01007387 */ /* 0x0003e80000100a00 */
[----:B------:R-:W-:Y:S01]  /*24020*/  STL [R1+0xdf0], R61 ;  /* 0x000df03d01007387 */ /* 0x000fe20000100800 */
[----:B------:R-:W-:Y:S03]  /*24030*/  HMMA.16816.F32 R8, R4, R2, R8 ;  /* 0x000000020408723c */ /* 0x000fe60000001808 */
[----:B------:R-:W-:Y:S04]  /*24040*/  STL [R1+0xdf4], R60 ;  /* 0x000df43c01007387 */ /* 0x000fe80000100800 */
[----:B------:R4:W-:Y:S04]  /*24050*/  STL.64 [R1+0xe0], R36 ;  /* 0x0000e02401007387 */ /* 0x0009e80000100a00 */
[----:B------:R5:W-:Y:S04]  /*24060*/  STL.64 [R1+0xe8], R38 ;  /* 0x0000e82601007387 */ /* 0x000be80000100a00 */
[----:B------:R-:W-:Y:S04]  /*24070*/  STL [R1+0xdf8], R0 ;  /* 0x000df80001007387 */ /* 0x000fe80000100800 */
[----:B------:R0:W-:Y:S04]  /*24080*/  STL.64 [R1+0xd0], R32 ;  /* 0x0000d02001007387 */ /* 0x0001e80000100a00 */
[----:B------:R0:W-:Y:S04]  /*24090*/  STL.64 [R1+0xd8], R34 ;  /* 0x0000d82201007387 */ /* 0x0001e80000100a00 */
[----:B------:R0:W-:Y:S04]  /*240a0*/  STL.64 [R1+0xc0], R28 ;  /* 0x0000c01c01007387 */ /* 0x0001e80000100a00 */
[----:B------:R0:W-:Y:S04]  /*240b0*/  STL.64 [R1+0xc8], R30 ;  /* 0x0000c81e01007387 */ /* 0x0001e80000100a00 */
[----:B------:R0:W-:Y:S04]  /*240c0*/  STL.64 [R1+0xb0], R20 ;  /* 0x0000b01401007387 */ /* 0x0001e80000100a00 */
[----:B------:R0:W-:Y:S04]  /*240d0*/  STL.64 [R1+0xb8], R22 ;  /* 0x0000b81601007387 */ /* 0x0001e80000100a00 */
[----:B------:R0:W-:Y:S04]  /*240e0*/  STL [R1+0xa0], R16 ;  /* 0x0000a01001007387 */ /* 0x0001e80000100800 */
[----:B------:R-:W2:Y:S04]  /*240f0*/  LDL.LU R24, [R1+0x30] ;  /* 0x0000300001187983 */ /* 0x000ea80000300800 */
[----:B------:R0:W-:Y:S04]  /*24100*/  STL.64 [R1+0x90], R8 ;  /* 0x0000900801007387 */ /* 0x0001e80000100a00 */
[----:B------:R0:W-:Y:S04]  /*24110*/  STL.64 [R1+0x98], R10 ;  /* 0x0000980a01007387 */ /* 0x0001e80000100a00 */
[----:B------:R-:W2:Y:S04]  /*24120*/  LDL.LU R25, [R1+0x34] ;  /* 0x0000340001197983 */ /* 0x000ea80000300800 */
[----:B------:R-:W2:Y:S04]  /*24130*/  LDL.LU R26, [R1+0x38] ;  /* 0x00003800011a7983 */ /* 0x000ea80000300800 */
[----:B------:R-:W2:Y:S04]  /*24140*/  LDL.LU R27, [R1+0x3c] ;  /* 0x00003c00011b7983 */ /* 0x000ea80000300800 */
[----:B------:R-:W2:Y:S04]  /*24150*/  LDL.LU R40, [R1+0x70] ;  /* 0x0000700001287983 */ /* 0x000ea80000300800 */
[----:B------:R-:W2:Y:S04]  /*24160*/  LDL.LU R41, [R1+0x74] ;  /* 0x0000740001297983 */ /* 0x000ea80000300800 */
[----:B------:R-:W2:Y:S04]  /*24170*/  LDL.LU R42, [R1+0x78] ;  /* 0x00007800012a7983 */ /* 0x000ea80000300800 */
[----:B------:R-:W2:Y:S04]  /*24180*/  LDL.LU R43, [R1+0x7c] ;  /* 0x00007c00012b7983 */ /* 0x000ea80000300800 */
[----:B------:R-:W2:Y:S04]  /*24190*/  LDL R2, [R1+0x520] ;  /* 0x0005200001027983 */ /* 0x000ea80000100800 */
[----:B------:R-:W3:Y:S04]  /*241a0*/  LDL R3, [R1+0x524] ;  /* 0x0005240001037983 */ /* 0x000ee80000100800 */
[----:B0-----:R-:W3:Y:S04]  /*241b0*/  LDL.LU R44, [R1+0x80] ;  /* 0x00008000012c7983 */ /* 0x001ee80000300800 */
[----:B------:R-:W3:Y:S04]  /*241c0*/  LDL.LU R45, [R1+0x84] ;  /* 0x00008400012d7983 */ /* 0x000ee80000300800 */
[----:B-1----:R-:W3:Y:S04]  /*241d0*/  LDL.LU R46, [R1+0x88] ;  /* 0x00008800012e7983 */ /* 0x002ee80000300800 */
[----:B------:R-:W3:Y:S04]  /*241e0*/  LDL.LU R47, [R1+0x8c] ;  /* 0x00008c00012f7983 */ /* 0x000ee80000300800 */
[----:B----4-:R-:W4:Y:S04]  /*241f0*/  LDL.LU R36, [R1+0x60] ;  /* 0x0000600001247983 */ /* 0x010f280000300800 */
[----:B------:R-:W4:Y:S04]  /*24200*/  LDL.LU R37, [R1+0x64] ;  /* 0x0000640001257983 */ /* 0x000f280000300800 */
[----:B-----5:R-:W4:Y:S04]  /*24210*/  LDL.LU R38, [R1+0x68] ;  /* 0x0000680001267983 */ /* 0x020f280000300800 */
[----:B------:R-:W4:Y:S04]  /*24220*/  LDL.LU R39, [R1+0x6c] ;  /* 0x00006c0001277983 */ /* 0x000f280000300800 */
[----:B------:R-:W5:Y:S04]  /*24230*/  LDL.LU R32, [R1+0x50] ;  /* 0x0000500001207983 */ /* 0x000f680000300800 */
[----:B------:R-:W5:Y:S04]  /*24240*/  LDL.LU R33, [R1+0x54] ;  /* 0x0000540001217983 */ /* 0x000f680000300800 */
[----:B------:R-:W5:Y:S04]  /*24250*/  LDL.LU R34, [R1+0x58] ;  /* 0x0000580001227983 */ /* 0x000f680000300800 */
[----:B------:R-:W5:Y:S04]  /*24260*/  LDL.LU R35, [R1+0x5c] ;  /* 0x00005c0001237983 */ /* 0x000f680000300800 */
[----:B------:R-:W4:Y:S04]  /*24270*/  LDL.LU R28, [R1+0x40] ;  /* 0x00004000011c7983 */ /* 0x000f280000300800 */
[----:B------:R-:W4:Y:S04]  /*24280*/  LDL.LU R29, [R1+0x44] ;  /* 0x00004400011d7983 */ /* 0x000f280000300800 */
[----:B------:R-:W4:Y:S04]  /*24290*/  LDL.LU R30, [R1+0x48] ;  /* 0x00004800011e7983 */ /* 0x000f280000300800 */
[----:B------:R-:W4:Y:S04]  /*242a0*/  LDL.LU R31, [R1+0x4c] ;  /* 0x00004c00011f7983 */ /* 0x000f280000300800 */
[----:B------:R-:W4:Y:S01]  /*242b0*/  LDL.LU R20, [R1+0x20] ;  /* 0x0000200001147983 */ /* 0x000f220000300800 */
[----:B------:R-:W-:-:S03]  /*242c0*/  IMAD.MOV.U32 R0, RZ, RZ, R17 ;  /* 0x000000ffff007224 */ /* 0x000fc600078e0011 */
[----:B------:R-:W4:Y:S01]  /*242d0*/  LDL.LU R21, [R1+0x24] ;  /* 0x0000240001157983 */ /* 0x000f220000300800 */
[----:B------:R-:W-:-:S03]  /*242e0*/  IMAD.MOV.U32 R60, RZ, RZ, R18 ;  /* 0x000000ffff3c7224 */ /* 0x000fc600078e0012 */
[----:B------:R-:W4:Y:S01]  /*242f0*/  LDL.LU R22, [R1+0x28] ;  /* 0x0000280001167983 */ /* 0x000f220000300800 */
[----:B------:R-:W-:-:S03]  /*24300*/  IMAD.MOV.U32 R61, RZ, RZ, R19 ;  /* 0x000000ffff3d7224 */ /* 0x000fc600078e0013 */
        /* <DEDUP_REMOVED lines=9> */
[----:B------:R-:W4:Y:S04]  /*243a0*/  LDL.LU R8, [R1] ;  /* 0x0000000001087983 */ /* 0x000f280000300800 */
[----:B------:R-:W4:Y:S04]  /*243b0*/  LDL.LU R9, [R1+0x4] ;  /* 0x0000040001097983 */ /* 0x000f280000300800 */
[----:B------:R-:W4:Y:S04]  /*243c0*/  LDL.LU R10, [R1+0x8] ;  /* 0x00000800010a7983 */ /* 0x000f280000300800 */
[----:B------:R-:W4:Y:S01]  /*243d0*/  LDL.LU R11, [R1+0xc] ;  /* 0x00000c00010b7983 */ /* 0x000f220000300800 */
[----:B--2---:R-:W-:-:S02]  /*243e0*/  F2FP.F16.E4M3.UNPACK_B R2, R2 ;  /* 0x00000002ff02723e */ /* 0x004fc400020006ff */
[----:B---3--:R-:W-:-:S07]  /*243f0*/  F2FP.F16.E4M3.UNPACK_B R3, R3 ;  /* 0x00000003ff03723e */ /* 0x008fce00020006ff */
[----:B------:R-:W-:-:S15]  /*24400*/  HMMA.16816.F32 R44, R4, R2, R44 ;  /* 0x00000002042c723c */ /* 0x000fde000000182c */
[----:B------:R-:W-:-:S04]  /*24410*/  NOP ;  /* 0x0000000000007918 */ /* 0x000fc80000000000 */
[----:B------:R-:W-:Y:S04]  /*24420*/  STL.64 [R1+0x80], R44 ;  /* 0x0000802c01007387 */ /* 0x000fe80000100a00 */
[----:B------:R0:W-:Y:S04]  /*24430*/  STL.64 [R1+0x88], R46 ;  /* 0x0000882e01007387 */ /* 0x0001e80000100a00 */
[----:B0-----:R-:W2:Y:S04]  /*24440*/  LDL.LU.64 R46, [R1+0xec8] ;  /* 0x000ec800012e7983 */ /* 0x001ea80000300a00 */
[----:B------:R-:W3:Y:S04]  /*24450*/  LDL.LU.64 R44, [R1+0xec0] ;  /* 0x000ec000012c7983 */ /* 0x000ee80000300a00 */
[----:B------:R-:W2:Y:S04]  /*24460*/  LDL R2, [R1+0x540] ;  /* 0x0005400001027983 */ /* 0x000ea80000100800 */
[----:B------:R-:W3:Y:S01]  /*24470*/  LDL R3, [R1+0x544] ;  /* 0x0005440001037983 */ /* 0x000ee20000100800 */
[----:B--2---:R-:W-:-:S02]  /*24480*/  F2FP.F16.E4M3.UNPACK_B R2, R2 ;  /* 0x00000002ff02723e */ /* 0x004fc400020006ff */
        /* <DEDUP_REMOVED lines=11> */
[----:B----4-:R-:W-:-:S15]  /*24540*/  HMMA.16816.F32 R36, R4, R2, R36 ;  /* 0x000000020424723c */ /* 0x010fde0000001824 */
[----:B------:R-:W-:-:S04]  /*24550*/  NOP ;  /* 0x0000000000007918 */ /* 0x000fc80000000000 */
[----:B------:R-:W-:Y:S04]  /*24560*/  STL.64 [R1+0x60], R36 ;  /* 0x0000602401007387 */ /* 0x000fe80000100a00 */
[----:B------:R0:W-:Y:S04]  /*24570*/  STL.64 [R1+0x68], R38 ;  /* 0x0000682601007387 */ /* 0x0001e80000100a00 */
[----:B0-----:R-:W2:Y:S04]  /*24580*/  LDL.LU.64 R38, [R1+0xea8] ;  /* 0x000ea80001267983 */ /* 0x001ea80000300a00 */
[----:B------:R-:W2:Y:S04]  /*24590*/  LDL.LU.64 R36, [R1+0xea0] ;  /* 0x000ea00001247983 */ /* 0x000ea80000300a00 */
[----:B------:R-:W3:Y:S04]  /*245a0*/  LDL R2, [R1+0x510] ;  /* 0x0005100001027983 */ /* 0x000ee80000100800 */
[----:B------:R-:W4:Y:S01]  /*245b0*/  LDL R3, [R1+0x514] ;  /* 0x0005140001037983 */ /* 0x000f220000100800 */
[----:B---3--:R-:W-:-:S02]  /*245c0*/  F2FP.F16.E4M3.UNPACK_B R2, R2 ;  /* 0x00000002ff02723e */ /* 0x008fc400020006ff */
[----:B----4-:R-:W-:-:S07]  /*245d0*/  F2FP.F16.E4M3.UNPACK_B R3, R3 ;  /* 0x00000003ff03723e */ /* 0x010fce00020006ff */
[----:B-----5:R-:W-:-:S15]  /*245e0*/  HMMA.16816.F32 R32, R4, R2, R32 ;  /* 0x000000020420723c */ /* 0x020fde0000001820 */
        /* <DEDUP_REMOVED lines=37> */
[----:B------:R-:W-:-:S02]  /*24840*/  SEL R56, R56, R57, !P4 ;  /* 0x0000003938387207 */ /* 0x000fc40006000000 */
[----:B-----5:R-:W-:Y:S02]  /*24850*/  F2FP.F16.E4M3.UNPACK_B R2, R2 ;  /* 0x00000002ff02723e */ /* 0x020fe400020006ff */
        /* <DEDUP_REMOVED lines=8> */
[----:B------:R-:W2:Y:S04]  /*248e0*/  LDL R3, [R1+0x494] ;  /* 0x0004940001037983 */ /* 0x000ea80000100800 */
[----:B------:R-:W2:Y:S02]  /*248f0*/  LDL.LU R57, [R1+0xe4c] ;  /* 0x000e4c0001397983 */ /* 0x000ea40000300800 */
[----:B--2---:R-:W-:-:S02]  /*24900*/  SEL R57, R57, R58, !P4 ;  /* 0x0000003a39397207 */ /* 0x004fc40006000000 */
[----:B------:R-:W2:Y:S01]  /*24910*/  LDL.LU R58, [R1+0xe48] ;  /* 0x000e4800013a7983 */ /* 0x000ea20000300800 */
[----:B-----5:R-:W-:Y:S02]  /*24920*/  F2FP.F16.E4M3.UNPACK_B R2, R2 ;  /* 0x00000002ff02723e */ /* 0x020fe400020006ff */
[----:B------:R-:W-:Y:S02]  /*24930*/  F2FP.F16.E4M3.UNPACK_B R3, R3 ;  /* 0x00000003ff03723e */ /* 0x000fe400020006ff */
[----:B--2---:R-:W-:Y:S02]  /*24940*/  SEL R58, R58, R59, !P4 ;  /* 0x0000003b3a3a7207 */ /* 0x004fe40006000000 */
[----:B------:R-:W2:Y:S03]  /*24950*/  LDL.LU R59, [R1+0xe44] ;  /* 0x000e4400013b7983 */ /* 0x000ea60000300800 */
[----:B------:R-:W-:Y:S01]  /*24960*/  HMMA.16816.F32 R4, R4, R2, R8 ;  /* 0x000000020404723c */ /* 0x000fe20000001808 */
[----:B--2---:R-:W-:-:S02]  /*24970*/  SEL R59, R59, R15, !P4 ;  /* 0x0000000f3b3b7207 */ /* 0x004fc40006000000 */
[----:B------:R-:W2:Y:S04]  /*24980*/  LDL.LU R15, [R1+0xe40] ;  /* 0x000e4000010f7983 */ /* 0x000ea80000300800 */
[----:B------:R-:W5:Y:S04]  /*24990*/  LDL.LU.64 R10, [R1+0xe38] ;  /* 0x000e3800010a7983 */ /* 0x000f680000300a00 */
[----:B------:R-:W5:Y:S04]  /*249a0*/  LDL.LU.64 R8, [R1+0xe30] ;  /* 0x000e300001087983 */ /* 0x000f680000300a00 */
[----:B------:R-:W2:Y:S04]  /*249b0*/  LDL.LU R2, [R1+0x350] ;  /* 0x0003500001027983 */ /* 0x000ea80000300800 */
[----:B------:R-:W3:Y:S04]  /*249c0*/  LDL.LU R3, [R1+0x354] ;  /* 0x0003540001037983 */ /* 0x000ee80000300800 */
[----:B------:R0:W-:Y:S04]  /*249d0*/  STL.64 [R1+0xd68], R6 ;  /* 0x000d680601007387 */ /* 0x0001e80000100a00 */
[----:B0-----:R-:W4:Y:S04]  /*249e0*/  LDL.LU R6, [R1+0x360] ;  /* 0x0003600001067983 */ /* 0x001f280000300800 */
[----:B------:R-:W4:Y:S04]  /*249f0*/  LDL.LU R7, [R1+0x364] ;  /* 0x0003640001077983 */ /* 0x000f280000300800 */
[----:B------:R0:W-:Y:S04]  /*24a00*/  STL.64 [R1+0xd60], R4 ;  /* 0x000d600401007387 */ /* 0x0001e80000100a00 */
[----:B0-----:R-:W4:Y:S04]  /*24a10*/  LDL.LU R4, [R1+0x390] ;  /* 0x0003900001047983 */ /* 0x001f280000300800 */
[----:B------:R-:W4:Y:S01]  /*24a20*/  LDL.LU R5, [R1+0x394] ;  /* 0x0003940001057983 */ /* 0x000f220000300800 */
[----:B--2---:R-:W-:-:S02]  /*24a30*/  F2FP.F16.E4M3.UNPACK_B R2, R2.H1 ;  /* 0x00000002ff02723e */ /* 0x004fc400030006ff */
[----:B---3--:R-:W-:-:S07]  /*24a40*/  F2FP.F16.E4M3.UNPACK_B R3, R3.H1 ;  /* 0x00000003ff03723e */ /* 0x008fce00030006ff */
[----:B-----5:R-:W-:Y:S01]  /*24a50*/  HMMA.16816.F32 R8, R56, R2, R8 ;  /* 0x000000023808723c */ /* 0x020fe20000001808 */
[----:B----4-:R-:W-:Y:S02]  /*24a60*/  F2FP.F16.E4M3.UNPACK_B R2, R6.H1 ;  /* 0x00000006ff02723e */ /* 0x010fe400030006ff */
[----:B------:R-:W-:-:S15]  /*24a70*/  F2FP.F16.E4M3.UNPACK_B R3, R7.H1 ;  /* 0x00000007ff03723e */ /* 0x000fde00030006ff */
[----:B------:R-:W-:Y:S01]  /*24a80*/  NOP ;  /* 0x0000000000007918 */ /* 0x000fe20000000000 */
[----:B------:R0:W-:Y:S01]  /*24a90*/  STL [R1+0xd5c], R8 ;  /* 0x000d5c0801007387 */ /* 0x0001e20000100800 */
[----:B------:R-:W-:Y:S03]  /*24aa0*/  HMMA.16816.F32 R12, R56, R2, R12 ;  /* 0x00000002380c723c */ /* 0x000fe6000000180c */
[----:B0-----:R-:W2:Y:S04]  /*24ab0*/  LDL.LU R8, [R1+0x384] ;  /* 0x0003840001087983 */ /* 0x001ea80000300800 */
[----:B------:R0:W-:Y:S04]  /*24ac0*/  STL [R1+0xd58], R9 ;  /* 0x000d580901007387 */ /* 0x0001e80000100800 */
[----:B0-----:R-:W3:Y:S04]  /*24ad0*/  LDL.LU R9, [R1+0x380] ;  /* 0x0003800001097983 */ /* 0x001ee80000300800 */
[----:B------:R-:W-:Y:S04]  /*24ae0*/  STL [R1+0xd54], R10 ;  /* 0x000d540a01007387 */ /* 0x000fe80000100800 */
[----:B------:R0:W-:Y:S04]  /*24af0*/  STL [R1+0xd50], R11 ;  /* 0x000d500b01007387 */ /* 0x0001e80000100800 */
[----:B0-----:R-:W4:Y:S04]  /*24b00*/  LDL.LU R11, [R1+0x3b0] ;  /* 0x0003b000010b7983 */ /* 0x001f280000300800 */
[----:B------:R-:W5:Y:S04]  /*24b10*/  LDL.LU R10, [R1+0x3b4] ;  /* 0x0003b400010a7983 */ /* 0x000f680000300800 */
[----:B------:R-:W2:Y:S04]  /*24b20*/  LDL.LU R6, [R1+0x3c0] ;  /* 0x0003c00001067983 */ /* 0x000ea80000300800 */
[----:B------:R-:W2:Y:S04]  /*24b30*/  LDL.LU R7, [R1+0x3c4] ;  /* 0x0003c40001077983 */ /* 0x000ea80000300800 */
[----:B------:R-:W2:Y:S04]  /*24b40*/  LDL.LU R2, [R1+0x370] ;  /* 0x0003700001027983 */ /* 0x000ea80000300800 */
[----:B------:R-:W3:Y:S04]  /*24b50*/  LDL.LU R3, [R1+0x374] ;  /* 0x0003740001037983 */ /* 0x000ee80000300800 */
[----:B------:R0:W-:Y:S04]  /*24b60*/  STL.64 [R1+0xd78], R14 ;  /* 0x000d780e01007387 */ /* 0x0001e80000100a00 */
[----:B0-----:R-:W4:Y:S04]  /*24b70*/  LDL.LU R14, [R1+0x3a0] ;  /* 0x0003a000010e7983 */ /* 0x001f280000300800 */
[----:B------:R-:W4:Y:S04]  /*24b80*/  LDL.LU R15, [R1+0x3a4] ;  /* 0x0003a400010f7983 */ /* 0x000f280000300800 */
[----:B------:R-:W-:Y:S01]  /*24b90*/  STL.64 [R1+0xd70], R12 ;  /* 0x000d700c01007387 */ /* 0x000fe20000100a00 */
[----:B--2---:R-:W-:-:S02]  /*24ba0*/  F2FP.F16.E4M3.UNPACK_B R2, R2.H1 ;  /* 0x00000002ff02723e */ /* 0x004fc400030006ff */
[----:B---3--:R-:W-:-:S07]  /*24bb0*/  F2FP.F16.E4M3.UNPACK_B R3, R3.H1 ;  /* 0x00000003ff03723e */ /* 0x008fce00030006ff */
[----:B------:R-:W-:Y:S01]  /*24bc0*/  HMMA.16816.F32 R16, R56, R2, R16 ;  /* 0x000000023810723c */ /* 0x000fe20000001810 */
[----:B------:R-:W-:Y:S02]  /*24bd0*/  F2FP.F16.E4M3.UNPACK_B R2, R9.H1 ;  /* 0x00000009ff02723e */ /* 0x000fe400030006ff */
[----:B------:R-:W-:-:S15]  /*24be0*/  F2FP.F16.E4M3.UNPACK_B R3, R8.H1 ;  /* 0x00000008ff03723e */ /* 0x000fde00030006ff */
[----:B------:R-:W-:Y:S01]  /*24bf0*/  NOP ;  /* 0x0000000000007918 */ /* 0x000fe20000000000 */
[----:B------:R-:W-:Y:S04]  /*24c00*/  STL.64 [R1+0xd88], R18 ;  /* 0x000d881201007387 */ /* 0x000fe80000100a00 */
[----:B------:R0:W-:Y:S04]  /*24c10*/  STL.64 [R1+0xd80], R16 ;  /* 0x000d801001007387 */ /* 0x0001e80000100a00 */
[----:B------:R-:W2:Y:S04]  /*24c20*/  LDL.LU R9, [R1+0x3d0] ;  /* 0x0003d00001097983 */ /* 0x000ea80000300800 */
[----:B------:R-:W3:Y:S01]  /*24c30*/  LDL.LU R8, [R1+0x3d4] ;  /* 0x0003d40001087983 */ /* 0x000ee20000300800 */
[----:B------:R-:W-:Y:S01]  /*24c40*/  HMMA.16816.F32 R20, R56, R2, R20 ;  /* 0x000000023814723c */ /* 0x000fe20000001814 */
[----:B------:R-:W-:-:S02]  /*24c50*/  F2FP.F16.E4M3.UNPACK_B R2, R4.H1 ;  /* 0x00000004ff02723e */ /* 0x000fc400030006ff */
[----:B------:R-:W-:-:S07]  /*24c60*/  F2FP.F16.E4M3.UNPACK_B R3, R5.H1 ;  /* 0x00000005ff03723e */ /* 0x000fce00030006ff */
[----:B------:R-:W-:Y:S01]  /*24c70*/  HMMA.16816.F32 R24, R56, R2, R24 ;  /* 0x000000023818723c */ /* 0x000fe20000001818 */
[----:B----4-:R-:W-:Y:S02]  /*24c80*/  F2FP.F16.E4M3.UNPACK_B R2, R14.H1 ;  /* 0x0000000eff02723e */ /* 0x010fe400030006ff */
[----:B------:R-:W-:-:S07]  /*24c90*/  F2FP.F16.E4M3.UNPACK_B R3, R15.H1 ;  /* 0x0000000fff03723e */ /* 0x000fce00030006ff */
[----:B------:R-:W-:Y:S01]  /*24ca0*/  HMMA.16816.F32 R28, R56, R2, R28 ;  /* 0x00000002381c723c */ /* 0x000fe2000000181c */
[----:B------:R-:W-:Y:S02]  /*24cb0*/  F2FP.F16.E4M3.UNPACK_B R2, R11.H1 ;  /* 0x0000000bff02723e */ /* 0x000fe400030006ff */
[----:B-----5:R-:W-:-:S07]  /*24cc0*/  F2FP.F16.E4M3.UNPACK_B R3, R10.H1 ;  /* 0x0000000aff03723e */ /* 0x020fce00030006ff */
[----:B------:R-:W-:Y:S01]  /*24cd0*/  HMMA.16816.F32 R32, R56, R2, R32 ;  /* 0x000000023820723c */ /* 0x000fe20000001820 */
[----:B------:R-:W-:Y:S02]  /*24ce0*/  F2FP.F16.E4M3.UNPACK_B R2, R6.H1 ;  /* 0x00000006ff02723e */ /* 0x000fe400030006ff */
[----:B------:R-:W-:-:S07]  /*24cf0*/  F2FP.F16.E4M3.UNPACK_B R3, R7.H1 ;  /* 0x00000007ff03723e */ /* 0x000fce00030006ff */
[----:B------:R-:W-:Y:S01]  /*24d00*/  HMMA.16816.F32 R36, R56, R2, R36 ;  /* 0x000000023824723c */ /* 0x000fe20000001824 */
[----:B------:R-:W-:Y:S04]  /*24d10*/  STL.64 [R1+0xd98], R22 ;  /* 0x000d981601007387 */ /* 0x000fe80000100a00 */
[----:B------:R-:W-:Y:S04]  /*24d20*/  STL.64 [R1+0xd90], R20 ;  /* 0x000d901401007387 */ /* 0x000fe80000100a00 */
[----:B------:R-:W4:Y:S04]  /*24d30*/  LDL.LU R4, [R1+0x3e0] ;  /* 0x0003e00001047983 */ /* 0x000f280000300800 */
[----:B------:R-:W5:Y:S04]  /*24d40*/  LDL.LU R5, [R1+0x3e4] ;  /* 0x0003e40001057983 */ /* 0x000f680000300800 */
[----:B------:R-:W-:Y:S04]  /*24d50*/  STL.64 [R1+0xda8], R26 ;  /* 0x000da81a01007387 */ /* 0x000fe80000100a00 */
[----:B------:R1:W-:Y:S04]  /*24d60*/  STL.64 [R1+0xda0], R24 ;  /* 0x000da01801007387 */ /* 0x0003e80000100a00 */
[----:B------:R0:W-:Y:S04]  /*24d70*/  STL.64 [R1+0xdb8], R30 ;  /* 0x000db81e01007387 */ /* 0x0001e80000100a00 */
[----:B------:R-:W-:Y:S04]  /*24d80*/  STL.64 [R1+0xdb0], R28 ;  /* 0x000db01c01007387 */ /* 0x000fe80000100a00 */
[----:B------:R-:W-:Y:S04]  /*24d90*/  STL.64 [R1+0xdc8], R34 ;  /* 0x000dc82201007387 */ /* 0x000fe80000100a00 */
[----:B------:R-:W-:Y:S04]  /*24da0*/  STL.64 [R1+0xdc0], R32 ;  /* 0x000dc02001007387 */ /* 0x000fe80000100a00 */
[----:B------:R-:W5:Y:S04]  /*24db0*/  LDL.LU R6, [R1+0x400] ;  /* 0x0004000001067983 */ /* 0x000f680000300800 */
[----:B------:R-:W5:Y:S04]  /*24dc0*/  LDL.LU R7, [R1+0x404] ;  /* 0x0004040001077983 */ /* 0x000f680000300800 */
[----:B------:R-:W-:Y:S04]  /*24dd0*/  STL [R1+0xd18], R36 ;  /* 0x000d182401007387 */ /* 0x000fe80000100800 */
[----:B------:R-:W-:Y:S04]  /*24de0*/  STL [R1+0xd14], R37 ;  /* 0x000d142501007387 */ /* 0x000fe80000100800 */
[----:B------:R-:W-:Y:S04]  /*24df0*/  STL [R1+0xd10], R38 ;  /* 0x000d102601007387 */ /* 0x000fe80000100800 */
[----:B------:R-:W-:Y:S01]  /*24e00*/  STL [R1+0xd0c], R39 ;  /* 0x000d0c2701007387 */ /* 0x000fe20000100800 */
[----:B0-----:R-:W-:-:S02]  /*24e10*/  IMAD.MOV.U32 R16, RZ, RZ, R52 ;  /* 0x000000ffff107224 */ /* 0x001fc400078e0034 */
[----:B------:R-:W-:Y:S02]  /*24e20*/  IMAD.MOV.U32 R17, RZ, RZ, R44 ;  /* 0x000000ffff117224 */ /* 0x000fe400078e002c */
[----:B------:R-:W-:Y:S02]  /*24e30*/  IMAD.MOV.U32 R18, RZ, RZ, R45 ;  /* 0x000000ffff127224 */ /* 0x000fe400078e002d */
[----:B------:R-:W-:Y:S02]  /*24e40*/  IMAD.MOV.U32 R19, RZ, RZ, R46 ;  /* 0x000000ffff137224 */ /* 0x000fe400078e002e */
[----:B-1----:R-:W-:Y:S01]  /*24e50*/  IMAD.MOV.U32 R24, RZ, RZ, R47 ;  /* 0x000000ffff187224 */ /* 0x002fe200078e002f */
[----:B--2---:R-:W-:Y:S02]  /*24e60*/  F2FP.F16.E4M3.UNPACK_B R2, R9.H1 ;  /* 0x00000009ff02723e */ /* 0x004fe400030006ff */
[----:B---3--:R-:W-:-:S07]  /*24e70*/  F2FP.F16.E4M3.UNPACK_B R3, R8.H1 ;  /* 0x00000008ff03723e */ /* 0x008fce00030006ff */
[----:B------:R-:W-:-:S15]  /*24e80*/  HMMA.16816.F32 R40, R56, R2, R40 ;  /* 0x000000023828723c */ /* 0x000fde0000001828 */
[----:B------:R-:W-:-:S04]  /*24e90*/  NOP ;  /* 0x0000000000007918 */ /* 0x000fc80000000000 */
[----:B------:R-:W-:Y:S04]  /*24ea0*/  STL [R1+0xd1c], R40 ;  /* 0x000d1c2801007387 */ /* 0x000fe80000100800 */
[----:B------:R-:W-:Y:S04]  /*24eb0*/  STL [R1+0xd08], R41 ;  /* 0x000d082901007387 */ /* 0x000fe80000100800 */
[----:B------:R-:W-:Y:S04]  /*24ec0*/  STL [R1+0xd04], R42 ;  /* 0x000d042a01007387 */ /* 0x000fe80000100800 */
[----:B------:R-:W-:Y:S04]  /*24ed0*/  STL [R1+0xd00], R43 ;  /* 0x000d002b01007387 */ /* 0x000fe80000100800 */
[----:B------:R-:W2:Y:S04]  /*24ee0*/  LDL.LU R52, [R1+0xe2c] ;  /* 0x000e2c0001347983 */ /* 0x000ea80000300800 */
[----:B------:R-:W3:Y:S04]  /*24ef0*/  LDL.LU R44, [R1+0xe28] ;  /* 0x000e2800012c7983 */ /* 0x000ee80000300800 */
[----:B------:R-:W3:Y:S04]  /*24f00*/  LDL.LU R45, [R1+0xe24] ;  /* 0x000e2400012d7983 */ /* 0x000ee80000300800 */
[----:B------:R-:W3:Y:S04]  /*24f10*/  LDL.LU R46, [R1+0xe20] ;  /* 0x000e2000012e7983 */ /* 0x000ee80000300800 */
[----:B------:R-:W3:Y:S04]  /*24f20*/  LDL.LU R30, [R1+0x3f0] ;  /* 0x0003f000011e7983 */ /* 0x000ee80000300800 */
[----:B------:R-:W3:Y:S04]  /*24f30*/  LDL.LU R31, [R1+0x3f4] ;  /* 0x0003f400011f7983 */ /* 0x000ee80000300800 */
[----:B------:R-:W3:Y:S01]  /*24f40*/  LDL.LU R47, [R1+0xe1c] ;  /* 0x000e1c00012f7983 */ /* 0x000ee20000300800 */
[----:B----4-:R-:W-:-:S02]  /*24f50*/  F2FP.F16.E4M3.UNPACK_B R2, R4.H1 ;  /* 0x00000004ff02723e */ /* 0x010fc400030006ff */
[----:B-----5:R-:W-:Y:S01]  /*24f60*/  F2FP.F16.E4M3.UNPACK_B R3, R5.H1 ;  /* 0x00000005ff03723e */ /* 0x020fe200030006ff */
[----:B------:R-:W4:Y:S04]  /*24f70*/  LDL.LU R25, [R1+0x134] ;  /* 0x0001340001197983 */ /* 0x000f280000300800 */
[----:B------:R-:W4:Y:S01]  /*24f80*/  LDL.LU R26, [R1+0x138] ;  /* 0x00013800011a7983 */ /* 0x000f220000300800 */
[----:B------:R-:W-:Y:S02]  /*24f90*/  IMAD.MOV.U32 R12, RZ, RZ, R48 ;  /* 0x000000ffff0c7224 */ /* 0x000fe400078e0030 */
[----:B------:R-:W-:Y:S02]  /*24fa0*/  IMAD.MOV.U32 R13, RZ, RZ, R49 ;  /* 0x000000ffff0d7224 */ /* 0x000fe400078e0031 */
[----:B------:R-:W-:-:S02]  /*24fb0*/  IMAD.MOV.U32 R14, RZ, RZ, R50 ;  /* 0x000000ffff0e7224 */ /* 0x000fc400078e0032 */
[----:B------:R-:W-:Y:S02]  /*24fc0*/  IMAD.MOV.U32 R15, RZ, RZ, R51 ;  /* 0x000000ffff0f7224 */ /* 0x000fe400078e0033 */
[----:B------:R-:W-:Y:S02]  /*24fd0*/  IMAD.MOV.U32 R4, RZ, RZ, R53 ;  /* 0x000000ffff047224 */ /* 0x000fe400078e0035 */
[----:B------:R-:W-:Y:S02]  /*24fe0*/  IMAD.MOV.U32 R5, RZ, RZ, R54 ;  /* 0x000000ffff057224 */ /* 0x000fe400078e0036 */
[----:B--2---:R-:W-:Y:S02]  /*24ff0*/  IMAD.MOV.U32 R27, RZ, RZ, R52 ;  /* 0x000000ffff1b7224 */ /* 0x004fe400078e0034 */
[----:B------:R-:W2:Y:S04]  /*25000*/  LDL.LU R52, [R1+0xe18] ;  /* 0x000e180001347983 */ /* 0x000ea80000300800 */
[----:B------:R-:W5:Y:S04]  /*25010*/  LDL.LU R20, [R1+0x410] ;  /* 0x0004100001147983 */ /* 0x000f680000300800 */
[----:B------:R-:W2:Y:S04]  /*25020*/  LDL.LU R21, [R1+0x414] ;  /* 0x0004140001157983 */ /* 0x000ea80000300800 */
[----:B------:R-:W2:Y:S04]  /*25030*/  LDL.LU R22, [R1+0x420] ;  /* 0x0004200001167983 */ /* 0x000ea80000300800 */
[----:B------:R-:W2:Y:S01]  /*25040*/  LDL.LU R23, [R1+0x424] ;  /* 0x0004240001177983 */ /* 0x000ea20000300800 */
[----:B---3--:R-:W-:Y:S01]  /*25050*/  HMMA.16816.F32 R44, R56, R2, R44 ;  /* 0x00000002382c723c */ /* 0x008fe2000000182c */
[----:B------:R-:W-:Y:S01]  /*25060*/  F2FP.F16.E4M3.UNPACK_B R2, R6.H1 ;  /* 0x00000006ff02723e */ /* 0x000fe200030006ff */
[----:B------:R-:W-:-:S15]  /*25070*/  IMAD.MOV.U32 R6, RZ, RZ, R55 ;  /* 0x000000ffff067224 */ /* 0x000fde00078e0037 */
[----:B------:R-:W-:Y:S02]  /*25080*/  NOP ;  /* 0x0000000000007918 */ /* 0x000fe40000000000 */
[----:B------:R-:W-:Y:S04]  /*25090*/  STL [R1+0xd2c], R44 ;  /* 0x000d2c2c01007387 */ /* 0x000fe80000100800 */
[----:B------:R-:W-:Y:S04]  /*250a0*/  STL [R1+0xd28], R45 ;  /* 0x000d282d01007387 */ /* 0x000fe80000100800 */
[----:B------:R0:W-:Y:S04]  /*250b0*/  STL [R1+0xd24], R46 ;  /* 0x000d242e01007387 */ /* 0x0001e80000100800 */
[----:B------:R1:W-:Y:S04]  /*250c0*/  STL [R1+0xd20], R47 ;  /* 0x000d202f01007387 */ /* 0x0003e80000100800 */
[----:B------:R-:W3:Y:S04]  /*250d0*/  LDL.LU R11, [R1+0x430] ;  /* 0x00043000010b7983 */ /* 0x000ee80000300800 */
[----:B------:R-:W2:Y:S04]  /*250e0*/  LDL.LU R10, [R1+0x434] ;  /* 0x00043400010a7983 */ /* 0x000ea80000300800 */
[----:B------:R-:W2:Y:S04]  /*250f0*/  LDL.LU R48, [R1+0xe14] ;  /* 0x000e140001307983 */ /* 0x000ea80000300800 */
[----:B------:R-:W2:Y:S04]  /*25100*/  LDL.LU R49, [R1+0xe10] ;  /* 0x000e100001317983 */ /* 0x000ea80000300800 */
[----:B------:R-:W2:Y:S04]  /*25110*/  LDL.LU R50, [R1+0xe0c] ;  /* 0x000e0c0001327983 */ /* 0x000ea80000300800 */
[----:B------:R-:W2:Y:S04]  /*25120*/  LDL.LU R51, [R1+0xe08] ;  /* 0x000e080001337983 */ /* 0x000ea80000300800 */
[----:B------:R-:W3:Y:S04]  /*25130*/  LDL.LU R53, [R1+0xe04] ;  /* 0x000e040001357983 */ /* 0x000ee80000300800 */
[----:B------:R-:W3:Y:S04]  /*25140*/  LDL.LU R54, [R1+0xe00] ;  /* 0x000e000001367983 */ /* 0x000ee80000300800 */
[----:B------:R-:W3:Y:S01]  /*25150*/  LDL.LU R55, [R1+0xdfc] ;  /* 0x000dfc0001377983 */ /* 0x000ee20000300800 */
[----:B------:R-:W-:-:S03]  /*25160*/  F2FP.F16.E4M3.UNPACK_B R3, R7.H1 ;  /* 0x00000007ff03723e */ /* 0x000fc600030006ff */
[----:B------:R-:W4:Y:S04]  /*25170*/  LDL.LU R7, [R1+0x10c] ;  /* 0x00010c0001077983 */ /* 0x000f280000300800 */
[----:B------:R-:W4:Y:S04]  /*25180*/  LDL.LU R9, [R1+0x440] ;  /* 0x0004400001097983 */ /* 0x000f280000300800 */
[----:B------:R-:W4:Y:S01]  /*25190*/  LDL.LU R8, [R1+0x444] ;  /* 0x0004440001087983 */ /* 0x000f220000300800 */
[----:B--2---:R-:W-:Y:S01]  /*251a0*/  HMMA.16816.F32 R48, R56, R2, R48 ;  /* 0x000000023830723c */ /* 0x004fe20000001830 */
[----:B------:R-:W-:-:S02]  /*251b0*/  F2FP.F16.E4M3.UNPACK_B R2, R30.H1 ;  /* 0x0000001eff02723e */ /* 0x000fc400030006ff */
[----:B------:R-:W-:-:S07]  /*251c0*/  F2FP.F16.E4M3.UNPACK_B R3, R31.H1 ;  /* 0x0000001fff03723e */ /* 0x000fce00030006ff */
[----:B---3--:R-:W-:Y:S01]  /*251d0*/  HMMA.16816.F32 R52, R56, R2, R52 ;  /* 0x000000023834723c */ /* 0x008fe20000001834 */
        /* <DEDUP_REMOVED lines=9> */
[----:B------:R2:W-:Y:S04]  /*25270*/  STL [R1+0xd3c], R48 ;  /* 0x000d3c3001007387 */ /* 0x0005e80000100800 */
[----:B------:R-:W-:Y:S04]  /*25280*/  STL [R1+0xd38], R49 ;  /* 0x000d383101007387 */ /* 0x000fe80000100800 */
[----:B------:R-:W-:Y:S04]  /*25290*/  STL [R1+0xd34], R50 ;  /* 0x000d343201007387 */ /* 0x000fe80000100800 */
[----:B------:R-:W-:Y:S04]  /*252a0*/  STL [R1+0xd30], R51 ;  /* 0x000d303301007387 */ /* 0x000fe80000100800 */
[----:B------:R-:W-:Y:S02]  /*252b0*/  STL [R1+0xd4c], R52 ;  /* 0x000d4c3401007387 */ /* 0x000fe40000100800 */
[----:B0-----:R-:W-:-:S02]  /*252c0*/  IMAD.MOV.U32 R46, RZ, RZ, R14 ;  /* 0x000000ffff2e7224 */ /* 0x001fc400078e000e */
[----:B------:R-:W-:Y:S01]  /*252d0*/  STL [R1+0xd48], R53 ;  /* 0x000d483501007387 */ /* 0x000fe20000100800 */
[----:B-1----:R-:W-:Y:S02]  /*252e0*/  IMAD.MOV.U32 R47, RZ, RZ, R15 ;  /* 0x000000ffff2f7224 */ /* 0x002fe400078e000f */
[----:B------:R-:W-:Y:S01]  /*252f0*/  IMAD.MOV.U32 R44, RZ, RZ, R12 ;  /* 0x000000ffff2c7224 */ /* 0x000fe200078e000c */
[----:B------:R-:W-:Y:S01]  /*25300*/  STL [R1+0xd44], R54 ;  /* 0x000d443601007387 */ /* 0x000fe20000100800 */
[----:B------:R-:W-:-:S03]  /*25310*/  IMAD.MOV.U32 R45, RZ, RZ, R13 ;  /* 0x000000ffff2d7224 */ /* 0x000fc600078e000d */
[----:B------:R-:W-:Y:S04]  /*25320*/  STL [R1+0xd40], R55 ;  /* 0x000d403701007387 */ /* 0x000fe80000100800 */
[----:B------:R0:W-:Y:S04]  /*25330*/  STL.64 [R1+0x250], R24 ;  /* 0x0002501801007387 */ /* 0x0001e80000100a00 */
[----:B------:R1:W-:Y:S04]  /*25340*/  STL.64 [R1+0x258], R26 ;  /* 0x0002581a01007387 */ /* 0x0003e80000100a00 */
[----:B------:R-:W-:Y:S01]  /*25350*/  STL.64 [R1+0xdd8], R46 ;  /* 0x000dd82e01007387 */ /* 0x000fe20000100a00 */
[----:B------:R-:W-:-:S03]  /*25360*/  F2FP.F16.E4M3.UNPACK_B R2, R9.H1 ;  /* 0x00000009ff02723e */ /* 0x000fc600030006ff */
[----:B------:R3:W-:Y:S01]  /*25370*/  STL.64 [R1+0xdd0], R44 ;  /* 0x000dd02c01007387 */ /* 0x0007e20000100a00 */
[----:B------:R-:W-:-:S03]  /*25380*/  F2FP.F16.E4M3.UNPACK_B R3, R8.H1 ;  /* 0x00000008ff03723e */ /* 0x000fc600030006ff */
[----:B------:R-:W4:Y:S04]  /*25390*/  LDL.LU R32, [R1+0xf0] ;  /* 0x0000f00001207983 */ /* 0x000f280000300800 */
[----:B------:R-:W4:Y:S04]  /*253a0*/  LDL.LU R33, [R1+0xf4] ;  /* 0x0000f40001217983 */ /* 0x000f280000300800 */
[----:B------:R-:W4:Y:S04]  /*253b0*/  LDL.LU R34, [R1+0xf8] ;  /* 0x0000f80001227983 */ /* 0x000f280000300800 */
[----:B------:R-:W4:Y:S04]  /*253c0*/  LDL.LU R35, [R1+0xfc] ;  /* 0x0000fc0001237983 */ /* 0x000f280000300800 */
[----:B--2---:R-:W2:Y:S04]  /*253d0*/  LDL.LU R48, [R1+0x450] ;  /* 0x0004500001307983 */ /* 0x004ea80000300800 */
[----:B------:R-:W5:Y:S01]  /*253e0*/  LDL.LU R20, [R1+0x454] ;  /* 0x0004540001147983 */ /* 0x000f620000300800 */
[----:B------:R-:W-:Y:S03]  /*253f0*/  HMMA.16816.F32 R4, R56, R2, R4 ;  /* 0x000000023804723c */ /* 0x000fe60000001804 */
        /* <DEDUP_REMOVED lines=10> */
[----:B0-----:R-:W3:Y:S01]  /*254a0*/  LDL.LU R24, [R1+0xd0] ;  /* 0x0000d00001187983 */ /* 0x001ee20000300800 */
[----:B------:R-:W-:-:S03]  /*254b0*/  IMAD.MOV.U32 R36, RZ, RZ, R17 ;  /* 0x000000ffff247224 */ /* 0x000fc600078e0011 */
[----:B------:R-:W3:Y:S01]  /*254c0*/  LDL.LU R25, [R1+0xd4] ;  /* 0x0000d40001197983 */ /* 0x000ee20000300800 */
[----:B------:R-:W-:-:S03]  /*254d0*/  IMAD.MOV.U32 R37, RZ, RZ, R18 ;  /* 0x000000ffff257224 */ /* 0x000fc600078e0012 */
[----:B-1----:R-:W3:Y:S01]  /*254e0*/  LDL.LU R26, [R1+0xd8] ;  /* 0x0000d800011a7983 */ /* 0x002ee20000300800 */
[----:B------:R-:W-:-:S03]  /*254f0*/  IMAD.MOV.U32 R38, RZ, RZ, R19 ;  /* 0x000000ffff267224 */ /* 0x000fc600078e0013 */
        /* <DEDUP_REMOVED lines=12> */
[----:B------:R-:W3:Y:S01]  /*255c0*/  LDL.LU R9, [R1+0x4c0] ;  /* 0x0004c00001097983 */ /* 0x000ee20000300800 */
[----:B------:R-:W-:-:S03]  /*255d0*/  IMAD.MOV.U32 R5, RZ, RZ, R0 ;  /* 0x000000ffff057224 */ /* 0x000fc600078e0000 */
[----:B------:R-:W3:Y:S01]  /*255e0*/  LDL.LU R8, [R1+0x4c4] ;  /* 0x0004c40001087983 */ /* 0x000ee20000300800 */
[----:B------:R-:W-:Y:S02]  /*255f0*/  IMAD.MOV.U32 R43, RZ, RZ, R7 ;  /* 0x000000ffff2b7224 */ /* 0x000fe400078e0007 */
[----:B------:R-:W-:Y:S01]  /*25600*/  IMAD.MOV.U32 R6, RZ, RZ, R60 ;  /* 0x000000ffff067224 */ /* 0x000fe200078e003c */
[----:B------:R-:W3:Y:S01]  /*25610*/  LDL.LU R4, [R1+0xa0] ;  /* 0x0000a00001047983 */ /* 0x000ee20000300800 */
[----:B------:R-:W-:-:S03]  /*25620*/  IMAD.MOV.U32 R7, RZ, RZ, R61 ;  /* 0x000000ffff077224 */ /* 0x000fc600078e003d */
[----:B------:R-:W3:Y:S04]  /*25630*/  LDL.LU R0, [R1+0xdf8] ;  /* 0x000df80001007983 */ /* 0x000ee80000300800 */
[----:B------:R-:W3:Y:S04]  /*25640*/  LDL.LU R60, [R1+0xdf4] ;  /* 0x000df400013c7983 */ /* 0x000ee80000300800 */
[----:B------:R-:W3:Y:S04]  /*25650*/  LDL.LU R61, [R1+0xdf0] ;  /* 0x000df000013d7983 */ /* 0x000ee80000300800 */
[----:B------:R-:W-:Y:S04]  /*25660*/  STL.64 [R1+0xde8], R38 ;  /* 0x000de82601007387 */ /* 0x000fe80000100a00 */
[----:B------:R0:W-:Y:S01]  /*25670*/  STL.64 [R1+0xde0], R36 ;  /* 0x000de02401007387 */ /* 0x0001e20000100a00 */
[----:B--2---:R-:W-:-:S02]  /*25680*/  F2FP.F16.E4M3.UNPACK_B R2, R48.H1 ;  /* 0x00000030ff02723e */ /* 0x004fc400030006ff */
[----:B-----5:R-:W-:-:S07]  /*25690*/  F2FP.F16.E4M3.UNPACK_B R3, R20.H1 ;  /* 0x00000014ff03723e */ /* 0x020fce00030006ff */
[----:B----4-:R-:W-:Y:S01]  /*256a0*/  HMMA.16816.F32 R32, R56, R2, R32 ;  /* 0x000000023820723c */ /* 0x010fe20000001820 */
[----:B---3--:R-:W-:Y:S02]  /*256b0*/  F2FP.F16.E4M3.UNPACK_B R2, R21.H1 ;  /* 0x00000015ff02723e */ /* 0x008fe400030006ff */
        /* <DEDUP_REMOVED lines=14> */
[----:B------:R1:W-:Y:S01]  /*257a0*/  STL [R1+0x1f0], R24 ;  /* 0x0001f01801007387 */ /* 0x0003e20000100800 */
[----:B------:R-:W-:-:S03]  /*257b0*/  IMAD.MOV.U32 R52, RZ, RZ, R28 ;  /* 0x000000ffff347224 */ /* 0x000fc600078e001c */
[----:B------:R2:W-:Y:S04]  /*257c0*/  STL.64 [R1+0x1e0], R16 ;  /* 0x0001e01001007387 */ /* 0x0005e80000100a00 */
[----:B------:R3:W-:Y:S04]  /*257d0*/  STL.64 [R1+0x1e8], R18 ;  /* 0x0001e81201007387 */ /* 0x0007e80000100a00 */
[----:B------:R4:W-:Y:S01]  /*257e0*/  STL.64 [R1+0x1d0], R12 ;  /* 0x0001d00c01007387 */ /* 0x0009e20000100a00 */
[----:B------:R-:W-:-:S03]  /*257f0*/  IMAD.MOV.U32 R53, RZ, RZ, R29 ;  /* 0x000000ffff357224 */ /* 0x000fc600078e001d */
[----:B------:R5:W-:Y:S01]  /*25800*/  STL.64 [R1+0x1d8], R14 ;  /* 0x0001d80e01007387 */ /* 0x000be20000100a00 */
[----:B------:R-:W-:-:S03]  /*25810*/  IMAD.MOV.U32 R54, RZ, RZ, R30 ;  /* 0x000000ffff367224 */ /* 0x000fc600078e001e */
[----:B------:R-:W5:Y:S01]  /*25820*/  LDL.LU R28, [R1+0x60] ;  /* 0x00006000011c7983 */ /* 0x000f620000300800 */
[----:B------:R-:W-:-:S03]  /*25830*/  IMAD.MOV.U32 R55, RZ, RZ, R31 ;  /* 0x000000ffff377224 */ /* 0x000fc600078e001f */
[----:B------:R0:W-:Y:S04]  /*25840*/  STL.64 [R1+0x1c0], R4 ;  /* 0x0001c00401007387 */ /* 0x0001e80000100a00 */
        /* <DEDUP_REMOVED lines=13> */
[----:B------:R-:W5:Y:S01]  /*25920*/  LDL.LU R39, [R1+0x9c] ;  /* 0x00009c0001277983 */ /* 0x000f620000300800 */
[----:B------:R-:W-:-:S02]  /*25930*/  IMAD.MOV.U32 R48, RZ, RZ, R32 ;  /* 0x000000ffff307224 */ /* 0x000fc400078e0020 */
[----:B------:R-:W-:Y:S01]  /*25940*/  IMAD.MOV.U32 R49, RZ, RZ, R33 ;  /* 0x000000ffff317224 */ /* 0x000fe200078e0021 */
[----:B------:R-:W5:Y:S01]  /*25950*/  LDL.LU R32, [R1+0x70] ;  /* 0x0000700001207983 */ /* 0x000f620000300800 */
[----:B------:R-:W-:Y:S02]  /*25960*/  IMAD.MOV.U32 R50, RZ, RZ, R34 ;  /* 0x000000ffff327224 */ /* 0x000fe400078e0022 */
[----:B------:R-:W-:Y:S01]  /*25970*/  IMAD.MOV.U32 R51, RZ, RZ, R35 ;  /* 0x000000ffff337224 */ /* 0x000fe200078e0023 */
        /* <DEDUP_REMOVED lines=13> */
[----:B------:R-:W5:Y:S04]  /*25a50*/  LDL.LU R23, [R1+0x4c] ;  /* 0x00004c0001177983 */ /* 0x000f680000300800 */
[----:B-1----:R-:W5:Y:S04]  /*25a60*/  LDL.LU R24, [R1+0x50] ;  /* 0x0000500001187983 */ /* 0x002f680000300800 */
        /* <DEDUP_REMOVED lines=14> */
[----:B------:R-:W4:Y:S01]  /*25b50*/  LDL.LU R7, [R1+0x1c] ;  /* 0x00001c0001077983 */ /* 0x000f220000300800 */
[----:B------:R-:W-:-:S02]  /*25b60*/  F2FP.F16.E4M3.UNPACK_B R2, R2.H1 ;  /* 0x00000002ff02723e */ /* 0x000fc400030006ff */
[----:B------:R-:W-:-:S07]  /*25b70*/  F2FP.F16.E4M3.UNPACK_B R3, R3.H1 ;  /* 0x00000003ff03723e */ /* 0x000fce00030006ff */
[----:B------:R-:W-:-:S15]  /*25b80*/  HMMA.16816.F32 R36, R56, R2, R36 ;  /* 0x000000023824723c */ /* 0x000fde0000001824 */
[----:B------:R-:W-:-:S04]  /*25b90*/  NOP ;  /* 0x0000000000007918 */ /* 0x000fc80000000000 */
[----:B------:R-:W-:Y:S04]  /*25ba0*/  STL.64 [R1+0x1b0], R36 ;  /* 0x0001b02401007387 */ /* 0x000fe80000100a00 */
[----:B------:R0:W-:Y:S04]  /*25bb0*/  STL.64 [R1+0x1b8], R38 ;  /* 0x0001b82601007387 */ /* 0x0001e80000100a00 */
[----:B0-----:R-:W5:Y:S04]  /*25bc0*/  LDL.LU.64 R38, [R1+0xde8] ;  /* 0x000de80001267983 */ /* 0x001f680000300a00 */
        /* <DEDUP_REMOVED lines=10> */
[----:B------:R-:W3:Y:S04]  /*25c70*/  LDL.LU.64 R44, [R1+0xdd0] ;  /* 0x000dd000012c7983 */ /* 0x000ee80000300a00 */
[----:B------:R-:W2:Y:S04]  /*25c80*/  LDL.LU R2, [R1+0x540] ;  /* 0x0005400001027983 */ /* 0x000ea80000300800 */
[----:B------:R-:W3:Y:S01]  /*25c90*/  LDL.LU R3, [R1+0x544] ;  /* 0x0005440001037983 */ /* 0x000ee20000300800 */
[----:B--2---:R-:W-:-:S02]  /*25ca0*/  F2FP.F16.E4M3.UNPACK_B R2, R2.H1 ;  /* 0x00000002ff02723e */ /* 0x004fc400030006ff */
[----:B---3--:R-:W-:-:S07]  /*25cb0*/  F2FP.F16.E4M3.UNPACK_B R3, R3.H1 ;  /* 0x00000003ff03723e */ /* 0x008fce00030006ff */
        /* <DEDUP_REMOVED lines=9> */
[----:B0-----:R-:W2:Y:S04]  /*25d50*/  LDL.LU.64 R34, [R1+0xdc8] ;  /* 0x000dc80001227983 */ /* 0x001ea80000300a00 */
[----:B------:R-:W2:Y:S04]  /*25d60*/  LDL.LU.64 R32, [R1+0xdc0] ;  /* 0x000dc00001207983 */ /* 0x000ea80000300a00 */
[----:B------:R-:W-:Y:S04]  /*25d70*/  STL.64 [R1+0x180], R28 ;  /* 0x0001801c01007387 */ /* 0x000fe80000100a00 */
[----:B------:R0:W-:Y:S04]  /*25d80*/  STL.64 [R1+0x188], R30 ;  /* 0x0001881e01007387 */ /* 0x0001e80000100a00 */
[----:B0-----:R-:W3:Y:S04]  /*25d90*/  LDL.LU.64 R30, [R1+0xdb8] ;  /* 0x000db800011e7983 */ /* 0x001ee80000300a00 */
[----:B------:R-:W3:Y:S04]  /*25da0*/  LDL.LU.64 R28, [R1+0xdb0] ;  /* 0x000db000011c7983 */ /* 0x000ee80000300a00 */
[----:B------:R-:W2:Y:S04]  /*25db0*/  LDL R8, [R1+0x7bc] ;  /* 0x0007bc0001087983 */ /* 0x000ea80000100800 */
[----:B------:R-:W2:Y:S04]  /*25dc0*/  LDL R9, [R1+0x7b8] ;  /* 0x0007b80001097983 */ /* 0x000ea80000100800 */
[----:B------:R-:W2:Y:S04]  /*25dd0*/  LDL R10, [R1+0x7b4] ;  /* 0x0007b400010a7983 */ /* 0x000ea80000100800 */
[----:B------:R-:W2:Y:S04]  /*25de0*/  LDL R11, [R1+0x7b0] ;  /* 0x0007b000010b7983 */ /* 0x000ea80000100800 */
        /* <DEDUP_REMOVED lines=48> */
[----:B--2---:R-:W-:Y:S01]  /*260f0*/  HMMA.16816.F32 R4, R56, R2, R4 ;  /* 0x000000023804723c */ /* 0x004fe20000001804 */
[----:B------:R-:W2:Y:S04]  /*26100*/  LDL R56, [R1+0x7cc] ;  /* 0x0007cc0001387983 */ /* 0x000ea80000100800 */
[----:B------:R-:W3:Y:S04]  /*26110*/  LDL R57, [R1+0x7c8] ;  /* 0x0007c80001397983 */ /* 0x000ee80000100800 */
[----:B------:R-:W4:Y:S04]  /*26120*/  LDL R58, [R1+0x7c4] ;  /* 0x0007c400013a7983 */ /* 0x000f280000100800 */
[----:B------:R-:W5:Y:S04]  /*26130*/  LDL R59, [R1+0x7c0] ;  /* 0x0007c000013b7983 */ /* 0x000f680000100800 */
[----:B------:R-:W5:Y:S04]  /*26140*/  LDL R2, [R1+0x358] ;  /* 0x0003580001027983 */ /* 0x000f680000100800 */
[----:B------:R-:W5:Y:S04]  /*26150*/  LDL R3, [R1+0x35c] ;  /* 0x00035c0001037983 */ /* 0x000f680000100800 */
[----:B------:R0:W-:Y:S04]  /*26160*/  STL [R1+0xcdc], R4 ;  /* 0x000cdc0401007387 */ /* 0x0001e80000100800 */
[----:B0-----:R-:W5:Y:S04]  /*26170*/  LDL R4, [R1+0x36c] ;  /* 0x00036c0001047983 */ /* 0x001f680000100800 */
[----:B------:R0:W-:Y:S04]  /*26180*/  STL [R1+0xcd8], R5 ;  /* 0x000cd80501007387 */ /* 0x0001e80000100800 */
[----:B0-----:R-:W5:Y:S04]  /*26190*/  LDL R5, [R1+0x3ac] ;  /* 0x0003ac0001057983 */ /* 0x001f680000100800 */
[----:B------:R0:W-:Y:S04]  /*261a0*/  STL [R1+0xcd4], R6 ;  /* 0x000cd40601007387 */ /* 0x0001e80000100800 */
[----:B0-----:R-:W5:Y:S04]  /*261b0*/  LDL R6, [R1+0x3a8] ;  /* 0x0003a80001067983 */ /* 0x001f680000100800 */
[----:B------:R0:W-:Y:S04]  /*261c0*/  STL [R1+0xcd0], R7 ;  /* 0x000cd00701007387 */ /* 0x0001e80000100800 */
[----:B0-----:R-:W5:Y:S01]  /*261d0*/  LDL R7, [R1+0x39c] ;  /* 0x00039c0001077983 */ /* 0x001f620000100800 */
[----:B--2---:R-:W-:-:S03]  /*261e0*/  SEL R56, R56, R8, !P4 ;  /* 0x0000000838387207 */ /* 0x004fc60006000000 */
[----:B------:R-:W2:Y:S01]  /*261f0*/  LDL.LU R8, [R1+0xd5c] ;  /* 0x000d5c0001087983 */ /* 0x000ea20000300800 */
[----:B---3--:R-:W-:-:S03]  /*26200*/  SEL R57, R57, R9, !P4 ;  /* 0x0000000939397207 */ /* 0x008fc60006000000 */
[----:B------:R-:W2:Y:S01]  /*26210*/  LDL.LU R9, [R1+0xd58] ;  /* 0x000d580001097983 */ /* 0x000ea20000300800 */
[----:B----4-:R-:W-:-:S03]  /*26220*/  SEL R58, R58, R10, !P4 ;  /* 0x0000000a3a3a7207 */ /* 0x010fc60006000000 */
[----:B------:R-:W2:Y:S01]  /*26230*/  LDL.LU R10, [R1+0xd54] ;  /* 0x000d5400010a7983 */ /* 0x000ea20000300800 */
[----:B-----5:R-:W-:-:S03]  /*26240*/  SEL R59, R59, R11, !P4 ;  /* 0x0000000b3b3b7207 */ /* 0x020fc60006000000 */
[----:B------:R-:W2:Y:S01]  /*26250*/  LDL.LU R11, [R1+0xd50] ;  /* 0x000d5000010b7983 */ /* 0x000ea20000300800 */
[----:B------:R-:W-:Y:S02]  /*26260*/  F2FP.F16.E4M3.UNPACK_B R2, R2 ;  /* 0x00000002ff02723e */ /* 0x000fe400020006ff */
[----:B------:R-:W-:-:S07]  /*26270*/  F2FP.F16.E4M3.UNPACK_B R3, R3 ;  /* 0x00000003ff03723e */ /* 0x000fce00020006ff */
[----:B--2---:R-:W-:Y:S01]  /*26280*/  HMMA.16816.F32 R8, R56, R2, R8 ;  /* 0x000000023808723c */ /* 0x004fe20000001808 */
[----:B------:R-:W2:-:S15]  /*26290*/  LDL R3, [R1+0x368] ;  /* 0x0003680001037983 */ /* 0x000e9e0000100800 */
[----:B------:R-:W-:-:S03]  /*262a0*/  NOP ;  /* 0x0000000000007918 */ /* 0x000fc60000000000 */
[----:B------:R0:W-:Y:S04]  /*262b0*/  STL.64 [R1+0xb0], R8 ;  /* 0x0000b00801007387 */ /* 0x0001e80000100a00 */
[----:B------:R1:W-:Y:S04]  /*262c0*/  STL.64 [R1+0xb8], R10 ;  /* 0x0000b80a01007387 */ /* 0x0003e80000100a00 */
[----:B0-----:R-:W3:Y:S04]  /*262d0*/  LDL R8, [R1+0x3b8] ;  /* 0x0003b80001087983 */ /* 0x001ee80000100800 */
[----:B-1----:R-:W4:Y:S04]  /*262e0*/  LDL R10, [R1+0x378] ;  /* 0x00037800010a7983 */ /* 0x002f280000100800 */
[----:B------:R-:W5:Y:S04]  /*262f0*/  LDL R11, [R1+0x37c] ;  /* 0x00037c00010b7983 */ /* 0x000f680000100800 */
[----:B------:R-:W3:Y:S01]  /*26300*/  LDL R9, [R1+0x3bc] ;  /* 0x0003bc0001097983 */ /* 0x000ee20000100800 */
[----:B--2---:R-:W-:-:S02]  /*26310*/  F2FP.F16.E4M3.UNPACK_B R2, R3 ;  /* 0x00000003ff02723e */ /* 0x004fc400020006ff */
[----:B------:R-:W-:-:S07]  /*26320*/  F2FP.F16.E4M3.UNPACK_B R3, R4 ;  /* 0x00000004ff03723e */ /* 0x000fce00020006ff */
[----:B------:R-:W-:-:S15]  /*26330*/  HMMA.16816.F32 R12, R56, R2, R12 ;  /* 0x00000002380c723c */ /* 0x000fde000000180c */
[----:B------:R-:W-:-:S04]  /*26340*/  NOP ;  /* 0x0000000000007918 */ /* 0x000fc80000000000 */
[----:B------:R0:W-:Y:S04]  /*26350*/  STL.64 [R1+0xa0], R12 ;  /* 0x0000a00c01007387 */ /* 0x0001e80000100a00 */
[----:B------:R1:W-:Y:S01]  /*26360*/  STL [R1+0xa8], R14 ;  /* 0x0000a80e01007387 */ /* 0x0003e20000100800 */
[----:B------:R-:W-:-:S03]  /*26370*/  IMAD.MOV.U32 R4, RZ, RZ, R15 ;  /* 0x000000ffff047224 */ /* 0x000fc600078e000f */
[----:B------:R-:W2:Y:S04]  /*26380*/  LDL R15, [R1+0x398] ;  /* 0x00039800010f7983 */ /* 0x000ea80000100800 */
[----:B0-----:R-:W2:Y:S04]  /*26390*/  LDL R13, [R1+0x388] ;  /* 0x00038800010d7983 */ /* 0x001ea80000100800 */
[----:B-1----:R-:W3:Y:S01]  /*263a0*/  LDL R14, [R1+0x38c] ;  /* 0x00038c00010e7983 */ /* 0x002ee20000100800 */
[----:B----4-:R-:W-:Y:S02]  /*263b0*/  F2FP.F16.E4M3.UNPACK_B R2, R10 ;  /* 0x0000000aff02723e */ /* 0x010fe400020006ff */
[----:B-----5:R-:W-:Y:S01]  /*263c0*/  F2FP.F16.E4M3.UNPACK_B R3, R11 ;  /* 0x0000000bff03723e */ /* 0x020fe200020006ff */
[----:B------:R0:W-:Y:S04]  /*263d0*/  STL [R1+0xce0], R4 ;  /* 0x000ce00401007387 */ /* 0x0001e80000100800 */
[----:B------:R-:W4:Y:S04]  /*263e0*/  LDL R10, [R1+0x3c8] ;  /* 0x0003c800010a7983 */ /* 0x000f280000100800 */
[----:B------:R-:W5:Y:S01]  /*263f0*/  LDL R11, [R1+0x3cc] ;  /* 0x0003cc00010b7983 */ /* 0x000f620000100800 */
[----:B------:R-:W-:-:S15]  /*26400*/  HMMA.16816.F32 R16, R56, R2, R16 ;  /* 0x000000023810723c */ /* 0x000fde0000001810 */
[----:B------:R-:W-:-:S04]  /*26410*/  NOP ;  /* 0x0000000000007918 */ /* 0x000fc80000000000 */
[----:B------:R-:W-:Y:S01]  /*26420*/  STL.64 [R1+0x90], R16 ;  /* 0x0000901001007387 */ /* 0x000fe20000100a00 */
[----:B0-----:R-:W-:-:S03]  /*26430*/  IMAD.MOV.U32 R4, RZ, RZ, R19 ;  /* 0x000000ffff047224 */ /* 0x001fc600078e0013 */
[----:B------:R0:W-:Y:S04]  /*26440*/  STL [R1+0x98], R18 ;  /* 0x0000981201007387 */ /* 0x0001e80000100800 */
[----:B------:R1:W-:Y:S01]  /*26450*/  STL [R1+0xce4], R4 ;  /* 0x000ce40401007387 */ /* 0x0003e20000100800 */
[----:B--2---:R-:W-:Y:S02]  /*26460*/  F2FP.F16.E4M3.UNPACK_B R2, R13 ;  /* 0x0000000dff02723e */ /* 0x004fe400020006ff */
[----:B---3--:R-:W-:-:S07]  /*26470*/  F2FP.F16.E4M3.UNPACK_B R3, R14 ;  /* 0x0000000eff03723e */ /* 0x008fce00020006ff */
[----:B0-----:R-:W-:Y:S01]  /*26480*/  HMMA.16816.F32 R16, R56, R2, R20 ;  /* 0x000000023810723c */ /* 0x001fe20000001814 */
[----:B------:R-:W-:Y:S02]  /*26490*/  F2FP.F16.E4M3.UNPACK_B R2, R15 ;  /* 0x0000000fff02723e */ /* 0x000fe400020006ff */
[----:B------:R-:W-:-:S07]  /*264a0*/  F2FP.F16.E4M3.UNPACK_B R3, R7 ;  /* 0x00000007ff03723e */ /* 0x000fce00020006ff */
[----:B------:R-:W-:Y:S01]  /*264b0*/  HMMA.16816.F32 R12, R56, R2, R24 ;  /* 0x00000002380c723c */ /* 0x000fe20000001818 */
[----:B------:R-:W-:Y:S02]  /*264c0*/  F2FP.F16.E4M3.UNPACK_B R2, R6 ;  /* 0x00000006ff02723e */ /* 0x000fe400020006ff */
[----:B------:R-:W-:-:S06]  /*264d0*/  F2FP.F16.E4M3.UNPACK_B R3, R5 ;  /* 0x00000005ff03723e */ /* 0x000fcc00020006ff */
[----:B-1----:R-:W-:Y:S01]  /*264e0*/  IMAD.MOV.U32 R4, RZ, RZ, R17 ;  /* 0x000000ffff047224 */ /* 0x002fe200078e0011 */
[----:B------:R-:W-:Y:S04]  /*264f0*/  STL [R1+0x80], R16 ;  /* 0x0000801001007387 */ /* 0x000fe80000100800 */
[----:B------:R-:W-:Y:S04]  /*26500*/  STL.64 [R1+0x88], R18 ;  /* 0x0000881201007387 */ /* 0x000fe80000100a00 */
[----:B------:R-:W-:Y:S04]  /*26510*/  STL [R1+0xce8], R4 ;  /* 0x000ce80401007387 */ /* 0x000fe80000100800 */
[----:B------:R-:W-:Y:S04]  /*26520*/  STL.64 [R1+0x70], R12 ;  /* 0x0000700c01007387 */ /* 0x000fe80000100a00 */
[----:B------:R0:W-:Y:S02]  /*26530*/  STL.64 [R1+0x78], R14 ;  /* 0x0000780e01007387 */ /* 0x0001e40000100a00 */
[----:B0-----:R-:W-:Y:S01]  /*26540*/  HMMA.16816.F32 R12, R56, R2, R28 ;  /* 0x00000002380c723c */ /* 0x001fe2000000181c */
[----:B------:R-:W-:-:S02]  /*26550*/  F2FP.F16.E4M3.UNPACK_B R2, R8 ;  /* 0x00000008ff02723e */ /* 0x000fc400020006ff */
[----:B------:R-:W-:-:S15]  /*26560*/  F2FP.F16.E4M3.UNPACK_B R3, R9 ;  /* 0x00000009ff03723e */ /* 0x000fde00020006ff */
[----:B------:R-:W-:Y:S01]  /*26570*/  NOP ;  /* 0x0000000000007918 */ /* 0x000fe20000000000 */
[----:B------:R-:W-:Y:S01]  /*26580*/  IMAD.MOV.U32 R5, RZ, RZ, R12 ;  /* 0x000000ffff057224 */ /* 0x000fe200078e000c */
[----:B------:R0:W-:Y:S01]  /*26590*/  STL [R1+0x6c], R15 ;  /* 0x00006c0f01007387 */ /* 0x0001e20000100800 */
[----:B------:R-:W-:Y:S02]  /*265a0*/  IMAD.MOV.U32 R6, RZ, RZ, R13 ;  /* 0x000000ffff067224 */ /* 0x000fe400078e000d */
[----:B------:R-:W-:Y:S02]  /*265b0*/  IMAD.MOV.U32 R7, RZ, RZ, R14 ;  /* 0x000000ffff077224 */ /* 0x000fe400078e000e */
[----:B0-----:R-:W-:Y:S03]  /*265c0*/  HMMA.16816.F32 R12, R56, R2, R32 ;  /* 0x00000002380c723c */ /* 0x001fe60000001820 */
[----:B------:R-:W-:Y:S04]  /*265d0*/  STL [R1+0xcf4], R7 ;  /* 0x000cf40701007387 */ /* 0x000fe80000100800 */
[----:B------:R0:W-:Y:S04]  /*265e0*/  STL [R1+0xcf0], R6 ;  /* 0x000cf00601007387 */ /* 0x0001e80000100800 */
[----:B------:R1:W-:Y:S01]  /*265f0*/  STL [R1+0xcec], R5 ;  /* 0x000cec0501007387 */ /* 0x0003e20000100800 */
[----:B------:R-:W-:Y:S01]  /*26600*/  IMAD.MOV.U32 R8, RZ, RZ, R52 ;  /* 0x000000ffff087224 */ /* 0x000fe200078e0034 */
[----:B----4-:R-:W-:Y:S01]  /*26610*/  F2FP.F16.E4M3.UNPACK_B R2, R10 ;  /* 0x0000000aff02723e */ /* 0x010fe200020006ff */
[----:B------:R-:W-:-:S05]  /*26620*/  IMAD.MOV.U32 R9, RZ, RZ, R53 ;  /* 0x000000ffff097224 */ /* 0x000fca00078e0035 */
[----:B0-----:R-:W-:Y:S02]  /*26630*/  IMAD.MOV.U32 R6, RZ, RZ, R13 ;  /* 0x000000ffff067224 */ /* 0x001fe400078e000d */
[----:B-1----:R-:W-:-:S03]  /*26640*/  IMAD.MOV.U32 R5, RZ, RZ, R14 ;  /* 0x000000ffff057224 */ /* 0x002fc600078e000e */
[----:B------:R0:W-:Y:S01]  /*26650*/  STL [R1+0xcfc], R6 ;  /* 0x000cfc0601007387 */ /* 0x0001e20000100800 */
[----:B-----5:R-:W-:Y:S01]  /*26660*/  F2FP.F16.E4M3.UNPACK_B R3, R11 ;  /* 0x0000000bff03723e */ /* 0x020fe200020006ff */
[----:B------:R-:W-:Y:S02]  /*26670*/  IMAD.MOV.U32 R10, RZ, RZ, R54 ;  /* 0x000000ffff0a7224 */ /* 0x000fe400078e0036 */
[----:B------:R1:W-:Y:S01]  /*26680*/  STL [R1+0xcf8], R5 ;  /* 0x000cf80501007387 */ /* 0x0003e20000100800 */
[----:B------:R-:W-:-:S03]  /*26690*/  IMAD.MOV.U32 R11, RZ, RZ, R55 ;  /* 0x000000ffff0b7224 */ /* 0x000fc600078e0037 */
[----:B------:R-:W2:Y:S01]  /*266a0*/  LDL.LU R52, [R1+0xd4c] ;  /* 0x000d4c0001347983 */ /* 0x000ea20000300800 */
[----:B------:R-:W-:-:S03]  /*266b0*/  IMAD.MOV.U32 R16, RZ, RZ, R48 ;  /* 0x000000ffff107224 */ /* 0x000fc600078e0030 */
[----:B------:R-:W2:Y:S01]  /*266c0*/  LDL.LU R53, [R1+0xd48] ;  /* 0x000d480001357983 */ /* 0x000ea20000300800 */
[----:B------:R-:W-:-:S03]  /*266d0*/  IMAD.MOV.U32 R17, RZ, RZ, R49 ;  /* 0x000000ffff117224 */ /* 0x000fc600078e0031 */
[----:B------:R-:W2:Y:S01]  /*266e0*/  LDL.LU R54, [R1+0xd44] ;  /* 0x000d440001367983 */ /* 0x000ea20000300800 */
[----:B------:R-:W-:-:S03]  /*266f0*/  IMAD.MOV.U32 R18, RZ, RZ, R50 ;  /* 0x000000ffff127224 */ /* 0x000fc600078e0032 */
[----:B------:R-:W2:Y:S01]  /*26700*/  LDL.LU R55, [R1+0xd40] ;  /* 0x000d400001377983 */ /* 0x000ea20000300800 */
        /* <DEDUP_REMOVED lines=9> */
[----:B------:R-:W4:Y:S01]  /*267a0*/  LDL.LU R44, [R1+0xd2c] ;  /* 0x000d2c00012c7983 */ /* 0x000f220000300800 */
[----:B------:R-:W-:-:S03]  /*267b0*/  IMAD.MOV.U32 R32, RZ, RZ, R40 ;  /* 0x000000ffff207224 */ /* 0x000fc600078e0028 */
[----:B------:R-:W4:Y:S01]  /*267c0*/  LDL.LU R45, [R1+0xd28] ;  /* 0x000d2800012d7983 */ /* 0x000f220000300800 */
[----:B------:R-:W-:-:S03]  /*267d0*/  IMAD.MOV.U32 R33, RZ, RZ, R36 ;  /* 0x000000ffff217224 */ /* 0x000fc600078e0024 */
[----:B------:R-:W4:Y:S01]  /*267e0*/  LDL.LU R46, [R1+0xd24] ;  /* 0x000d2400012e7983 */ /* 0x000f220000300800 */
[----:B------:R-:W-:-:S03]  /*267f0*/  IMAD.MOV.U32 R34, RZ, RZ, R37 ;  /* 0x000000ffff227224 */ /* 0x000fc600078e0025 */
[----:B------:R-:W4:Y:S01]  /*26800*/  LDL.LU R47, [R1+0xd20] ;  /* 0x000d2000012f7983 */ /* 0x000f220000300800 */
[----:B------:R-:W-:-:S03]  /*26810*/  IMAD.MOV.U32 R35, RZ, RZ, R38 ;  /* 0x000000ffff237224 */ /* 0x000fc600078e0026 */
[----:B------:R-:W5:Y:S01]  /*26820*/  LDL.LU R40, [R1+0xd1c] ;  /* 0x000d1c0001287983 */ /* 0x000f620000300800 */
[----:B------:R-:W-:-:S03]  /*26830*/  IMAD.MOV.U32 R20, RZ, RZ, R39 ;  /* 0x000000ffff147224 */ /* 0x000fc600078e0027 */
[----:B------:R-:W2:Y:S04]  /*26840*/  LDL.LU R36, [R1+0xd18] ;  /* 0x000d180001247983 */ /* 0x000ea80000300800 */
[----:B------:R-:W2:Y:S04]  /*26850*/  LDL.LU R37, [R1+0xd14] ;  /* 0x000d140001257983 */ /* 0x000ea80000300800 */
[----:B------:R-:W2:Y:S04]  /*26860*/  LDL.LU R38, [R1+0xd10] ;  /* 0x000d100001267983 */ /* 0x000ea80000300800 */
[----:B------:R-:W2:Y:S04]  /*26870*/  LDL R24, [R1+0x438] ;  /* 0x0004380001187983 */ /* 0x000ea80000100800 */
[----:B------:R-:W2:Y:S04]  /*26880*/  LDL R25, [R1+0x43c] ;  /* 0x00043c0001197983 */ /* 0x000ea80000100800 */
[----:B------:R-:W2:Y:S04]  /*26890*/  LDL R26, [R1+0x448] ;  /* 0x00044800011a7983 */ /* 0x000ea80000100800 */
[----:B------:R-:W2:Y:S04]  /*268a0*/  LDL R27, [R1+0x44c] ;  /* 0x00044c00011b7983 */ /* 0x000ea80000100800 */
[----:B------:R-:W2:Y:S01]  /*268b0*/  LDL.LU R39, [R1+0xd0c] ;  /* 0x000d0c0001277983 */ /* 0x000ea20000300800 */
[----:B------:R-:W-:-:S02]  /*268c0*/  IMAD.MOV.U32 R21, RZ, RZ, R41 ;  /* 0x000000ffff157224 */ /* 0x000fc400078e0029 */
[----:B------:R-:W-:Y:S01]  /*268d0*/  IMAD.MOV.U32 R22, RZ, RZ, R42 ;  /* 0x000000ffff167224 */ /* 0x000fe200078e002a */
[----:B------:R-:W5:Y:S01]  /*268e0*/  LDL.LU R41, [R1+0xd08] ;  /* 0x000d080001297983 */ /* 0x000f620000300800 */
[----:B------:R-:W-:Y:S02]  /*268f0*/  IMAD.MOV.U32 R23, RZ, RZ, R43 ;  /* 0x000000ffff177224 */ /* 0x000fe400078e002b */
[----:B------:R-:W-:Y:S01]  /*26900*/  IMAD.MOV.U32 R7, RZ, RZ, R12 ;  /* 0x000000ffff077224 */ /* 0x000fe200078e000c */
[----:B------:R-:W5:Y:S01]  /*26910*/  LDL.LU R42, [R1+0xd04] ;  /* 0x000d0400012a7983 */ /* 0x000f620000300800 */
[----:B------:R-:W-:-:S03]  /*26920*/  IMAD.MOV.U32 R4, RZ, RZ, R15 ;  /* 0x000000ffff047224 */ /* 0x000fc600078e000f */
[----:B------:R-:W5:Y:S04]  /*26930*/  LDL.LU R43, [R1+0xd00] ;  /* 0x000d0000012b7983 */ /* 0x000f680000300800 */
[----:B------:R-:W3:Y:S04]  /*26940*/  LDL R12, [R1+0x458] ;  /* 0x00045800010c7983 */ /* 0x000ee80000100800 */
[----:B------:R-:W3:Y:S04]  /*26950*/  LDL R13, [R1+0x45c] ;  /* 0x00045c00010d7983 */ /* 0x000ee80000100800 */
[----:B------:R-:W3:Y:S04]  /*26960*/  LDL R14, [R1+0x468] ;  /* 0x00046800010e7983 */ /* 0x000ee80000100800 */
[----:B------:R-:W3:Y:S01]  /*26970*/  LDL R15, [R1+0x46c] ;  /* 0x00046c00010f7983 */ /* 0x000ee20000100800 */
[----:B--2---:R-:W-:-:S15]  /*26980*/  HMMA.16816.F32 R36, R56, R2, R36 ;  /* 0x000000023824723c */ /* 0x004fde0000001824 */
[----:B------:R-:W-:-:S04]  /*26990*/  NOP ;  /* 0x0000000000007918 */ /* 0x000fc80000000000 */
[----:B------:R2:W-:Y:S04]  /*269a0*/  STL.64 [R1+0x48], R38 ;  /* 0x0000482601007387 */ /* 0x0005e80000100a00 */
[----:B------:R-:W3:Y:S04]  /*269b0*/  LDL R2, [R1+0x3d8] ;  /* 0x0003d80001027983 */ /* 0x000ee80000100800 */
[----:B------:R-:W4:Y:S01]  /*269c0*/  LDL R3, [R1+0x3dc] ;  /* 0x0003dc0001037983 */ /* 0x000f220000100800 */
[----:B0-----:R-:W-:Y:S02]  /*269d0*/  IMAD.MOV.U32 R6, RZ, RZ, R36 ;  /* 0x000000ffff067224 */ /* 0x001fe400078e0024 */
[----:B-1----:R-:W-:Y:S01]  /*269e0*/  IMAD.MOV.U32 R5, RZ, RZ, R37 ;  /* 0x000000ffff057224 */ /* 0x002fe200078e0025 */
[----:B------:R-:W5:Y:S04]  /*269f0*/  LDL R36, [R1+0x418] ;  /* 0x0004180001247983 */ /* 0x000f680000100800 */
[----:B------:R-:W5:Y:S04]  /*26a00*/  LDL R37, [R1+0x41c] ;  /* 0x00041c0001257983 */ /* 0x000f680000100800 */
[----:B--2---:R-:W2:Y:S04]  /*26a10*/  LDL R38, [R1+0x428] ;  /* 0x0004280001267983 */ /* 0x004ea80000100800 */
[----:B------:R-:W2:Y:S01]  /*26a20*/  LDL R39, [R1+0x42c] ;  /* 0x00042c0001277983 */ /* 0x000ea20000100800 */
[----:B---3--:R-:W-:-:S02]  /*26a30*/  F2FP.F16.E4M3.UNPACK_B R2, R2 ;  /* 0x00000002ff02723e */ /* 0x008fc400020006ff */
[----:B----4-:R-:W-:-:S07]  /*26a40*/  F2FP.F16.E4M3.UNPACK_B R3, R3 ;  /* 0x00000003ff03723e */ /* 0x010fce00020006ff */
[----:B-----5:R-:W-:Y:S01]  /*26a50*/  HMMA.16816.F32 R40, R56, R2, R40 ;  /* 0x000000023828723c */ /* 0x020fe20000001828 */
[----:B------:R-:W3:Y:S04]  /*26a60*/  LDL R2, [R1+0x3e8] ;  /* 0x0003e80001027983 */ /* 0x000ee80000100800 */
[----:B------:R-:W4:-:S14]  /*26a70*/  LDL R3, [R1+0x3ec] ;  /* 0x0003ec0001037983 */ /* 0x000f1c0000100800 */
[----:B------:R0:W-:Y:S04]  /*26a80*/  STL.64 [R1+0x30], R40 ;  /* 0x0000302801007387 */ /* 0x0001e80000100a00 */
[----:B------:R1:W-:Y:S04]  /*26a90*/  STL.64 [R1+0x38], R42 ;  /* 0x0000382a01007387 */ /* 0x0003e80000100a00 */
[----:B0-----:R-:W5:Y:S04]  /*26aa0*/  LDL.LU R40, [R1+0x250] ;  /* 0x0002500001287983 */ /* 0x001f680000300800 */
[----:B------:R-:W5:Y:S04]  /*26ab0*/  LDL.LU R41, [R1+0x254] ;  /* 0x0002540001297983 */ /* 0x000f680000300800 */
[----:B-1----:R-:W5:Y:S04]  /*26ac0*/  LDL.LU R42, [R1+0x258] ;  /* 0x00025800012a7983 */ /* 0x002f680000300800 */
[----:B------:R-:W5:Y:S01]  /*26ad0*/  LDL.LU R43, [R1+0x25c] ;  /* 0x00025c00012b7983 */ /* 0x000f620000300800 */
[----:B---3--:R-:W-:-:S02]  /*26ae0*/  F2FP.F16.E4M3.UNPACK_B R2, R2 ;  /* 0x00000002ff02723e */ /* 0x008fc400020006ff */
[----:B----4-:R-:W-:-:S07]  /*26af0*/  F2FP.F16.E4M3.UNPACK_B R3, R3 ;  /* 0x00000003ff03723e */ /* 0x010fce00020006ff */
[----:B------:R-:W-:-:S15]  /*26b00*/  HMMA.16816.F32 R44, R56, R2, R44 ;  /* 0x00000002382c723c */ /* 0x000fde000000182c */
[----:B------:R-:W-:-:S04]  /*26b10*/  NOP ;  /* 0x0000000000007918 */ /* 0x000fc80000000000 */
[----:B------:R0:W-:Y:S04]  /*26b20*/  STL.64 [R1+0x20], R44 ;  /* 0x0000202c01007387 */ /* 0x0001e80000100a00 */
[----:B------:R1:W-:Y:S04]  /*26b30*/  STL.64 [R1+0x28], R46 ;  /* 0x0000282e01007387 */ /* 0x0003e80000100a00 */
[----:B0-----:R-:W3:Y:S04]  /*26b40*/  LDL R44, [R1+0x408] ;  /* 0x00040800012c7983 */ /* 0x001ee80000100800 */
[----:B------:R-:W4:Y:S04]  /*26b50*/  LDL R45, [R1+0x40c] ;  /* 0x00040c00012d7983 */ /* 0x000f280000100800 */
[----:B-1----:R-:W2:Y:S04]  /*26b60*/  LDL R46, [R1+0x3f8] ;  /* 0x0003f800012e7983 */ /* 0x002ea80000100800 */
[----:B------:R-:W2:Y:S01]  /*26b70*/  LDL R47, [R1+0x3fc] ;  /* 0x0003fc00012f7983 */ /* 0x000ea20000100800 */
[----:B---3--:R-:W-:-:S02]  /*26b80*/  F2FP.F16.E4M3.UNPACK_B R2, R44 ;  /* 0x0000002cff02723e */ /* 0x008fc400020006ff */
[----:B----4-:R-:W-:-:S07]  /*26b90*/  F2FP.F16.E4M3.UNPACK_B R3, R45 ;  /* 0x0000002dff03723e */ /* 0x010fce00020006ff */
[----:B------:R-:W-:Y:S01]  /*26ba0*/  HMMA.16816.F32 R48, R56, R2, R48 ;  /* 0x000000023830723c */ /* 0x000fe20000001830 */
[----:B--2---:R-:W-:Y:S02]  /*26bb0*/  F2FP.F16.E4M3.UNPACK_B R2, R46 ;  /* 0x0000002eff02723e */ /* 0x004fe400020006ff */
        /* <DEDUP_REMOVED lines=22> */
[----:B------:R-:W-:Y:S04]  /*26d20*/  STL.64 [R1], R44 ;  /* 0x0000002c01007387 */ /* 0x000fe80000100a00 */
[----:B------:R-:W-:Y:S04]  /*26d30*/  STL.64 [R1+0x8], R46 ;  /* 0x0000082e01007387 */ /* 0x000fe80000100a00 */
[----:B------:R-:W-:Y:S04]  /*26d40*/  STL.64 [R1+0x120], R40 ;  /* 0x0001202801007387 */ /* 0x000fe80000100a00 */
[----:B------:R-:W-:Y:S04]  /*26d50*/  STL.64 [R1+0x128], R42 ;  /* 0x0001282a01007387 */ /* 0x000fe80000100a00 */
[----:B------:R-:W-:Y:S04]  /*26d60*/  STL.64 [R1+0x110], R32 ;  /* 0x0001102001007387 */ /* 0x000fe80000100a00 */
[----:B------:R-:W-:Y:S04]  /*26d70*/  STL.64 [R1+0x118], R34 ;  /* 0x0001182201007387 */ /* 0x000fe80000100a00 */
[----:B------:R-:W-:Y:S04]  /*26d80*/  STL.64 [R1+0x100], R28 ;  /* 0x0001001c01007387 */ /* 0x000fe80000100a00 */
[----:B------:R0:W-:Y:S04]  /*26d90*/  STL.64 [R1+0x108], R30 ;  /* 0x0001081e01007387 */ /* 0x0001e80000100a00 */
[----:B------:R-:W-:Y:S04]  /*26da0*/  STL.64 [R1+0xf0], R20 ;  /* 0x0000f01401007387 */ /* 0x000fe80000100a00 */
[----:B------:R-:W-:Y:S04]  /*26db0*/  STL.64 [R1+0xf8], R22 ;  /* 0x0000f81601007387 */ /* 0x000fe80000100a00 */
[----:B------:R-:W-:Y:S04]  /*26dc0*/  STL.64 [R1+0xe0], R16 ;  /* 0x0000e01001007387 */ /* 0x000fe80000100a00 */
[----:B------:R-:W-:Y:S04]  /*26dd0*/  STL.64 [R1+0xe8], R18 ;  /* 0x0000e81201007387 */ /* 0x000fe80000100a00 */
[----:B------:R-:W2:Y:S04]  /*26de0*/  LDL.LU R8, [R1+0x1e0] ;  /* 0x0001e00001087983 */ /* 0x000ea80000300800 */
[----:B------:R1:W-:Y:S04]  /*26df0*/  STL.64 [R1+0xd0], R12 ;  /* 0x0000d00c01007387 */ /* 0x0003e80000100a00 */
[----:B------:R3:W-:Y:S04]  /*26e00*/  STL.64 [R1+0xd8], R14 ;  /* 0x0000d80e01007387 */ /* 0x0007e80000100a00 */
[----:B------:R-:W2:Y:S04]  /*26e10*/  LDL.LU R9, [R1+0x1e4] ;  /* 0x0001e40001097983 */ /* 0x000ea80000300800 */
[----:B------:R-:W2:Y:S04]  /*26e20*/  LDL.LU R10, [R1+0x1e8] ;  /* 0x0001e800010a7983 */ /* 0x000ea80000300800 */
[----:B------:R-:W2:Y:S04]  /*26e30*/  LDL.LU R11, [R1+0x1ec] ;  /* 0x0001ec00010b7983 */ /* 0x000ea80000300800 */
[----:B0-----:R-:W4:Y:S04]  /*26e40*/  LDL R30, [R1+0x478] ;  /* 0x00047800011e7983 */ /* 0x001f280000100800 */
[----:B------:R-:W5:Y:S01]  /*26e50*/  LDL R31, [R1+0x47c] ;  /* 0x00047c00011f7983 */ /* 0x000f620000100800 */
[----:B------:R-:W-:-:S03]  /*26e60*/  IMAD.MOV.U32 R41, RZ, RZ, R61 ;  /* 0x000000ffff297224 */ /* 0x000fc600078e003d */
[----:B------:R-:W2:Y:S04]  /*26e70*/  LDL.LU R40, [R1+0x1f0] ;  /* 0x0001f00001287983 */ /* 0x000ea80000300800 */
[----:B------:R-:W2:Y:S04]  /*26e80*/  LDL R39, [R1+0x488] ;  /* 0x0004880001277983 */ /* 0x000ea80000100800 */
[----:B------:R-:W2:Y:S01]  /*26e90*/  LDL R61, [R1+0x48c] ;  /* 0x00048c00013d7983 */ /* 0x000ea20000100800 */
[----:B------:R-:W-:Y:S02]  /*26ea0*/  IMAD.MOV.U32 R42, RZ, RZ, R60 ;  /* 0x000000ffff2a7224 */ /* 0x000fe400078e003c */
[----:B------:R-:W-:Y:S01]  /*26eb0*/  IMAD.MOV.U32 R43, RZ, RZ, R0 ;  /* 0x000000ffff2b7224 */ /* 0x000fe200078e0000 */
[----:B------:R-:W2:Y:S04]  /*26ec0*/  LDL R60, [R1+0x4a8] ;  /* 0x0004a800013c7983 */ /* 0x000ea80000100800 */
[----:B------:R-:W2:Y:S04]  /*26ed0*/  LDL R0, [R1+0x4ac] ;  /* 0x0004ac0001007983 */ /* 0x000ea80000100800 */
[----:B-1----:R-:W2:Y:S04]  /*26ee0*/  LDL.LU R12, [R1+0x1d0] ;  /* 0x0001d000010c7983 */ /* 0x002ea80000300800 */
[----:B------:R-:W2:Y:S04]  /*26ef0*/  LDL.LU R13, [R1+0x1d4] ;  /* 0x0001d400010d7983 */ /* 0x000ea80000300800 */
[----:B---3--:R-:W3:Y:S04]  /*26f00*/  LDL.LU R14, [R1+0x1d8] ;  /* 0x0001d800010e7983 */ /* 0x008ee80000300800 */
[----:B------:R-:W3:Y:S04]  /*26f10*/  LDL.LU R15, [R1+0x1dc] ;  /* 0x0001dc00010f7983 */ /* 0x000ee80000300800 */
[----:B------:R-:W3:Y:S04]  /*26f20*/  LDL.LU R16, [R1+0x1c0] ;  /* 0x0001c00001107983 */ /* 0x000ee80000300800 */
[----:B------:R-:W3:Y:S04]  /*26f30*/  LDL.LU R17, [R1+0x1c4] ;  /* 0x0001c40001117983 */ /* 0x000ee80000300800 */
[----:B------:R-:W3:Y:S04]  /*26f40*/  LDL.LU R18, [R1+0x1c8] ;  /* 0x0001c80001127983 */ /* 0x000ee80000300800 */
[----:B------:R-:W3:Y:S04]  /*26f50*/  LDL.LU R19, [R1+0x1cc] ;  /* 0x0001cc0001137983 */ /* 0x000ee80000300800 */
[----:B------:R-:W3:Y:S04]  /*26f60*/  LDL R32, [R1+0x4c8] ;  /* 0x0004c80001207983 */ /* 0x000ee80000100800 */
[----:B------:R-:W3:Y:S04]  /*26f70*/  LDL R33, [R1+0x4cc] ;  /* 0x0004cc0001217983 */ /* 0x000ee80000100800 */
[----:B------:R-:W3:Y:S04]  /*26f80*/  LDL.LU R20, [R1+0x1b0] ;  /* 0x0001b00001147983 */ /* 0x000ee80000300800 */
[----:B------:R-:W3:Y:S04]  /*26f90*/  LDL.LU R21, [R1+0x1b4] ;  /* 0x0001b40001157983 */ /* 0x000ee80000300800 */
[----:B------:R-:W3:Y:S04]  /*26fa0*/  LDL.LU R22, [R1+0x1b8] ;  /* 0x0001b80001167983 */ /* 0x000ee80000300800 */
[----:B------:R-:W3:Y:S04]  /*26fb0*/  LDL.LU R23, [R1+0x1bc] ;  /* 0x0001bc0001177983 */ /* 0x000ee80000300800 */
[----:B------:R-:W3:Y:S04]  /*26fc0*/  LDL R34, [R1+0x4f8] ;  /* 0x0004f80001227983 */ /* 0x000ee80000100800 */
[----:B------:R-:W3:Y:S04]  /*26fd0*/  LDL R35, [R1+0x4fc] ;  /* 0x0004fc0001237983 */ /* 0x000ee80000100800 */
[----:B------:R-:W3:Y:S04]  /*26fe0*/  LDL R28, [R1+0x528] ;  /* 0x00052800011c7983 */ /* 0x000ee80000100800 */
[----:B------:R-:W3:Y:S04]  /*26ff0*/  LDL R29, [R1+0x52c] ;  /* 0x00052c00011d7983 */ /* 0x000ee80000100800 */
[----:B------:R-:W3:Y:S04]  /*27000*/  LDL.LU R24, [R1+0x1a0] ;  /* 0x0001a00001187983 */ /* 0x000ee80000300800 */
[----:B------:R-:W3:Y:S04]  /*27010*/  LDL.LU R25, [R1+0x1a4] ;  /* 0x0001a40001197983 */ /* 0x000ee80000300800 */
[----:B------:R-:W3:Y:S04]  /*27020*/  LDL.LU R26, [R1+0x1a8] ;  /* 0x0001a800011a7983 */ /* 0x000ee80000300800 */
[----:B------:R-:W3:Y:S01]  /*27030*/  LDL.LU R27, [R1+0x1ac] ;  /* 0x0001ac00011b7983 */ /* 0x000ee20000300800 */
[----:B----4-:R-:W-:-:S03]  /*27040*/  F2FP.F16.E4M3.UNPACK_B R2, R30 ;  /* 0x0000001eff02723e */ /* 0x010fc600020006ff */
[----:B------:R-:W4:Y:S01]  /*27050*/  LDL R30, [R1+0x548] ;  /* 0x00054800011e7983 */ /* 0x000f220000100800 */
[----:B-----5:R-:W-:-:S03]  /*27060*/  F2FP.F16.E4M3.UNPACK_B R3, R31 ;  /* 0x0000001fff03723e */ /* 0x020fc600020006ff */
[----:B------:R-:W5:Y:S04]  /*27070*/  LDL R31, [R1+0x54c] ;  /* 0x00054c00011f7983 */ /* 0x000f680000100800 */
[----:B--2---:R-:W-:Y:S01]  /*27080*/  HMMA.16816.F32 R40, R56, R2, R40 ;  /* 0x000000023828723c */ /* 0x004fe20000001828 */
[----:B------:R-:W-:Y:S02]  /*27090*/  F2FP.F16.E4M3.UNPACK_B R2, R39 ;  /* 0x00000027ff02723e */ /* 0x000fe400020006ff */
[----:B------:R-:W-:-:S07]  /*270a0*/  F2FP.F16.E4M3.UNPACK_B R3, R61 ;  /* 0x0000003dff03723e */ /* 0x000fce00020006ff */
[----:B------:R-:W-:Y:S01]  /*270b0*/  HMMA.16816.F32 R8, R56, R2, R8 ;  /* 0x000000023808723c */ /* 0x000fe20000001808 */
[----:B------:R-:W-:Y:S02]  /*270c0*/  F2FP.F16.E4M3.UNPACK_B R2, R60 ;  /* 0x0000003cff02723e */ /* 0x000fe400020006ff */
[----:B------:R-:W-:-:S07]  /*270d0*/  F2FP.F16.E4M3.UNPACK_B R3, R0 ;  /* 0x00000000ff03723e */ /* 0x000fce00020006ff */
[----:B---3--:R-:W-:Y:S01]  /*270e0*/  HMMA.16816.F32 R12, R56, R2, R12 ;  /* 0x00000002380c723c */ /* 0x008fe2000000180c */
        /* <DEDUP_REMOVED lines=8> */
[----:B------:R-:W-:Y:S04]  /*27170*/  STL.64 [R1+0xc0], R40 ;  /* 0x0000c02801007387 */ /* 0x000fe80000100a00 */
[----:B------:R-:W-:Y:S02]  /*27180*/  STL.64 [R1+0xc8], R42 ;  /* 0x0000c82a01007387 */ /* 0x000fe40000100a00 */
[----:B------:R-:W-:Y:S02]  /*27190*/  HMMA.16816.F32 R24, R56, R2, R24 ;  /* 0x000000023818723c */ /* 0x000fe40000001818 */
[----:B------:R-:W-:Y:S04]  /*271a0*/  STL.64 [R1+0xc08], R10 ;  /* 0x000c080a01007387 */ /* 0x000fe80000100a00 */
[----:B------:R-:W-:Y:S04]  /*271b0*/  STL.64 [R1+0xc00], R8 ;  /* 0x000c000801007387 */ /* 0x000fe80000100a00 */
[----:B------:R-:W-:Y:S04]  /*271c0*/  STL.64 [R1+0xc18], R14 ;  /* 0x000c180e01007387 */ /* 0x000fe80000100a00 */
[----:B------:R-:W-:Y:S04]  /*271d0*/  STL.64 [R1+0xc10], R12 ;  /* 0x000c100c01007387 */ /* 0x000fe80000100a00 */
[----:B------:R-:W2:Y:S04]  /*271e0*/  LDL.LU R0, [R1+0x4bc] ;  /* 0x0004bc0001007983 */ /* 0x000ea80000300800 */
[----:B------:R-:W3:Y:S04]  /*271f0*/  LDL.LU R61, [R1+0x498] ;  /* 0x00049800013d7983 */ /* 0x000ee80000300800 */
[----:B------:R-:W2:Y:S04]  /*27200*/  LDL.LU R60, [R1+0x49c] ;  /* 0x00049c00013c7983 */ /* 0x000ea80000300800 */
[----:B------:R-:W-:Y:S04]  /*27210*/  STL.64 [R1+0xc28], R18 ;  /* 0x000c281201007387 */ /* 0x000fe80000100a00 */
[----:B------:R0:W-:Y:S04]  /*27220*/  STL.64 [R1+0xc20], R16 ;  /* 0x000c201001007387 */ /* 0x0001e80000100a00 */
[----:B------:R-:W-:Y:S04]  /*27230*/  STL.64 [R1+0xc38], R22 ;  /* 0x000c381601007387 */ /* 0x000fe80000100a00 */
[----:B------:R-:W-:Y:S04]  /*27240*/  STL.64 [R1+0xc30], R20 ;  /* 0x000c301401007387 */ /* 0x000fe80000100a00 */
[----:B------:R-:W-:Y:S04]  /*27250*/  STL.64 [R1+0xc48], R26 ;  /* 0x000c481a01007387 */ /* 0x000fe80000100a00 */
[----:B------:R-:W-:Y:S04]  /*27260*/  STL.64 [R1+0xc40], R24 ;  /* 0x000c401801007387 */ /* 0x000fe80000100a00 */
[----:B------:R-:W2:Y:S04]  /*27270*/  LDL.LU R28, [R1+0x190] ;  /* 0x00019000011c7983 */ /* 0x000ea80000300800 */
[----:B------:R-:W2:Y:S01]  /*27280*/  LDL.LU R29, [R1+0x194] ;  /* 0x00019400011d7983 */ /* 0x000ea20000300800 */
[----:B----4-:R-:W-:-:S03]  /*27290*/  F2FP.F16.E4M3.UNPACK_B R2, R30 ;  /* 0x0000001eff02723e */ /* 0x010fc600020006ff */
[----:B------:R-:W2:Y:S01]  /*272a0*/  LDL.LU R30, [R1+0x198] ;  /* 0x00019800011e7983 */ /* 0x000ea20000300800 */
[----:B-----5:R-:W-:-:S03]  /*272b0*/  F2FP.F16.E4M3.UNPACK_B R3, R31 ;  /* 0x0000001fff03723e */ /* 0x020fc600020006ff */
[----:B------:R-:W2:Y:S04]  /*272c0*/  LDL.LU R31, [R1+0x19c] ;  /* 0x00019c00011f7983 */ /* 0x000ea80000300800 */
[----:B------:R-:W4:Y:S04]  /*272d0*/  LDL.LU R36, [R1+0x170] ;  /* 0x0001700001247983 */ /* 0x000f280000300800 */
[----:B------:R-:W4:Y:S04]  /*272e0*/  LDL.LU R37, [R1+0x174] ;  /* 0x0001740001257983 */ /* 0x000f280000300800 */
[----:B------:R-:W4:Y:S04]  /*272f0*/  LDL.LU R38, [R1+0x178] ;  /* 0x0001780001267983 */ /* 0x000f280000300800 */
[----:B------:R-:W4:Y:S04]  /*27300*/  LDL.LU R39, [R1+0x17c] ;  /* 0x00017c0001277983 */ /* 0x000f280000300800 */
[----:B0-----:R-:W5:Y:S04]  /*27310*/  LDL R17, [R1+0x538] ;  /* 0x0005380001117983 */ /* 0x001f680000100800 */
[----:B------:R-:W3:Y:S04]  /*27320*/  LDL R18, [R1+0x53c] ;  /* 0x00053c0001127983 */ /* 0x000ee80000100800 */
[----:B------:R-:W4:Y:S04]  /*27330*/  LDL.LU R32, [R1+0x180] ;  /* 0x0001800001207983 */ /* 0x000f280000300800 */
[----:B------:R-:W4:Y:S04]  /*27340*/  LDL.LU R33, [R1+0x184] ;  /* 0x0001840001217983 */ /* 0x000f280000300800 */
[----:B------:R-:W4:Y:S04]  /*27350*/  LDL.LU R34, [R1+0x188] ;  /* 0x0001880001227983 */ /* 0x000f280000300800 */
[----:B------:R-:W4:Y:S04]  /*27360*/  LDL.LU R35, [R1+0x18c] ;  /* 0x00018c0001237983 */ /* 0x000f280000300800 */
[----:B------:R-:W4:Y:S04]  /*27370*/  LDL R19, [R1+0x518] ;  /* 0x0005180001137983 */ /* 0x000f280000100800 */
[----:B------:R-:W4:Y:S04]  /*27380*/  LDL R12, [R1+0x51c] ;  /* 0x00051c00010c7983 */ /* 0x000f280000100800 */
        /* <DEDUP_REMOVED lines=12> */
[----:B------:R-:W4:Y:S04]  /*27450*/  LDL R9, [R1+0x4d8] ;  /* 0x0004d80001097983 */ /* 0x000f280000100800 */
[----:B------:R-:W4:Y:S04]  /*27460*/  LDL R10, [R1+0x4dc] ;  /* 0x0004dc00010a7983 */ /* 0x000f280000100800 */
[----:B------:R-:W4:Y:S04]  /*27470*/  LDL.LU R48, [R1+0x140] ;  /* 0x0001400001307983 */ /* 0x000f280000300800 */
[----:B------:R-:W4:Y:S04]  /*27480*/  LDL.LU R49, [R1+0x144] ;  /* 0x0001440001317983 */ /* 0x000f280000300800 */
[----:B------:R-:W4:Y:S04]  /*27490*/  LDL.LU R50, [R1+0x148] ;  /* 0x0001480001327983 */ /* 0x000f280000300800 */
[----:B------:R-:W4:Y:S04]  /*274a0*/  LDL.LU R51, [R1+0x14c] ;  /* 0x00014c0001337983 */ /* 0x000f280000300800 */
[----:B------:R-:W4:Y:S04]  /*274b0*/  LDL R11, [R1+0x4b8] ;  /* 0x0004b800010b7983 */ /* 0x000f280000100800 */
[----:B------:R-:W4:Y:S04]  /*274c0*/  LDL.LU R52, [R1+0x130] ;  /* 0x0001300001347983 */ /* 0x000f280000300800 */
[----:B------:R-:W4:Y:S04]  /*274d0*/  LDL.LU R53, [R1+0x134] ;  /* 0x0001340001357983 */ /* 0x000f280000300800 */
[----:B------:R-:W4:Y:S04]  /*274e0*/  LDL.LU R54, [R1+0x138] ;  /* 0x0001380001367983 */ /* 0x000f280000300800 */
[----:B------:R-:W4:Y:S01]  /*274f0*/  LDL.LU R55, [R1+0x13c] ;  /* 0x00013c0001377983 */ /* 0x000f220000300800 */
[----:B--2---:R-:W-:Y:S01]  /*27500*/  HMMA.16816.F32 R28, R56, R2, R28 ;  /* 0x00000002381c723c */ /* 0x004fe2000000181c */
[----:B-----5:R-:W-:-:S02]  /*27510*/  F2FP.F16.E4M3.UNPACK_B R2, R17 ;  /* 0x00000011ff02723e */ /* 0x020fc400020006ff */
[----:B---3--:R-:W-:-:S07]  /*27520*/  F2FP.F16.E4M3.UNPACK_B R3, R18 ;  /* 0x00000012ff03723e */ /* 0x008fce00020006ff */
[----:B----4-:R-:W-:Y:S01]  /*27530*/  HMMA.16816.F32 R32, R56, R2, R32 ;  /* 0x000000023820723c */ /* 0x010fe20000001820 */
        /* <DEDUP_REMOVED lines=15> */
[----:B------:R0:W-:Y:S02]  /*27630*/  STL.64 [R1+0xc50], R28 ;  /* 0x000c501c01007387 */ /* 0x0001e40000100a00 */
[----:B------:R-:W-:Y:S02]  /*27640*/  HMMA.16816.F32 R52, R56, R2, R52 ;  /* 0x000000023834723c */ /* 0x000fe40000001834 */
[----:B------:R-:W-:Y:S04]  /*27650*/  STL.64 [R1+0xc68], R34 ;  /* 0x000c682201007387 */ /* 0x000fe80000100a00 */
[----:B------:R-:W-:Y:S04]  /*27660*/  STL.64 [R1+0xc60], R32 ;  /* 0x000c602001007387 */ /* 0x000fe80000100a00 */
[----:B------:R-:W-:Y:S04]  /*27670*/  STL.64 [R1+0xc78], R38 ;  /* 0x000c782601007387 */ /* 0x000fe80000100a00 */
[----:B------:R1:W-:Y:S04]  /*27680*/  STL.64 [R1+0xc70], R36 ;  /* 0x000c702401007387 */ /* 0x0003e80000100a00 */
[----:B------:R-:W-:Y:S04]  /*27690*/  STL.64 [R1+0xc88], R42 ;  /* 0x000c882a01007387 */ /* 0x000fe80000100a00 */
[----:B------:R2:W-:Y:S01]  /*276a0*/  STL.64 [R1+0xc80], R40 ;  /* 0x000c802801007387 */ /* 0x0005e20000100a00 */
[----:B------:R-:W-:-:S03]  /*276b0*/  IMAD.MOV.U32 R12, RZ, RZ, R6 ;  /* 0x000000ffff0c7224 */ /* 0x000fc600078e0006 */
[----:B------:R-:W-:Y:S04]  /*276c0*/  STL.64 [R1+0xc98], R46 ;  /* 0x000c982e01007387 */ /* 0x000fe80000100a00 */
[----:B------:R-:W-:Y:S01]  /*276d0*/  STL.64 [R1+0xc90], R44 ;  /* 0x000c902c01007387 */ /* 0x000fe20000100a00 */
[----:B------:R-:W-:-:S03]  /*276e0*/  IMAD.MOV.U32 R13, RZ, RZ, R5 ;  /* 0x000000ffff0d7224 */ /* 0x000fc600078e0005 */
[----:B------:R-:W-:Y:S04]  /*276f0*/  STL.64 [R1+0xca8], R50 ;  /* 0x000ca83201007387 */ /* 0x000fe80000100a00 */
[----:B------:R-:W-:Y:S04]  /*27700*/  STL.64 [R1+0xca0], R48 ;  /* 0x000ca03001007387 */ /* 0x000fe80000100a00 */
[----:B------:R-:W-:Y:S04]  /*27710*/  STL [R1+0xcc0], R0 ;  /* 0x000cc00001007387 */ /* 0x000fe80000100800 */
[----:B------:R-:W-:Y:S04]  /*27720*/  STL.64 [R1+0xcb8], R54 ;  /* 0x000cb83601007387 */ /* 0x000fe80000100a00 */
[----:B------:R3:W-:Y:S04]  /*27730*/  STL.64 [R1+0xcb0], R52 ;  /* 0x000cb03401007387 */ /* 0x0007e80000100a00 */
[----:B------:R-:W4:Y:S04]  /*27740*/  LDL.LU R6, [R1+0xcfc] ;  /* 0x000cfc0001067983 */ /* 0x000f280000300800 */
[----:B------:R-:W-:Y:S04]  /*27750*/  STL [R1+0xcc4], R12 ;  /* 0x000cc40c01007387 */ /* 0x000fe80000100800 */
[----:B------:R-:W5:Y:S04]  /*27760*/  LDL.LU R5, [R1+0xcf8] ;  /* 0x000cf80001057983 */ /* 0x000f680000300800 */
[----:B------:R-:W-:Y:S04]  /*27770*/  STL [R1+0xcc8], R13 ;  /* 0x000cc80d01007387 */ /* 0x000fe80000100800 */
[----:B------:R-:W2:Y:S01]  /*27780*/  LDL.LU R14, [R1+0x48] ;  /* 0x00004800010e7983 */ /* 0x000ea20000300800 */
[----:B------:R-:W-:-:S02]  /*27790*/  IMAD.MOV.U32 R16, RZ, RZ, R7 ;  /* 0x000000ffff107224 */ /* 0x000fc400078e0007 */
[----:B------:R-:W-:Y:S02]  /*277a0*/  IMAD.MOV.U32 R19, RZ, RZ, R4 ;  /* 0x000000ffff137224 */ /* 0x000fe400078e0004 */
[----:B----4-:R-:W-:Y:S02]  /*277b0*/  IMAD.MOV.U32 R17, RZ, RZ, R6 ;  /* 0x000000ffff117224 */ /* 0x010fe400078e0006 */
[----:B-----5:R-:W-:Y:S01]  /*277c0*/  IMAD.MOV.U32 R18, RZ, RZ, R5 ;  /* 0x000000ffff127224 */ /* 0x020fe200078e0005 */
[----:B--2---:R2:W-:Y:S04]  /*277d0*/  STL [R1+0xccc], R14 ;  /* 0x000ccc0e01007387 */ /* 0x0045e80000100800 */
[----:B------:R-:W4:Y:S04]  /*277e0*/  LDL.LU R15, [R1+0x4c] ;  /* 0x00004c00010f7983 */ /* 0x000f280000300800 */
[----:B------:R-:W5:Y:S04]  /*277f0*/  LDL.LU R7, [R1+0xcf4] ;  /* 0x000cf40001077983 */ /* 0x000f680000300800 */
[----:B------:R-:W2:Y:S04]  /*27800*/  LDL.LU R6, [R1+0xcf0] ;  /* 0x000cf00001067983 */ /* 0x000ea80000300800 */
[----:B------:R-:W2:Y:S04]  /*27810*/  LDL.LU R5, [R1+0xcec] ;  /* 0x000cec0001057983 */ /* 0x000ea80000300800 */
[----:B------:R-:W2:Y:S04]  /*27820*/  LDL.LU R4, [R1+0xce8] ;  /* 0x000ce80001047983 */ /* 0x000ea80000300800 */
[----:B0-----:R-:W3:Y:S04]  /*27830*/  LDL.LU R28, [R1+0x70] ;  /* 0x00007000011c7983 */ /* 0x001ee80000300800 */
[----:B------:R-:W3:Y:S04]  /*27840*/  LDL.LU R29, [R1+0x74] ;  /* 0x00007400011d7983 */ /* 0x000ee80000300800 */
[----:B------:R-:W3:Y:S04]  /*27850*/  LDL.LU R30, [R1+0x78] ;  /* 0x00007800011e7983 */ /* 0x000ee80000300800 */
[----:B------:R-:W3:Y:S04]  /*27860*/  LDL.LU R31, [R1+0x7c] ;  /* 0x00007c00011f7983 */ /* 0x000ee80000300800 */
[----:B-1----:R-:W3:Y:S01]  /*27870*/  LDL.LU R36, [R1+0x80] ;  /* 0x0000800001247983 */ /* 0x002ee20000300800 */
[----:B--2---:R-:W-:-:S03]  /*27880*/  IMAD.MOV.U32 R37, RZ, RZ, R4 ;  /* 0x000000ffff257224 */ /* 0x004fc600078e0004 */
[----:B------:R-:W2:Y:S04]  /*27890*/  LDL.LU R4, [R1+0xce4] ;  /* 0x000ce40001047983 */ /* 0x000ea80000300800 */
[----:B------:R-:W3:Y:S04]  /*278a0*/  LDL.LU R38, [R1+0x88] ;  /* 0x0000880001267983 */ /* 0x000ee80000300800 */
[----:B------:R-:W4:Y:S04]  /*278b0*/  LDL.LU R39, [R1+0x8c] ;  /* 0x00008c0001277983 */ /* 0x000f280000300800 */
[----:B------:R-:W4:Y:S04]  /*278c0*/  LDL.LU R40, [R1+0x90] ;  /* 0x0000900001287983 */ /* 0x000f280000300800 */
[----:B------:R-:W4:Y:S04]  /*278d0*/  LDL.LU R41, [R1+0x94] ;  /* 0x0000940001297983 */ /* 0x000f280000300800 */
[----:B------:R-:W4:Y:S01]  /*278e0*/  LDL.LU R42, [R1+0x98] ;  /* 0x00009800012a7983 */ /* 0x000f220000300800 */
[----:B--2---:R-:W-:-:S03]  /*278f0*/  IMAD.MOV.U32 R43, RZ, RZ, R4 ;  /* 0x000000ffff2b7224 */ /* 0x004fc600078e0004 */
[----:B------:R-:W2:Y:S04]  /*27900*/  LDL.LU R4, [R1+0xce0] ;  /* 0x000ce00001047983 */ /* 0x000ea80000300800 */
[----:B---3--:R-:W3:Y:S04]  /*27910*/  LDL.LU R52, [R1+0xb0] ;  /* 0x0000b00001347983 */ /* 0x008ee80000300800 */
        /* <DEDUP_REMOVED lines=12> */
[----:B------:R-:W-:-:S02]  /*279e0*/  IMAD.MOV.U32 R24, RZ, RZ, R5 ;  /* 0x000000ffff187224 */ /* 0x000fc400078e0005 */
[----:B------:R-:W-:Y:S02]  /*279f0*/  IMAD.MOV.U32 R25, RZ, RZ, R6 ;  /* 0x000000ffff197224 */ /* 0x000fe400078e0006 */
[----:B-----5:R-:W-:Y:S02]  /*27a00*/  IMAD.MOV.U32 R26, RZ, RZ, R7 ;  /* 0x000000ffff1a7224 */ /* 0x020fe400078e0007 */
[----:B--2---:R-:W-:Y:S02]  /*27a10*/  IMAD.MOV.U32 R51, RZ, RZ, R4 ;  /* 0x000000ffff337224 */ /* 0x004fe400078e0004 */
[----:B------:R-:W2:Y:S04]  /*27a20*/  LDL.LU R4, [R1+0xcdc] ;  /* 0x000cdc0001047983 */ /* 0x000ea80000300800 */
[----:B------:R-:W5:Y:S04]  /*27a30*/  LDL.LU R46, [R1+0x378] ;  /* 0x00037800012e7983 */ /* 0x000f680000300800 */
[----:B------:R-:W2:Y:S04]  /*27a40*/  LDL.LU R47, [R1+0x37c] ;  /* 0x00037c00012f7983 */ /* 0x000ea80000300800 */
        /* <DEDUP_REMOVED lines=8> */
[----:B------:R-:W2:Y:S01]  /*27ad0*/  LDL.LU R7, [R1+0xcd0] ;  /* 0x000cd00001077983 */ /* 0x000ea20000300800 */
[----:B------:R-:W-:-:S02]  /*27ae0*/  F2FP.F16.E4M3.UNPACK_B R2, R61 ;  /* 0x0000003dff02723e */ /* 0x000fc400020006ff */
[----:B------:R-:W-:Y:S01]  /*27af0*/  F2FP.F16.E4M3.UNPACK_B R3, R60 ;  /* 0x0000003cff03723e */ /* 0x000fe200020006ff */
        /* <DEDUP_REMOVED lines=8> */
[----:B------:R-:W2:Y:S04]  /*27b80*/  LDL.LU R2, [R1+0x358] ;  /* 0x0003580001027983 */ /* 0x000ea80000300800 */
[----:B------:R-:W2:Y:S04]  /*27b90*/  LDL.LU R3, [R1+0x35c] ;  /* 0x00035c0001037983 */ /* 0x000ea80000300800 */
[----:B------:R-:W3:Y:S04]  /*27ba0*/  LDL.LU R56, [R1+0x7bc] ;  /* 0x0007bc0001387983 */ /* 0x000ee80000300800 */
[----:B------:R-:W2:Y:S04]  /*27bb0*/  LDL.LU R57, [R1+0x7b8] ;  /* 0x0007b80001397983 */ /* 0x000ea80000300800 */
[----:B------:R-:W4:Y:S04]  /*27bc0*/  LDL.LU R58, [R1+0x7b4] ;  /* 0x0007b400013a7983 */ /* 0x000f280000300800 */
[----:B------:R-:W5:Y:S01]  /*27bd0*/  LDL.LU R59, [R1+0x7b0] ;  /* 0x0007b000013b7983 */ /* 0x000f620000300800 */
[----:B---3--:R-:W-:-:S03]  /*27be0*/  SEL R56, R56, R14, !P4 ;  /* 0x0000000e38387207 */ /* 0x008fc60006000000 */
[----:B------:R-:W3:Y:S01]  /*27bf0*/  LDL.LU R14, [R1+0xccc] ;  /* 0x000ccc00010e7983 */ /* 0x000ee20000300800 */
[----:B--2---:R-:W-:-:S03]  /*27c00*/  SEL R57, R57, R13, !P4 ;  /* 0x0000000d39397207 */ /* 0x004fc60006000000 */
[----:B------:R-:W3:Y:S01]  /*27c10*/  LDL.LU R13, [R1+0xcc8] ;  /* 0x000cc800010d7983 */ /* 0x000ee20000300800 */
[----:B----4-:R-:W-:-:S03]  /*27c20*/  SEL R58, R58, R12, !P4 ;  /* 0x0000000c3a3a7207 */ /* 0x010fc60006000000 */
[----:B------:R-:W3:Y:S01]  /*27c30*/  LDL.LU R12, [R1+0xcc4] ;  /* 0x000cc400010c7983 */ /* 0x000ee20000300800 */
[----:B------:R-:W-:Y:S02]  /*27c40*/  F2FP.F16.E4M3.UNPACK_B R2, R2.H1 ;  /* 0x00000002ff02723e */ /* 0x000fe400030006ff */
[----:B------:R-:W-:Y:S02]  /*27c50*/  F2FP.F16.E4M3.UNPACK_B R3, R3.H1 ;  /* 0x00000003ff03723e */ /* 0x000fe400030006ff */
[----:B-----5:R-:W-:Y:S02]  /*27c60*/  SEL R59, R59, R0, !P4 ;  /* 0x000000003b3b7207 */ /* 0x020fe40006000000 */
[----:B------:R-:W2:Y:S05]  /*27c70*/  LDL.LU R0, [R1+0xcc0] ;  /* 0x000cc00001007983 */ /* 0x000eaa0000300800 */
[----:B------:R-:W-:Y:S01]  /*27c80*/  HMMA.16816.F32 R52, R56, R2, R52 ;  /* 0x000000023834723c */ /* 0x000fe20000001834 */
[----:B------:R-:W-:-:S02]  /*27c90*/  F2FP.F16.E4M3.UNPACK_B R2, R44.H1 ;  /* 0x0000002cff02723e */ /* 0x000fc400030006ff */
        /* <DEDUP_REMOVED lines=19> */
[----:B------:R-:W-:Y:S04]  /*27dd0*/  STL.64 [R1+0x590], R52 ;  /* 0x0005903401007387 */ /* 0x000fe80000100a00 */
[----:B------:R0:W-:Y:S04]  /*27de0*/  STL.64 [R1+0x598], R54 ;  /* 0x0005983601007387 */ /* 0x0001e80000100a00 */
[----:B0-----:R-:W4:Y:S04]  /*27df0*/  LDL.LU.64 R54, [R1+0xcb8] ;  /* 0x000cb80001367983 */ /* 0x001f280000300a00 */
[----:B------:R-:W4:Y:S04]  /*27e00*/  LDL.LU.64 R52, [R1+0xcb0] ;  /* 0x000cb00001347983 */ /* 0x000f280000300a00 */
[----:B------:R-:W-:Y:S04]  /*27e10*/  STL.64 [R1+0x5a0], R48 ;  /* 0x0005a03001007387 */ /* 0x000fe80000100a00 */
[----:B------:R-:W-:Y:S04]  /*27e20*/  STL.64 [R1+0x5a8], R50 ;  /* 0x0005a83201007387 */ /* 0x000fe80000100a00 */
[----:B------:R-:W-:Y:S04]  /*27e30*/  STL.64 [R1+0x5b0], R40 ;  /* 0x0005b02801007387 */ /* 0x000fe80000100a00 */
[----:B------:R-:W-:Y:S04]  /*27e40*/  STL.64 [R1+0x5b8], R42 ;  /* 0x0005b82a01007387 */ /* 0x000fe80000100a00 */
[----:B------:R0:W-:Y:S04]  /*27e50*/  STL.64 [R1+0x5c0], R36 ;  /* 0x0005c02401007387 */ /* 0x0001e80000100a00 */
[----:B------:R1:W-:Y:S04]  /*27e60*/  STL.64 [R1+0x5c8], R38 ;  /* 0x0005c82601007387 */ /* 0x0003e80000100a00 */
[----:B------:R5:W-:Y:S04]  /*27e70*/  STL.64 [R1+0x5d0], R28 ;  /* 0x0005d01c01007387 */ /* 0x000be80000100a00 */
[----:B------:R0:W-:Y:S04]  /*27e80*/  STL.64 [R1+0x5d8], R30 ;  /* 0x0005d81e01007387 */ /* 0x0001e80000100a00 */
[----:B------:R0:W-:Y:S04]  /*27e90*/  STL.64 [R1+0x5e0], R24 ;  /* 0x0005e01801007387 */ /* 0x0001e80000100a00 */
[----:B------:R0:W-:Y:S04]  /*27ea0*/  STL.64 [R1+0x5e8], R26 ;  /* 0x0005e81a01007387 */ /* 0x0001e80000100a00 */
[----:B------:R0:W-:Y:S04]  /*27eb0*/  STL.64 [R1+0x5f0], R16 ;  /* 0x0005f01001007387 */ /* 0x0001e80000100a00 */
[----:B------:R0:W-:Y:S01]  /*27ec0*/  STL.64 [R1+0x5f8], R18 ;  /* 0x0005f81201007387 */ /* 0x0001e20000100a00 */
[----:B---3--:R-:W-:-:S15]  /*27ed0*/  HMMA.16816.F32 R12, R56, R2, R12 ;  /* 0x00000002380c723c */ /* 0x008fde000000180c */
[----:B------:R-:W-:-:S04]  /*27ee0*/  NOP ;  /* 0x0000000000007918 */ /* 0x000fc80000000000 */
[----:B------:R3:W-:Y:S04]  /*27ef0*/  STL.64 [R1+0x600], R12 ;  /* 0x0006000c01007387 */ /* 0x0007e80000100a00 */
[----:B------:R0:W-:Y:S04]  /*27f00*/  STL.64 [R1+0x608], R14 ;  /* 0x0006080e01007387 */ /* 0x0001e80000100a00 */
[----:B------:R-:W2:Y:S04]  /*27f10*/  LDL.LU R20, [R1+0xf0] ;  /* 0x0000f00001147983 */ /* 0x000ea80000300800 */
[----:B------:R-:W2:Y:S04]  /*27f20*/  LDL.LU R21, [R1+0xf4] ;  /* 0x0000f40001157983 */ /* 0x000ea80000300800 */
[----:B------:R-:W2:Y:S04]  /*27f30*/  LDL.LU R22, [R1+0xf8] ;  /* 0x0000f80001167983 */ /* 0x000ea80000300800 */
[----:B------:R-:W2:Y:S04]  /*27f40*/  LDL.LU R23, [R1+0xfc] ;  /* 0x0000fc0001177983 */ /* 0x000ea80000300800 */
[----:B0-----:R-:W2:Y:S04]  /*27f50*/  LDL.LU R36, [R1] ;  /* 0x0000000001247983 */ /* 0x001ea80000300800 */
[----:B------:R-:W2:Y:S04]  /*27f60*/  LDL.LU R37, [R1+0x4] ;  /* 0x0000040001257983 */ /* 0x000ea80000300800 */
[----:B-1----:R-:W2:Y:S04]  /*27f70*/  LDL.LU R38, [R1+0x8] ;  /* 0x0000080001267983 */ /* 0x002ea80000300800 */
[----:B------:R-:W2:Y:S04]  /*27f80*/  LDL.LU R39, [R1+0xc] ;  /* 0x00000c0001277983 */ /* 0x000ea80000300800 */
[----:B------:R-:W2:Y:S04]  /*27f90*/  LDL.LU R48, [R1+0x30] ;  /* 0x0000300001307983 */ /* 0x000ea80000300800 */
[----:B------:R-:W2:Y:S04]  /*27fa0*/  LDL.LU R49, [R1+0x34] ;  /* 0x0000340001317983 */ /* 0x000ea80000300800 */
[----:B------:R-:W2:Y:S04]  /*27fb0*/  LDL.LU R50, [R1+0x38] ;  /* 0x0000380001327983 */ /* 0x000ea80000300800 */
[----:B------:R-:W2:Y:S04]  /*27fc0*/  LDL.LU R51, [R1+0x3c] ;  /* 0x00003c0001337983 */ /* 0x000ea80000300800 */
[----:B------:R-:W4:Y:S04]  /*27fd0*/  LDL.LU R44, [R1+0x20] ;  /* 0x00002000012c7983 */ /* 0x000f280000300800 */
[----:B------:R-:W4:Y:S04]  /*27fe0*/  LDL.LU R45, [R1+0x24] ;  /* 0x00002400012d7983 */ /* 0x000f280000300800 */
[----:B------:R-:W4:Y:S01]  /*27ff0*/  LDL.LU R46, [R1+0x28] ;  /* 0x00002800012e7983 */ /* 0x000f220000300800 */
[----:B------:R-:W-:-:S03]  /*28000*/  F2FP.F16.E4M3.UNPACK_B R2, R10.H1 ;  /* 0x0000000aff02723e */ /* 0x000fc600030006ff */
[----:B------:R-:W4:Y:S01]  /*28010*/  LDL.LU R47, [R1+0x2c] ;  /* 0x00002c00012f7983 */ /* 0x000f220000300800 */
[----:B------:R-:W-:-:S03]  /*28020*/  F2FP.F16.E4M3.UNPACK_B R3, R11.H1 ;  /* 0x0000000bff03723e */ /* 0x000fc600030006ff */
        /* <DEDUP_REMOVED lines=8> */
[----:B-----5:R-:W5:Y:S04]  /*280b0*/  LDL.LU R28, [R1+0x110] ;  /* 0x00011000011c7983 */ /* 0x020f680000300800 */
[----:B------:R-:W5:Y:S04]  /*280c0*/  LDL.LU R29, [R1+0x114] ;  /* 0x00011400011d7983 */ /* 0x000f680000300800 */
[----:B------:R-:W5:Y:S04]  /*280d0*/  LDL.LU R30, [R1+0x118] ;  /* 0x00011800011e7983 */ /* 0x000f680000300800 */
[----:B------:R-:W5:Y:S04]  /*280e0*/  LDL.LU R31, [R1+0x11c] ;  /* 0x00011c00011f7983 */ /* 0x000f680000300800 */
        /* <DEDUP_REMOVED lines=8> */
[----:B---3--:R-:W3:Y:S04]  /*28170*/  LDL.LU R12, [R1+0xd0] ;  /* 0x0000d000010c7983 */ /* 0x008ee80000300800 */
[----:B------:R-:W3:Y:S04]  /*28180*/  LDL.LU R13, [R1+0xd4] ;  /* 0x0000d400010d7983 */ /* 0x000ee80000300800 */
[----:B------:R-:W3:Y:S04]  /*28190*/  LDL.LU R14, [R1+0xd8] ;  /* 0x0000d800010e7983 */ /* 0x000ee80000300800 */
[----:B------:R-:W3:Y:S04]  /*281a0*/  LDL.LU R15, [R1+0xdc] ;  /* 0x0000dc00010f7983 */ /* 0x000ee80000300800 */
[----:B------:R-:W3:Y:S04]  /*281b0*/  LDL.LU R8, [R1+0xc0] ;  /* 0x0000c00001087983 */ /* 0x000ee80000300800 */
[----:B------:R-:W3:Y:S04]  /*281c0*/  LDL.LU R9, [R1+0xc4] ;  /* 0x0000c40001097983 */ /* 0x000ee80000300800 */
[----:B------:R-:W3:Y:S04]  /*281d0*/  LDL.LU R10, [R1+0xc8] ;  /* 0x0000c800010a7983 */ /* 0x000ee80000300800 */
[----:B------:R-:W3:Y:S01]  /*281e0*/  LDL.LU R11, [R1+0xcc] ;  /* 0x0000cc00010b7983 */ /* 0x000ee20000300800 */
[----:B--2---:R-:W-:-:S15]  /*281f0*/  HMMA.16816.F32 R48, R56, R2, R48 ;  /* 0x000000023830723c */ /* 0x004fde0000001830 */
        /* <DEDUP_REMOVED lines=19> */
[----:B------:R-:W-:-:S15]  /*28330*/  HMMA.16816.F32 R40, R56, R2, R40 ;  /* 0x000000023828723c */ /* 0x000fde0000001828 */
[----:B------:R-:W-:-:S04]  /*28340*/  NOP ;  /* 0x0000000000007918 */ /* 0x000fc80000000000 */
[----:B------:R-:W-:Y:S04]  /*28350*/  STL.64 [R1+0x630], R40 ;  /* 0x0006302801007387 */ /* 0x000fe80000100a00 */
[----:B------:R0:W-:Y:S04]  /*28360*/  STL.64 [R1+0x638], R42 ;  /* 0x0006382a01007387 */ /* 0x0001e80000100a00 */
[----:B0-----:R-:W3:Y:S04]  /*28370*/  LDL.LU.64 R42, [R1+0xc88] ;  /* 0x000c8800012a7983 */ /* 0x001ee80000300a00 */
[----:B------:R-:W3:Y:S04]  /*28380*/  LDL.LU.64 R40, [R1+0xc80] ;  /* 0x000c800001287983 */ /* 0x000ee80000300a00 */
[----:B------:R-:W4:Y:S04]  /*28390*/  LDL.LU R2, [R1+0x3f8] ;  /* 0x0003f80001027983 */ /* 0x000f280000300800 */
[----:B------:R-:W2:Y:S01]  /*283a0*/  LDL.LU R3, [R1+0x3fc] ;  /* 0x0003fc0001037983 */ /* 0x000ea20000300800 */
[----:B----4-:R-:W-:-:S02]  /*283b0*/  F2FP.F16.E4M3.UNPACK_B R2, R2.H1 ;  /* 0x00000002ff02723e */ /* 0x010fc400030006ff */
[----:B--2---:R-:W-:-:S07]  /*283c0*/  F2FP.F16.E4M3.UNPACK_B R3, R3.H1 ;  /* 0x00000003ff03723e */ /* 0x004fce00030006ff */
[----:B------:R-:W-:-:S15]  /*283d0*/  HMMA.16816.F32 R36, R56, R2, R36 ;  /* 0x000000023824723c */ /* 0x000fde0000001824 */
[----:B------:R-:W-:-:S04]  /*283e0*/  NOP ;  /* 0x0000000000007918 */ /* 0x000fc80000000000 */
[----:B------:R-:W-:Y:S04]  /*283f0*/  STL.64 [R1+0x640], R36 ;  /* 0x0006402401007387 */ /* 0x000fe80000100a00 */
[----:B------:R0:W-:Y:S04]  /*28400*/  STL.64 [R1+0x648], R38 ;  /* 0x0006482601007387 */ /* 0x0001e80000100a00 */
[----:B0-----:R-:W2:Y:S04]  /*28410*/  LDL.LU.64 R38, [R1+0xc78] ;  /* 0x000c780001267983 */ /* 0x001ea80000300a00 */
[----:B------:R-:W2:Y:S04]  /*28420*/  LDL.LU.64 R36, [R1+0xc70] ;  /* 0x000c700001247983 */ /* 0x000ea80000300a00 */
        /* <DEDUP_REMOVED lines=14> */
[----:B-----5:R-:W-:-:S15]  /*28510*/  HMMA.16816.F32 R28, R56, R2, R28 ;  /* 0x00000002381c723c */ /* 0x020fde000000181c */
[----:B------:R-:W-:-:S04]  /*28520*/  NOP ;  /* 0x0000000000007918 */ /* 0x000fc80000000000 */
[----:B------:R-:W-:Y:S04]  /*28530*/  STL.64 [R1+0x660], R28 ;  /* 0x0006601c01007387 */ /* 0x000fe80000100a00 */
[----:B------:R0:W-:Y:S04]  /*28540*/  STL.64 [R1+0x668], R30 ;  /* 0x0006681e01007387 */ /* 0x0001e80000100a00 */
[----:B0-----:R-:W2:Y:S04]  /*28550*/  LDL.LU.64 R30, [R1+0xc58] ;  /* 0x000c5800011e7983 */ /* 0x001ea80000300a00 */
[----:B------:R-:W2:Y:S04]  /*28560*/  LDL.LU.64 R28, [R1+0xc50] ;  /* 0x000c5000011c7983 */ /* 0x000ea80000300a00 */
[----:B------:R-:W4:Y:S04]  /*28570*/  LDL.LU R2, [R1+0x438] ;  /* 0x0004380001027983 */ /* 0x000f280000300800 */
[----:B------:R-:W5:Y:S01]  /*28580*/  LDL.LU R3, [R1+0x43c] ;  /* 0x00043c0001037983 */ /* 0x000f620000300800 */
[----:B----4-:R-:W-:-:S02]  /*28590*/  F2FP.F16.E4M3.UNPACK_B R2, R2.H1 ;  /* 0x00000002ff02723e */ /* 0x010fc400030006ff */
[----:B-----5:R-:W-:-:S07]  /*285a0*/  F2FP.F16.E4M3.UNPACK_B R3, R3.H1 ;  /* 0x00000003ff03723e */ /* 0x020fce00030006ff */
[----:B------:R-:W-:-:S15]  /*285b0*/  HMMA.16816.F32 R24, R56, R2, R24 ;  /* 0x000000023818723c */ /* 0x000fde0000001818 */
[----:B------:R-:W-:-:S04]  /*285c0*/  NOP ;  /* 0x0000000000007918 */ /* 0x000fc80000000000 */
[----:B------:R-:W-:Y:S04]  /*285d0*/  STL.64 [R1+0x670], R24 ;  /* 0x0006701801007387 */ /* 0x000fe80000100a00 */
[----:B------:R0:W-:Y:S04]  /*285e0*/  STL.64 [R1+0x678], R26 ;  /* 0x0006781a01007387 */ /* 0x0001e80000100a00 */
[----:B0-----:R-:W4:Y:S04]  /*285f0*/  LDL.LU.64 R26, [R1+0xc48] ;  /* 0x000c4800011a7983 */ /* 0x001f280000300a00 */
[----:B------:R-:W4:Y:S04]  /*28600*/  LDL.LU.64 R24, [R1+0xc40] ;  /* 0x000c400001187983 */ /* 0x000f280000300a00 */
[----:B------:R-:W5:Y:S04]  /*28610*/  LDL.LU R2, [R1+0x448] ;  /* 0x0004480001027983 */ /* 0x000f680000300800 */
[----:B------:R-:W2:Y:S01]  /*28620*/  LDL.LU R3, [R1+0x44c] ;  /* 0x00044c0001037983 */ /* 0x000ea20000300800 */
[----:B-----5:R-:W-:-:S02]  /*28630*/  F2FP.F16.E4M3.UNPACK_B R2, R2.H1 ;  /* 0x00000002ff02723e */ /* 0x020fc400030006ff */
[----:B--2---:R-:W-:-:S07]  /*28640*/  F2FP.F16.E4M3.UNPACK_B R3, R3.H1 ;  /* 0x00000003ff03723e */ /* 0x004fce00030006ff */
[----:B------:R-:W-:-:S15]  /*28650*/  HMMA.16816.F32 R20, R56, R2, R20 ;  /* 0x000000023814723c */ /* 0x000fde0000001814 */
[----:B------:R-:W-:-:S04]  /*28660*/  NOP ;  /* 0x0000000000007918 */ /* 0x000fc80000000000 */
[----:B------:R-:W-:Y:S04]  /*28670*/  STL.64 [R1+0x680], R20 ;  /* 0x0006801401007387 */ /* 0x000fe80000100a00 */
[----:B------:R0:W-:Y:S04]  /*28680*/  STL.64 [R1+0x688], R22 ;  /* 0x0006881601007387 */ /* 0x0001e80000100a00 */
[----:B0-----:R-:W2:Y:S04]  /*28690*/  LDL.LU.64 R22, [R1+0xc38] ;  /* 0x000c380001167983 */ /* 0x001ea80000300a00 */
[----:B------:R-:W2:Y:S04]  /*286a0*/  LDL.LU.64 R20, [R1+0xc30] ;  /* 0x000c300001147983 */ /* 0x000ea80000300a00 */
        /* <DEDUP_REMOVED lines=35> */
[----:B------:R-:W2:Y:S04]  /*288e0*/  LDL.LU R2, [R1+0x4a8] ;  /* 0x0004a80001027983 */ /* 0x000ea80000300800 */
[----:B------:R-:W5:-:S14]  /*288f0*/  LDL.LU R3, [R1+0x4ac] ;  /* 0x0004ac0001037983 */ /* 0x000f5c0000300800 */
[----:B------:R0:W-:Y:S04]  /*28900*/  STL.64 [R1+0x6c0], R8 ;  /* 0x0006c00801007387 */ /* 0x0001e80000100a00 */
[----:B------:R1:W-:Y:S04]  /*28910*/  STL.64 [R1+0x6c8], R10 ;  /* 0x0006c80a01007387 */ /* 0x0003e80000100a00 */
[----:B0-----:R-:W3:Y:S04]  /*28920*/  LDL.LU R8, [R1+0x4f8] ;  /* 0x0004f80001087983 */ /* 0x001ee80000300800 */
[----:B------:R-:W3:Y:S04]  /*28930*/  LDL.LU R9, [R1+0x4fc] ;  /* 0x0004fc0001097983 */ /* 0x000ee80000300800 */
[----:B-1----:R-:W3:Y:S04]  /*28940*/  LDL.LU R10, [R1+0x538] ;  /* 0x00053800010a7983 */ /* 0x002ee80000300800 */
[----:B------:R-:W3:Y:S01]  /*28950*/  LDL.LU R11, [R1+0x53c] ;  /* 0x00053c00010b7983 */ /* 0x000ee20000300800 */
[----:B--2---:R-:W-:-:S02]  /*28960*/  F2FP.F16.E4M3.UNPACK_B R2, R2.H1 ;  /* 0x00000002ff02723e */ /* 0x004fc400030006ff */
[----:B-----5:R-:W-:-:S07]  /*28970*/  F2FP.F16.E4M3.UNPACK_B R3, R3.H1 ;  /* 0x00000003ff03723e */ /* 0x020fce00030006ff */
[----:B------:R-:W-:Y:S01]  /*28980*/  HMMA.16816.F32 R12, R56, R2, R12 ;  /* 0x00000002380c723c */ /* 0x000fe2000000180c */
[----:B------:R-:W2:Y:S04]  /*28990*/  LDL.LU R2, [R1+0x4c8] ;  /* 0x0004c80001027983 */ /* 0x000ea80000300800 */
[----:B------:R-:W5:-:S14]  /*289a0*/  LDL.LU R3, [R1+0x4cc] ;  /* 0x0004cc0001037983 */ /* 0x000f5c0000300800 */
[----:B------:R-:W-:Y:S04]  /*289b0*/  STL.64 [R1+0x6d0], R12 ;  /* 0x0006d00c01007387 */ /* 0x000fe80000100a00 */
[----:B------:R0:W-:Y:S04]  /*289c0*/  STL.64 [R1+0x6d8], R14 ;  /* 0x0006d80e01007387 */ /* 0x0001e80000100a00 */
[----:B0-----:R-:W4:Y:S04]  /*289d0*/  LDL.LU R15, [R1+0x54c] ;  /* 0x00054c00010f7983 */ /* 0x001f280000300800 */
[----:B------:R-:W4:Y:S04]  /*289e0*/  LDL.LU R12, [R1+0x51c] ;  /* 0x00051c00010c7983 */ /* 0x000f280000300800 */
[----:B------:R-:W4:Y:S04]  /*289f0*/  LDL.LU R13, [R1+0x508] ;  /* 0x00050800010d7983 */ /* 0x000f280000300800 */
[----:B------:R-:W4:Y:S01]  /*28a00*/  LDL.LU R14, [R1+0x50c] ;  /* 0x00050c00010e7983 */ /* 0x000f220000300800 */
[----:B--2---:R-:W-:-:S02]  /*28a10*/  F2FP.F16.E4M3.UNPACK_B R2, R2.H1 ;  /* 0x00000002ff02723e */ /* 0x004fc400030006ff */
[----:B-----5:R-:W-:-:S07]  /*28a20*/  F2FP.F16.E4M3.UNPACK_B R3, R3.H1 ;  /* 0x00000003ff03723e */ /* 0x020fce00030006ff */
[----:B------:R-:W-:Y:S01]  /*28a30*/  HMMA.16816.F32 R16, R56, R2, R16 ;  /* 0x000000023810723c */ /* 0x000fe20000001810 */
[----:B---3--:R-:W-:-:S15]  /*28a40*/  F2FP.F16.E4M3.UNPACK_B R2, R8.H1 ;  /* 0x00000008ff02723e */ /* 0x008fde00030006ff */
[----:B------:R-:W-:-:S03]  /*28a50*/  NOP ;  /* 0x0000000000007918 */ /* 0x000fc60000000000 */
[----:B------:R0:W-:Y:S04]  /*28a60*/  STL.64 [R1+0x6e0], R16 ;  /* 0x0006e01001007387 */ /* 0x0001e80000100a00 */
[----:B------:R1:W-:Y:S04]  /*28a70*/  STL.64 [R1+0x6e8], R18 ;  /* 0x0006e81201007387 */ /* 0x0003e80000100a00 */
[----:B0-----:R-:W2:Y:S04]  /*28a80*/  LDL.LU R17, [R1+0x528] ;  /* 0x0005280001117983 */ /* 0x001ea80000300800 */
[----:B-1----:R-:W3:Y:S01]  /*28a90*/  LDL.LU R18, [R1+0x52c] ;  /* 0x00052c0001127983 */ /* 0x002ee20000300800 */
[----:B------:R-:W-:-:S03]  /*28aa0*/  F2FP.F16.E4M3.UNPACK_B R3, R9.H1 ;  /* 0x00000009ff03723e */ /* 0x000fc600030006ff */
[----:B------:R-:W5:Y:S04]  /*28ab0*/  LDL.LU R19, [R1+0x548] ;  /* 0x0005480001137983 */ /* 0x000f680000300800 */
[----:B------:R-:W-:-:S15]  /*28ac0*/  HMMA.16816.F32 R20, R56, R2, R20 ;  /* 0x000000023814723c */ /* 0x000fde0000001814 */
[----:B------:R-:W-:-:S04]  /*28ad0*/  NOP ;  /* 0x0000000000007918 */ /* 0x000fc80000000000 */
[----:B------:R0:W-:Y:S04]  /*28ae0*/  STL.64 [R1+0x6f0], R20 ;  /* 0x0006f01401007387 */ /* 0x0001e80000100a00 */
[----:B------:R1:W-:Y:S04]  /*28af0*/  STL.64 [R1+0x6f8], R22 ;  /* 0x0006f81601007387 */ /* 0x0003e80000100a00 */
[----:B0-----:R-:W5:Y:S04]  /*28b00*/  LDL.LU R20, [R1+0x518] ;  /* 0x0005180001147983 */ /* 0x001f680000300800 */
[----:B------:R-:W5:Y:S04]  /*28b10*/  LDL.LU R21, [R1+0x4e8] ;  /* 0x0004e80001157983 */ /* 0x000f680000300800 */
[----:B-1----:R-:W5:Y:S04]  /*28b20*/  LDL.LU R22, [R1+0x4ec] ;  /* 0x0004ec0001167983 */ /* 0x002f680000300800 */
[----:B------:R-:W5:Y:S04]  /*28b30*/  LDL.LU R23, [R1+0x4d8] ;  /* 0x0004d80001177983 */ /* 0x000f680000300800 */
[----:B------:R-:W5:Y:S04]  /*28b40*/  LDL.LU R8, [R1+0x4dc] ;  /* 0x0004dc0001087983 */ /* 0x000f680000300800 */
[----:B------:R-:W5:Y:S01]  /*28b50*/  LDL.LU R9, [R1+0x4b8] ;  /* 0x0004b80001097983 */ /* 0x000f620000300800 */
[----:B--2---:R-:W-:-:S02]  /*28b60*/  F2FP.F16.E4M3.UNPACK_B R2, R17.H1 ;  /* 0x00000011ff02723e */ /* 0x004fc400030006ff */
[----:B---3--:R-:W-:-:S07]  /*28b70*/  F2FP.F16.E4M3.UNPACK_B R3, R18.H1 ;  /* 0x00000012ff03723e */ /* 0x008fce00030006ff */
[----:B----4-:R-:W-:Y:S01]  /*28b80*/  HMMA.16816.F32 R24, R56, R2, R24 ;  /* 0x000000023818723c */ /* 0x010fe20000001818 */
[----:B-----5:R-:W-:Y:S02]  /*28b90*/  F2FP.F16.E4M3.UNPACK_B R2, R19.H1 ;  /* 0x00000013ff02723e */ /* 0x020fe400030006ff */
[----:B------:R-:W-:-:S07]  /*28ba0*/  F2FP.F16.E4M3.UNPACK_B R3, R15.H1 ;  /* 0x0000000fff03723e */ /* 0x000fce00030006ff */
[----:B------:R-:W-:Y:S01]  /*28bb0*/  HMMA.16816.F32 R16, R56, R2, R28 ;  /* 0x000000023810723c */ /* 0x000fe2000000181c */
[----:B------:R-:W-:Y:S02]  /*28bc0*/  F2FP.F16.E4M3.UNPACK_B R2, R10.H1 ;  /* 0x0000000aff02723e */ /* 0x000fe400030006ff */
[----:B------:R-:W-:-:S06]  /*28bd0*/  F2FP.F16.E4M3.UNPACK_B R3, R11.H1 ;  /* 0x0000000bff03723e */ /* 0x000fcc00030006ff */
[----:B------:R-:W-:Y:S04]  /*28be0*/  STL.64 [R1+0x700], R24 ;  /* 0x0007001801007387 */ /* 0x000fe80000100a00 */
[----:B------:R0:W-:Y:S02]  /*28bf0*/  STL.64 [R1+0x708], R26 ;  /* 0x0007081a01007387 */ /* 0x0001e40000100a00 */
[----:B0-----:R-:W-:Y:S04]  /*28c00*/  HMMA.16816.F32 R24, R56, R2, R32 ;  /* 0x000000023818723c */ /* 0x001fe80000001820 */
[----:B------:R0:W-:Y:S01]  /*28c10*/  STL.64 [R1+0x710], R16 ;  /* 0x0007101001007387 */ /* 0x0001e20000100a00 */
[----:B------:R-:W-:-:S03]  /*28c20*/  F2FP.F16.E4M3.UNPACK_B R2, R20.H1 ;  /* 0x00000014ff02723e */ /* 0x000fc600030006ff */
[----:B------:R1:W-:Y:S01]  /*28c30*/  STL.64 [R1+0x718], R18 ;  /* 0x0007181201007387 */ /* 0x0003e20000100a00 */
[----:B------:R-:W-:-:S03]  /*28c40*/  F2FP.F16.E4M3.UNPACK_B R3, R12.H1 ;  /* 0x0000000cff03723e */ /* 0x000fc600030006ff */
[----:B0-----:R-:W2:Y:S04]  /*28c50*/  LDL.LU R16, [R1+0x7d8] ;  /* 0x0007d80001107983 */ /* 0x001ea80000300800 */
[----:B------:R-:W2:Y:S04]  /*28c60*/  LDL.LU R17, [R1+0x7d4] ;  /* 0x0007d40001117983 */ /* 0x000ea80000300800 */
[----:B-1----:R-:W3:Y:S04]  /*28c70*/  LDL.LU R18, [R1+0x7e0] ;  /* 0x0007e00001127983 */ /* 0x002ee80000300800 */
[----:B------:R-:W3:Y:S04]  /*28c80*/  LDL.LU R19, [R1+0x7d0] ;  /* 0x0007d00001137983 */ /* 0x000ee80000300800 */
[----:B------:R-:W4:Y:S04]  /*28c90*/  LDL.LU R15, [R1+0x2bc] ;  /* 0x0002bc00010f7983 */ /* 0x000f280000300800 */
[----:B------:R-:W5:Y:S04]  /*28ca0*/  LDL.LU R10, [R1+0x2b4] ;  /* 0x0002b400010a7983 */ /* 0x000f680000300800 */
[----:B------:R-:W4:Y:S04]  /*28cb0*/  LDL R11, [R1+0x2b0] ;  /* 0x0002b000010b7983 */ /* 0x000f280000100800 */
[----:B------:R-:W-:Y:S04]  /*28cc0*/  STL.64 [R1+0x720], R24 ;  /* 0x0007201801007387 */ /* 0x000fe80000100a00 */
[----:B------:R0:W-:Y:S02]  /*28cd0*/  STL.64 [R1+0x728], R26 ;  /* 0x0007281a01007387 */ /* 0x0001e40000100a00 */
[----:B0-----:R-:W-:Y:S01]  /*28ce0*/  HMMA.16816.F32 R24, R56, R2, R36 ;  /* 0x000000023818723c */ /* 0x001fe20000001824 */
[----:B------:R-:W-:-:S02]  /*28cf0*/  F2FP.F16.E4M3.UNPACK_B R2, R13.H1 ;  /* 0x0000000dff02723e */ /* 0x000fc400030006ff */
[----:B------:R-:W-:-:S15]  /*28d00*/  F2FP.F16.E4M3.UNPACK_B R3, R14.H1 ;  /* 0x0000000eff03723e */ /* 0x000fde00030006ff */
[----:B------:R-:W-:Y:S01]  /*28d10*/  NOP ;  /* 0x0000000000007918 */ /* 0x000fe20000000000 */
[----:B------:R-:W-:Y:S04]  /*28d20*/  STL.64 [R1+0x730], R24 ;  /* 0x0007301801007387 */ /* 0x000fe80000100a00 */
[----:B------:R0:W-:Y:S04]  /*28d30*/  STL.64 [R1+0x738], R26 ;  /* 0x0007381a01007387 */ /* 0x0001e80000100a00 */
[----:B------:R-:W4:Y:S04]  /*28d40*/  LDL.LU R14, [R1+0x7e4] ;  /* 0x0007e400010e7983 */ /* 0x000f280000300800 */
[----:B------:R-:W5:Y:S01]  /*28d50*/  LDL.LU R13, [R1+0x7e8] ;  /* 0x0007e800010d7983 */ /* 0x000f620000300800 */
[----:B0-----:R-:W-:Y:S01]  /*28d60*/  HMMA.16816.F32 R24, R56, R2, R40 ;  /* 0x000000023818723c */ /* 0x001fe20000001828 */
[----:B------:R-:W-:-:S02]  /*28d70*/  F2FP.F16.E4M3.UNPACK_B R2, R21.H1 ;  /* 0x00000015ff02723e */ /* 0x000fc400030006ff */
[----:B------:R-:W-:-:S15]  /*28d80*/  F2FP.F16.E4M3.UNPACK_B R3, R22.H1 ;  /* 0x00000016ff03723e */ /* 0x000fde00030006ff */
[----:B------:R-:W-:Y:S01]  /*28d90*/  NOP ;  /* 0x0000000000007918 */ /* 0x000fe20000000000 */
[----:B------:R-:W-:Y:S04]  /*28da0*/  STL.64 [R1+0x740], R24 ;  /* 0x0007401801007387 */ /* 0x000fe80000100a00 */
[----:B------:R0:W-:Y:S04]  /*28db0*/  STL.64 [R1+0x748], R26 ;  /* 0x0007481a01007387 */ /* 0x0001e80000100a00 */
[----:B------:R-:W5:Y:S01]  /*28dc0*/  LDL R12, [R1+0x7dc] ;  /* 0x0007dc00010c7983 */ /* 0x000f620000100800 */
[----:B0-----:R-:W-:Y:S01]  /*28dd0*/  HMMA.16816.F32 R24, R56, R2, R44 ;  /* 0x000000023818723c */ /* 0x001fe2000000182c */
[----:B------:R-:W-:-:S02]  /*28de0*/  F2FP.F16.E4M3.UNPACK_B R2, R23.H1 ;  /* 0x00000017ff02723e */ /* 0x000fc400030006ff */
[----:B------:R-:W-:-:S07]  /*28df0*/  F2FP.F16.E4M3.UNPACK_B R3, R8.H1 ;  /* 0x00000008ff03723e */ /* 0x000fce00030006ff */
[----:B------:R-:W-:Y:S01]  /*28e00*/  HMMA.16816.F32 R20, R56, R2, R48 ;  /* 0x000000023814723c */ /* 0x000fe20000001830 */
[----:B------:R-:W-:-:S08]  /*28e10*/  F2FP.F16.E4M3.UNPACK_B R8, R61.H1 ;  /* 0x0000003dff08723e */ /* 0x000fd000030006ff */
[----:B------:R-:W-:Y:S04]  /*28e20*/  STL.64 [R1+0x750], R24 ;  /* 0x0007501801007387 */ /* 0x000fe80000100a00 */
[----:B------:R-:W-:Y:S06]  /*28e30*/  STL.64 [R1+0x758], R26 ;  /* 0x0007581a01007387 */ /* 0x000fec0000100a00 */
[----:B------:R-:W-:Y:S04]  /*28e40*/  STL.64 [R1+0x760], R20 ;  /* 0x0007601401007387 */ /* 0x000fe80000100a00 */
[----:B------:R0:W-:Y:S04]  /*28e50*/  STL.64 [R1+0x768], R22 ;  /* 0x0007681601007387 */ /* 0x0001e80000100a00 */
[----:B------:R-:W5:Y:S01]  /*28e60*/  LDL.LU R61, [R1+0xbf8] ;  /* 0x000bf800013d7983 */ /* 0x000f620000300800 */
[----:B------:R-:W-:-:S02]  /*28e70*/  F2FP.F16.E4M3.UNPACK_B R2, R9.H1 ;  /* 0x00000009ff02723e */ /* 0x000fc400030006ff */
[----:B------:R-:W-:Y:S02]  /*28e80*/  F2FP.F16.E4M3.UNPACK_B R9, R60.H1 ;  /* 0x0000003cff09723e */ /* 0x000fe400030006ff */
[----:B------:R-:W5:Y:S01]  /*28e90*/  LDL.LU R60, [R1+0xbf4] ;  /* 0x000bf400013c7983 */ /* 0x000f620000300800 */
[----:B------:R-:W-:Y:S02]  /*28ea0*/  F2FP.F16.E4M3.UNPACK_B R3, R0.H1 ;  /* 0x00000000ff03723e */ /* 0x000fe400030006ff */
[----:B------:R-:W1:Y:S02]  /*28eb0*/  S2R R0, SR_CTAID.X ;  /* 0x0000000000007919 */ /* 0x000e640000002500 */
[C---:B------:R-:W-:Y:S08]  /*28ec0*/  HMMA.16816.F32 R4, R56.reuse, R8, R4 ;  /* 0x000000083804723c */ /* 0x040ff00000001804 */
[----:B0-----:R-:W-:Y:S01]  /*28ed0*/  HMMA.16816.F32 R20, R56, R2, R52 ;  /* 0x000000023814723c */ /* 0x001fe20000001834 */
[----:B------:R-:W-:-:S04]  /*28ee0*/  UIADD3 UR5, UP0, UPT, UR5, 0x80, URZ ;  /* 0x0000008005057890 */ /* 0x000fc8000ff1e0ff */
[----:B------:R-:W-:-:S14]  /*28ef0*/  UIADD3.X UR6, UPT, UPT, URZ, UR6, URZ, UP0, !UPT ;  /* 0x00000006ff067290 */ /* 0x000fdc00087fe4ff */
[----:B------:R0:W-:Y:S01]  /*28f00*/  STL.64 [R1+0x780], R20 ;  /* 0x0007801401007387 */ /* 0x0001e20000100a00 */
[----:B-1----:R-:W-:-:S03]  /*28f10*/  IMAD.SHL.U32 R0, R0, 0x100, RZ ;  /* 0x0000010000007824 */ /* 0x002fc600078e00ff */
[----:B------:R0:W-:Y:S01]  /*28f20*/  STL.64 [R1+0x788], R22 ;  /* 0x0007881601007387 */ /* 0x0001e20000100a00 */
[----:B------:R-:W-:-:S03]  /*28f30*/  VIADD R0, R0, 0x100 ;  /* 0x0000010000007836 */ /* 0x000fc60000000000 */
[----:B------:R0:W-:Y:S04]  /*28f40*/  STL.64 [R1+0x770], R4 ;  /* 0x0007700401007387 */ /* 0x0001e80000100a00 */
[----:B------:R0:W-:Y:S01]  /*28f50*/  STL.64 [R1+0x778], R6 ;  /* 0x0007780601007387 */ /* 0x0001e20000100a00 */
[----:B------:R-:W-:Y:S01]  /*28f60*/  ISETP.LE.U32.AND P0, PT, R0, UR5, PT ;  /* 0x0000000500007c0c */ /* 0x000fe2000bf03070 */
[----:B------:R-:W-:-:S05]  /*28f70*/  IMAD.U32 R0, RZ, RZ, UR6 ;  /* 0x00000006ff007e24 */ /* 0x000fca000f8e00ff */
[----:B------:R-:W-:Y:S01]  /*28f80*/  ISETP.GE.U32.AND.EX P0, PT, R0, RZ, PT, P0 ;  /* 0x000000ff0000720c */ /* 0x000fe20003f06100 */
[----:B------:R-:W-:Y:S01]  /*28f90*/  ULEA UR4, UR11, UR4, 0x7 ;  /* 0x000000040b047291 */ /* 0x000fe2000f8e38ff */
[----:B--2---:R-:W-:Y:S01]  /*28fa0*/  FADD R2, R17, R16 ;  /* 0x0000001011027221 */ /* 0x004fe20000000000 */
[----:B---3--:R-:W-:-:S03]  /*28fb0*/  FADD R3, R19, R18 ;  /* 0x0000001213037221 */ /* 0x008fc60000000000 */
[----:B----4-:R-:W-:-:S05]  /*28fc0*/  FFMA R14, R15, R14, R2 ;  /* 0x0000000e0f0e7223 */ /* 0x010fca0000000002 */
[----:B------:R0:W-:Y:S04]  /*28fd0*/  STL [R1+0x7e4], R14 ;  /* 0x0007e40e01007387 */ /* 0x0001e80000100800 */
[----:B------:R0:W-:Y:S01]  /*28fe0*/  STL [R1+0x2bc], R11 ;  /* 0x0002bc0b01007387 */ /* 0x0001e20000100800 */
[----:B-----5:R-:W-:Y:S02]  /*28ff0*/  IMAD R10, R12, 0x80, R10 ;  /* 0x000000800c0a7824 */ /* 0x020fe400078e020a */
[----:B------:R-:W-:-:S05]  /*29000*/  FFMA R13, R61, R13, R3 ;  /* 0x0000000d3d0d7223 */ /* 0x000fca0000000003 */
[----:B------:R0:W-:Y:S04]  /*29010*/  STL [R1+0x7e8], R13 ;  /* 0x0007e80d01007387 */ /* 0x0001e80000100800 */
[----:B------:R0:W-:Y:S04]  /*29020*/  STL [R1+0x2b4], R10 ;  /* 0x0002b40a01007387 */ /* 0x0001e80000100800 */
[----:B------:R0:W-:Y:S01]  /*29030*/  STL [R1+0x420], R60 ;  /* 0x0004203c01007387 */ /* 0x0001e20000100800 */
[----:B------:R-:W-:Y:S05]  /*29040*/  @!P0 BRA `(.L_x_1) ;  /* 0xfffffdec009c8947 */ /* 0x000fea000383ffff */
[----:B------:R-:W-:Y:S01]  /*29050*/  IMAD.MOV.U32 R0, RZ, RZ, R11 ;  /* 0x000000ffff007224 */ /* 0x000fe200078e000b */
[----:B------:R1:W-:Y:S04]  /*29060*/  STL [R1+0x150], R60 ;  /* 0x0001503c01007387 */ /* 0x0003e80000100800 */
[----:B------:R1:W-:Y:S02]  /*29070*/  STL [R1+0x154], R0 ;  /* 0x0001540001007387 */ /* 0x0003e40000100800 */
.L_x_0:
[----:B0-----:R-:W2:Y:S01]  /*29080*/  LDL.LU R8, [R1+0x7e8] ;  /* 0x0007e80001087983 */ /* 0x001ea20000300800 */
[----:B------:R-:W-:Y:S01]  /*29090*/  IMAD.MOV.U32 R6, RZ, RZ, 0x3dc6b27f ;  /* 0x3dc6b27fff067424 */ /* 0x000fe200078e00ff */
[----:B------:R-:W0:Y:S02]  /*290a0*/  LDCU.64 UR4, c[0x0][0x3e0] ;  /* 0x00007c00ff0477ac */ /* 0x000e240008000a00 */
[----:B------:R-:W3:Y:S01]  /*290b0*/  LDL.LU R61, [R1+0x7e4] ;  /* 0x0007e400013d7983 */ /* 0x000ee20000300800 */
[----:B------:R-:W-:Y:S01]  /*290c0*/  BAR.SYNC.DEFER_BLOCKING 0x0 ;  /* 0x0000000000007b1d */ /* 0x000fe20000010000 */
[C---:B---3--:R-:W-:Y:S01]  /*290d0*/  FMUL R2, R61.reuse, 8388608 ;  /* 0x4b0000003d027820 */ /* 0x048fe20000400000 */
[----:B------:R-:W-:-:S04]  /*290e0*/  FSETP.GEU.AND P0, PT, R61, 1.175494350822287508e-38, PT ;  /* 0x008000003d00780b */ /* 0x000fc80003f0e000 */
[----:B------:R3:W-:Y:S01]  /*290f0*/  STL [R1+0xd0c], R61 ;  /* 0x000d0c3d01007387 */ /* 0x0007e20000100800 */
[----:B------:R-:W-:Y:S02]  /*29100*/  FSEL R2, R2, R61, !P0 ;  /* 0x0000003d02027208 */ /* 0x000fe40004000000 */
[----:B------:R-:W-:Y:S02]  /*29110*/  FSEL R3, RZ, -23, P0 ;  /* 0xc1b80000ff037808 */ /* 0x000fe40000000000 */
[C---:B------:R-:W-:Y:S01]  /*29120*/  ISETP.GE.U32.AND P0, PT, R2.reuse, 0x7f800000, PT ;  /* 0x7f8000000200780c */ /* 0x040fe20003f06070 */
[----:B-1----:R-:W-:-:S05]  /*29130*/  VIADD R0, R2, 0xc0cafb0d ;  /* 0xc0cafb0d02007836 */ /* 0x002fca0000000000 */
[----:B------:R-:W-:-:S05]  /*29140*/  LOP3.LUT R0, R0, 0xff800000, RZ, 0xc0, !PT ;  /* 0xff80000000007812 */ /* 0x000fca00078ec0ff */
[----:B------:R-:W-:Y:S01]  /*29150*/  IMAD.IADD R4, R2, 0x1, -R0 ;  /* 0x0000000102047824 */ /* 0x000fe200078e0a00 */
[----:B------:R-:W-:-:S05]  /*29160*/  I2FP.F32.S32 R0, R0 ;  /* 0x0000000000007245 */ /* 0x000fca0000201400 */
[----:B------:R-:W-:Y:S01]  /*29170*/  FFMA.FTZ R5, R0, 1.1920928955078125e-07, R3 ;  /* 0x3400000000057823 */ /* 0x000fe20000010003 */
[----:B------:R-:W-:-:S04]  /*29180*/  FADD R0, R4, -1 ;  /* 0xbf80000004007421 */ /* 0x000fc80000000000 */
[----:B------:R-:W-:-:S04]  /*29190*/  FFMA.FTZ R3, R0, R6, -0.16845393180847167969 ;  /* 0xbe2c7f3000037423 */ /* 0x000fc80000010006 */
[----:B------:R-:W-:-:S04]  /*291a0*/  FFMA.FTZ R3, R0, R3, 0.1716887056827545166 ;  /* 0x3e2fcf2a00037423 */ /* 0x000fc80000010003 */
[----:B------:R-:W-:-:S04]  /*291b0*/  FFMA.FTZ R3, R0, R3, -0.17900948226451873779 ;  /* 0xbe374e4300037423 */ /* 0x000fc80000010003 */
[----:B------:R-:W-:-:S04]  /*291c0*/  FFMA.FTZ R3, R0, R3, 0.20512372255325317383 ;  /* 0x3e520bf400037423 */ /* 0x000fc80000010003 */
[----:B------:R-:W-:-:S04]  /*291d0*/  FFMA.FTZ R3, R0, R3, -0.24046532809734344482 ;  /* 0xbe763c8b00037423 */ /* 0x000fc80000010003 */
[----:B------:R-:W-:-:S04]  /*291e0*/  FFMA.FTZ R3, R0, R3, 0.28857114911079406738 ;  /* 0x3e93bf9900037423 */ /* 0x000fc80000010003 */
[----:B------:R-:W-:-:S04]  /*291f0*/  FFMA.FTZ R3, R0, R3, -0.36067417263984680176 ;  /* 0xbeb8aa4900037423 */ /* 0x000fc80000010003 */
[----:B------:R-:W-:-:S04]  /*29200*/  FFMA.FTZ R3, R0, R3, 0.48089820146560668945 ;  /* 0x3ef6384a00037423 */ /* 0x000fc80000010003 */
[----:B------:R-:W-:-:S04]  /*29210*/  FFMA.FTZ R3, R0, R3, -0.72134751081466674805 ;  /* 0xbf38aa3b00037423 */ /* 0x000fc80000010003 */
[----:B------:R-:W-:-:S04]  /*29220*/  FMUL R3, R0, R3 ;  /* 0x0000000300037220 */ /* 0x000fc80000400000 */
[----:B------:R-:W-:-:S04]  /*29230*/  FMUL R3, R0, R3 ;  /* 0x0000000300037220 */ /* 0x000fc80000400000 */
[----:B------:R-:W-:Y:S01]  /*29240*/  FFMA.FTZ R0, R0, 1.4426950216293334961, R3 ;  /* 0x3fb8aa3b00007823 */ /* 0x000fe20000010003 */
[----:B------:R-:W-:-:S03]  /*29250*/  @P0 IMAD.MOV.U32 R3, RZ, RZ, 0x7f800000 ;  /* 0x7f800000ff030424 */ /* 0x000fc600078e00ff */
[----:B------:R-:W-:Y:S01]  /*29260*/  FADD R7, R5, R0 ;  /* 0x0000000005077221 */ /* 0x000fe20000000000 */
[----:B--2---:R-:W-:Y:S02]  /*29270*/  IMAD.MOV.U32 R0, RZ, RZ, R8 ;  /* 0x000000ffff007224 */ /* 0x004fe400078e0008 */
[C---:B------:R-:W-:Y:S01]  /*29280*/  @P0 FFMA.FTZ R7, R2.reuse, R3, +INF ;  /* 0x7f80000002070423 */ /* 0x040fe20000010003 */
[----:B------:R-:W-:Y:S01]  /*29290*/  FSETP.NEU.AND P0, PT, R2, RZ, PT ;  /* 0x000000ff0200720b */ /* 0x000fe20003f0d000 */
[C---:B------:R-:W-:Y:S01]  /*292a0*/  FMUL R2, R0.reuse, 8388608 ;  /* 0x4b00000000027820 */ /* 0x040fe20000400000 */
[----:B------:R-:W-:Y:S02]  /*292b0*/  FSETP.GEU.AND P1, PT, R0, 1.175494350822287508e-38, PT ;  /* 0x008000000000780b */ /* 0x000fe40003f2e000 */
[----:B------:R-:W-:Y:S02]  /*292c0*/  STL [R1+0x14c], R7 ;  /* 0x00014c0701007387 */ /* 0x000fe40000100800 */
[----:B------:R-:W-:-:S02]  /*292d0*/  FSEL R4, R2, R0, !P1 ;  /* 0x0000000002047208 */ /* 0x000fc40004800000 */
[----:B------:R-:W-:-:S03]  /*292e0*/  FSEL R3, RZ, -23, P1 ;  /* 0xc1b80000ff037808 */ /* 0x000fc60000800000 */
[----:B------:R1:W-:Y:S01]  /*292f0*/  STL [R1+0x18], R4 ;  /* 0x0000180401007387 */ /* 0x0003e20000100800 */
[----:B------:R-:W-:-:S03]  /*29300*/  VIADD R2, R4, 0xc0cafb0d ;  /* 0xc0cafb0d04027836 */ /* 0x000fc60000000000 */
[----:B---3--:R-:W2:Y:S02]  /*29310*/  LDL.LU R61, [R1+0x598] ;  /* 0x00059800013d7983 */ /* 0x008ea40000300800 */
[----:B------:R-:W-:-:S05]  /*29320*/  LOP3.LUT R2, R2, 0xff800000, RZ, 0xc0, !PT ;  /* 0xff80000002027812 */ /* 0x000fca00078ec0ff */
[----:B-1----:R-:W-:Y:S01]  /*29330*/  IMAD.IADD R4, R4, 0x1, -R2 ;  /* 0x0000000104047824 */ /* 0x002fe200078e0a02 */
        /* <DEDUP_REMOVED lines=14> */
[----:B------:R-:W-:-:S04]  /*29420*/  FFMA.FTZ R2, R2, 1.4426950216293334961, R3 ;  /* 0x3fb8aa3b02027823 */ /* 0x000fc80000010003 */
[----:B------:R-:W-:-:S05]  /*29430*/  FADD R2, R5, R2 ;  /* 0x0000000205027221 */ /* 0x000fca0000000000 */
[----:B------:R-:W-:Y:S04]  /*29440*/  STL [R1+0x148], R2 ;  /* 0x0001480201007387 */ /* 0x000fe80000100800 */
[----:B--2---:R1:W-:Y:S04]  /*29450*/  STL [R1+0xd20], R61 ;  /* 0x000d203d01007387 */ /* 0x0043e80000100800 */
[----:B-1----:R-:W2:Y:S04]  /*29460*/  LDL.LU R61, [R1+0x59c] ;  /* 0x00059c00013d7983 */ /* 0x002ea80000300800 */
[----:B--2---:R1:W-:Y:S04]  /*29470*/  STL [R1+0xd24], R61 ;  /* 0x000d243d01007387 */ /* 0x0043e80000100800 */
[----:B-1----:R-:W2:Y:S04]  /*29480*/  LDL.LU R61, [R1+0x5a8] ;  /* 0x0005a800013d7983 */ /* 0x002ea80000300800 */
[----:B--2---:R1:W-:Y:S04]  /*29490*/  STL [R1+0xd28], R61 ;  /* 0x000d283d01007387 */ /* 0x0043e80000100800 */
[----:B-1----:R-:W2:Y:S01]  /*294a0*/  LDL.LU R61, [R1+0x5ac] ;  /* 0x0005ac00013d7983 */ /* 0x002ea20000300800 */
[----:B------:R-:W-:-:S03]  /*294b0*/  FSETP.GT.AND P1, PT, |R0|, 8.50705917302346158658e+37, PT ;  /* 0x7e8000000000780b */ /* 0x000fc60003f24200 */
[----:B--2---:R1:W-:Y:S04]  /*294c0*/  STL [R1+0xd2c], R61 ;  /* 0x000d2c3d01007387 */ /* 0x0043e80000100800 */
[----:B-1----:R-:W2:Y:S04]  /*294d0*/  LDL.LU R61, [R1+0x5b8] ;  /* 0x0005b800013d7983 */ /* 0x002ea80000300800 */
[----:B------:R-:W3:Y:S04]  /*294e0*/  LDL.LU R60, [R1+0x5bc] ;  /* 0x0005bc00013c7983 */ /* 0x000ee80000300800 */
[----:B------:R-:W4:Y:S04]  /*294f0*/  LDL.LU R59, [R1+0x5c8] ;  /* 0x0005c800013b7983 */ /* 0x000f280000300800 */
[----:B------:R-:W5:Y:S04]  /*29500*/  LDL.LU R58, [R1+0x5cc] ;  /* 0x0005cc00013a7983 */ /* 0x000f680000300800 */
        /* <DEDUP_REMOVED lines=56> */
[----:B--2---:R-:W-:-:S05]  /*29890*/  @P1 FMUL R61, R61, 0.25 ;  /* 0x3e8000003d3d1820 */ /* 0x004fca0000400000 */
[----:B------:R1:W-:Y:S04]  /*298a0*/  STL [R1], R61 ;  /* 0x0000003d01007387 */ /* 0x0003e80000100800 */
[----:B-1----:R-:W2:Y:S02]  /*298b0*/  LDL.LU R61, [R1+0xd2c] ;  /* 0x000d2c00013d7983 */ /* 0x002ea40000300800 */
[----:B--2---:R-:W-:-:S05]  /*298c0*/  @P1 FMUL R61, R61, 0.25 ;  /* 0x3e8000003d3d1820 */ /* 0x004fca0000400000 */
[----:B------:R1:W-:Y:S04]  /*298d0*/  STL [R1+0x4], R61 ;  /* 0x0000043d01007387 */ /* 0x0003e80000100800 */
        /* <DEDUP_REMOVED lines=9> */
[----:B-1----:R-:W2:Y:S04]  /*29970*/  LDL R61, [R1+0xc] ;  /* 0x00000c00013d7983 */ /* 0x002ea80000100800 */
[----:B--2---:R1:W-:Y:S04]  /*29980*/  STL [R1+0xd14], R61 ;  /* 0x000d143d01007387 */ /* 0x0043e80000100800 */
[----:B-1----:R-:W2:Y:S04]  /*29990*/  LDL R61, [R1+0x8] ;  /* 0x00000800013d7983 */ /* 0x002ea80000100800 */
[----:B--2---:R1:W-:Y:S04]  /*299a0*/  STL [R1+0xd18], R61 ;  /* 0x000d183d01007387 */ /* 0x0043e80000100800 */
[----:B-1----:R-:W2:Y:S01]  /*299b0*/  LDL R61, [R1+0x4] ;  /* 0x00000400013d7983 */ /* 0x002ea20000100800 */
[----:B------:R-:W-:-:S03]  /*299c0*/  FSETP.GEU.AND P2, PT, |R0|, 1.175494350822287508e-38, PT ;  /* 0x008000000000780b */ /* 0x000fc60003f4e200 */
[----:B--2---:R1:W-:Y:S04]  /*299d0*/  STL [R1+0xd1c], R61 ;  /* 0x000d1c3d01007387 */ /* 0x0043e80000100800 */
[----:B-1----:R-:W2:Y:S06]  /*299e0*/  LDL R61, [R1] ;  /* 0x00000000013d7983 */ /* 0x002eac0000100800 */
[----:B--2---:R-:W-:-:S05]  /*299f0*/  @!P2 FMUL R61, R61, 16777216 ;  /* 0x4b8000003d3da820 */ /* 0x004fca0000400000 */
[----:B------:R1:W-:Y:S04]  /*29a00*/  @!P2 STL [R1], R61 ;  /* 0x0000003d0100a387 */ /* 0x0003e80000100800 */
[----:B-1----:R-:W2:Y:S02]  /*29a10*/  LDL.LU R61, [R1+0xd1c] ;  /* 0x000d1c00013d7983 */ /* 0x002ea40000300800 */
[----:B--2---:R-:W-:-:S05]  /*29a20*/  @!P2 FMUL R61, R61, 16777216 ;  /* 0x4b8000003d3da820 */ /* 0x004fca0000400000 */
[----:B------:R1:W-:Y:S04]  /*29a30*/  @!P2 STL [R1+0x4], R61 ;  /* 0x0000043d0100a387 */ /* 0x0003e80000100800 */
[----:B-1----:R-:W2:Y:S01]  /*29a40*/  LDL.LU R61, [R1+0xd18] ;  /* 0x000d1800013d7983 */ /* 0x002ea20000300800 */
[----:B------:R-:W-:-:S04]  /*29a50*/  @P1 FMUL R0, R0, 0.25 ;  /* 0x3e80000000001820 */ /* 0x000fc80000400000 */
[----:B------:R-:W-:Y:S01]  /*29a60*/  @!P2 FMUL R0, R0, 16777216 ;  /* 0x4b8000000000a820 */ /* 0x000fe20000400000 */
[----:B--2---:R-:W-:-:S05]  /*29a70*/  @!P2 FMUL R61, R61, 16777216 ;  /* 0x4b8000003d3da820 */ /* 0x004fca0000400000 */
[----:B------:R1:W-:Y:S04]  /*29a80*/  @!P2 STL [R1+0x8], R61 ;  /* 0x0000083d0100a387 */ /* 0x0003e80000100800 */
[----:B-1----:R-:W2:Y:S01]  /*29a90*/  LDL.LU R61, [R1+0xd14] ;  /* 0x000d1400013d7983 */ /* 0x002ea20000300800 */
[----:B------:R-:W1:Y:S01]  /*29aa0*/  MUFU.RCP R0, R0 ;  /* 0x0000000000007308 */ /* 0x000e620000001000 */
[----:B---3--:R-:W-:Y:S01]  /*29ab0*/  @P1 FMUL R54, R54, 0.25 ;  /* 0x3e80000036361820 */ /* 0x008fe20000400000 */
[----:B------:R-:W-:-:S03]  /*29ac0*/  @P1 FMUL R55, R55, 0.25 ;  /* 0x3e80000037371820 */ /* 0x000fc60000400000 */
[----:B------:R-:W-:Y:S01]  /*29ad0*/  @!P2 FMUL R54, R54, 16777216 ;  /* 0x4b8000003636a820 */ /* 0x000fe20000400000 */
[----:B------:R-:W-:Y:S01]  /*29ae0*/  @!P2 FMUL R55, R55, 16777216 ;  /* 0x4b8000003737a820 */ /* 0x000fe20000400000 */
[----:B------:R-:W-:Y:S01]  /*29af0*/  @P1 FMUL R56, R56, 0.25 ;  /* 0x3e80000038381820 */ /* 0x000fe20000400000 */
[----:B------:R-:W-:Y:S01]  /*29b00*/  @P1 FMUL R57, R57, 0.25 ;  /* 0x3e80000039391820 */ /* 0x000fe20000400000 */
[----:B------:R-:W-:Y:S01]  /*29b10*/  @P1 FMUL R53, R53, 0.25 ;  /* 0x3e80000035351820 */ /* 0x000fe20000400000 */
[----:B------:R-:W-:Y:S01]  /*29b20*/  @P1 FMUL R52, R52, 0.25 ;  /* 0x3e80000034341820 */ /* 0x000fe20000400000 */
[----:B-1----:R-:W-:Y:S01]  /*29b30*/  FMUL R54, R0, R54 ;  /* 0x0000003600367220 */ /* 0x002fe20000400000 */
[----:B------:R-:W-:Y:S01]  /*29b40*/  @P1 FMUL R51, R51, 0.25 ;  /* 0x3e80000033331820 */ /* 0x000fe20000400000 */
[----:B------:R-:W-:Y:S01]  /*29b50*/  @!P2 FMUL R56, R56, 16777216 ;  /* 0x4b8000003838a820 */ /* 0x000fe20000400000 */
        /* <DEDUP_REMOVED lines=12> */
[----:B------:R-:W-:Y:S01]  /*29c20*/  FMUL R53, R0, R53 ;  /* 0x0000003500357220 */ /* 0x000fe20000400000 */
[----:B------:R-:W-:Y:S01]  /*29c30*/  @P1 FMUL R44, R44, 0.25 ;  /* 0x3e8000002c2c1820 */ /* 0x000fe20000400000 */
[----:B------:R-:W-:Y:S01]  /*29c40*/  @!P2 FMUL R48, R48, 16777216 ;  /* 0x4b8000003030a820 */ /* 0x000fe20000400000 */
[C---:B------:R-:W-:Y:S01]  /*29c50*/  FMUL R52, R0.reuse, R52 ;  /* 0x0000003400347220 */ /* 0x040fe20000400000 */
        /* <DEDUP_REMOVED lines=58> */
[C---:B------:R-:W-:Y:S01]  /*2a000*/  FMUL R31, R0.reuse, R31 ;  /* 0x0000001f001f7220 */ /* 0x040fe20000400000 */
[----:B------:R-:W-:Y:S01]  /*2a010*/  @!P2 FMUL R27, R27, 16777216 ;  /* 0x4b8000001b1ba820 */ /* 0x000fe20000400000 */
[C---:B------:R-:W-:Y:S01]  /*2a020*/  FMUL R30, R0.reuse, R30 ;  /* 0x0000001e001e7220 */ /* 0x040fe20000400000 */
[----:B------:R-:W-:Y:S01]  /*2a030*/  FMUL R29, R0, R29 ;  /* 0x0000001d001d7220 */ /* 0x000fe20000400000 */
[----:B------:R-:W-:Y:S01]  /*2a040*/  @!P2 FMUL R26, R26, 16777216 ;  /* 0x4b8000001a1aa820 */ /* 0x000fe20000400000 */
[C---:B------:R-:W-:Y:S01]  /*2a050*/  FMUL R28, R0.reuse, R28 ;  /* 0x0000001c001c7220 */ /* 0x040fe20000400000 */
[----:B------:R-:W-:-:S02]  /*2a060*/  FMUL R27, R0, R27 ;  /* 0x0000001b001b7220 */ /* 0x000fc40000400000 */
[----:B------:R-:W-:Y:S01]  /*2a070*/  FMUL R26, R0, R26 ;  /* 0x0000001a001a7220 */ /* 0x000fe20000400000 */
[----:B--2---:R-:W-:-:S05]  /*2a080*/  @!P2 FMUL R61, R61, 16777216 ;  /* 0x4b8000003d3da820 */ /* 0x004fca0000400000 */
[----:B------:R1:W-:Y:S04]  /*2a090*/  @!P2 STL [R1+0xc], R61 ;  /* 0x00000c3d0100a387 */ /* 0x0003e80000100800 */
[----:B-1----:R-:W2:Y:S04]  /*2a0a0*/  LDL.LU R61, [R1+0xd10] ;  /* 0x000d1000013d7983 */ /* 0x002ea80000300800 */
[----:B------:R1:W-:Y:S02]  /*2a0b0*/  STL [R1+0x13c], R54 ;  /* 0x00013c3601007387 */ /* 0x0003e40000100800 */
[C---:B-1----:R-:W-:Y:S01]  /*2a0c0*/  FMUL R54, R0.reuse, R55 ;  /* 0x0000003700367220 */ /* 0x042fe20000400000 */
[----:B------:R-:W-:-:S04]  /*2a0d0*/  FMUL R55, R0, R56 ;  /* 0x0000003800377220 */ /* 0x000fc80000400000 */
[----:B------:R1:W-:Y:S04]  /*2a0e0*/  STL [R1+0x138], R54 ;  /* 0x0001383601007387 */ /* 0x0003e80000100800 */
[----:B------:R3:W-:Y:S01]  /*2a0f0*/  STL [R1+0x134], R55 ;  /* 0x0001343701007387 */ /* 0x0007e20000100800 */
[----:B-1----:R-:W-:-:S05]  /*2a100*/  FMUL R54, R0, R57 ;  /* 0x0000003900367220 */ /* 0x002fca0000400000 */
[----:B------:R1:W-:Y:S04]  /*2a110*/  STL [R1+0x130], R54 ;  /* 0x0001303601007387 */ /* 0x0003e80000100800 */
[----:B------:R-:W-:Y:S04]  /*2a120*/  STL [R1+0x12c], R53 ;  /* 0x00012c3501007387 */ /* 0x000fe80000100800 */
        /* <DEDUP_REMOVED lines=25> */
[----:B------:R-:W2:Y:S04]  /*2a2c0*/  LDL.LU R57, [R1] ;  /* 0x0000000001397983 */ /* 0x000ea80000300800 */
[----:B------:R0:W-:Y:S04]  /*2a2d0*/  STL [R1+0xc4], R27 ;  /* 0x0000c41b01007387 */ /* 0x0001e80000100800 */
[----:B------:R-:W2:Y:S04]  /*2a2e0*/  LDL.LU R56, [R1+0x4] ;  /* 0x0000040001387983 */ /* 0x000ea80000300800 */
[----:B------:R0:W-:Y:S04]  /*2a2f0*/  STL [R1+0xc0], R26 ;  /* 0x0000c01a01007387 */ /* 0x0001e80000100800 */
[----:B---3--:R-:W3:Y:S04]  /*2a300*/  LDL.LU R55, [R1+0x8] ;  /* 0x0000080001377983 */ /* 0x008ee80000300800 */
[----:B-1----:R-:W3:Y:S01]  /*2a310*/  LDL.LU R54, [R1+0xc] ;  /* 0x00000c0001367983 */ /* 0x002ee20000300800 */
[----:B------:R-:W-:Y:S01]  /*2a320*/  @P1 FMUL R25, R25, 0.25 ;  /* 0x3e80000019191820 */ /* 0x000fe20000400000 */
[----:B------:R-:W-:Y:S01]  /*2a330*/  @P1 FMUL R24, R24, 0.25 ;  /* 0x3e80000018181820 */ /* 0x000fe20000400000 */
[----:B------:R-:W-:Y:S01]  /*2a340*/  @P1 FMUL R23, R23, 0.25 ;  /* 0x3e80000017171820 */ /* 0x000fe20000400000 */
[----:B------:R-:W-:Y:S01]  /*2a350*/  @P1 FMUL R22, R22, 0.25 ;  /* 0x3e80000016161820 */ /* 0x000fe20000400000 */
        /* <DEDUP_REMOVED lines=10> */
[----:B0-----:R-:W-:Y:S01]  /*2a400*/  FMUL R27, R0, R25 ;  /* 0x00000019001b7220 */ /* 0x001fe20000400000 */
        /* <DEDUP_REMOVED lines=14> */
[----:B------:R-:W-:Y:S01]  /*2a4f0*/  STL [R1+0xbc], R27 ;  /* 0x0000bc1b01007387 */ /* 0x000fe20000100800 */
[C---:B------:R-:W-:Y:S01]  /*2a500*/  FMUL R22, R0.reuse, R20 ;  /* 0x0000001400167220 */ /* 0x040fe20000400000 */
[----:B------:R-:W-:Y:S01]  /*2a510*/  @P1 FMUL R11, R11, 0.25 ;  /* 0x3e8000000b0b1820 */ /* 0x000fe20000400000 */
[----:B------:R-:W-:Y:S01]  /*2a520*/  @!P2 FMUL R15, R15, 16777216 ;  /* 0x4b8000000f0fa820 */ /* 0x000fe20000400000 */
[----:B------:R-:W-:Y:S01]  /*2a530*/  STL [R1+0xb8], R26 ;  /* 0x0000b81a01007387 */ /* 0x000fe20000100800 */
        /* <DEDUP_REMOVED lines=37> */
[----:B------:R-:W-:Y:S01]  /*2a790*/  @!P2 FMUL R5, R5, 16777216 ;  /* 0x4b8000000505a820 */ /* 0x000fe20000400000 */
[----:B------:R-:W-:Y:S01]  /*2a7a0*/  FMUL R11, R0, R9 ;  /* 0x00000009000b7220 */ /* 0x000fe20000400000 */
[----:B------:R-:W-:Y:S01]  /*2a7b0*/  STL [R1+0x90], R16 ;  /* 0x0000901001007387 */ /* 0x000fe20000100800 */
[----:B-----5:R-:W-:Y:S01]  /*2a7c0*/  @P1 FMUL R58, R58, 0.25 ;  /* 0x3e8000003a3a1820 */ /* 0x020fe20000400000 */
[----:B------:R-:W-:Y:S01]  /*2a7d0*/  @!P2 FMUL R4, R4, 16777216 ;  /* 0x4b8000000404a820 */ /* 0x000fe20000400000 */
[C---:B------:R-:W-:Y:S01]  /*2a7e0*/  FMUL R10, R0.reuse, R8 ;  /* 0x00000008000a7220 */ /* 0x040fe20000400000 */
[----:B------:R-:W-:Y:S01]  /*2a7f0*/  STL [R1+0x8c], R15 ;  /* 0x00008c0f01007387 */ /* 0x000fe20000100800 */
[----:B------:R-:W-:Y:S01]  /*2a800*/  @!P2 FMUL R3, R3, 16777216 ;  /* 0x4b8000000303a820 */ /* 0x000fe20000400000 */
[----:B------:R-:W-:Y:S01]  /*2a810*/  FMUL R9, R0, R7 ;  /* 0x0000000700097220 */ /* 0x000fe20000400000 */
[----:B------:R-:W-:Y:S01]  /*2a820*/  @!P2 FMUL R2, R2, 16777216 ;  /* 0x4b8000000202a820 */ /* 0x000fe20000400000 */
[----:B------:R-:W-:Y:S01]  /*2a830*/  STL [R1+0x88], R14 ;  /* 0x0000880e01007387 */ /* 0x000fe20000100800 */
[C---:B------:R-:W-:Y:S01]  /*2a840*/  FMUL R8, R0.reuse, R6 ;  /* 0x0000000600087220 */ /* 0x040fe20000400000 */
[----:B----4-:R-:W-:Y:S01]  /*2a850*/  @P1 FMUL R59, R59, 0.25 ;  /* 0x3e8000003b3b1820 */ /* 0x010fe20000400000 */
[----:B------:R-:W-:Y:S01]  /*2a860*/  FMUL R7, R0, R5 ;  /* 0x0000000500077220 */ /* 0x000fe20000400000 */
[----:B------:R-:W-:Y:S01]  /*2a870*/  STL [R1+0x84], R13 ;  /* 0x0000840d01007387 */ /* 0x000fe20000100800 */
[----:B------:R-:W-:Y:S01]  /*2a880*/  @P1 FMUL R60, R60, 0.25 ;  /* 0x3e8000003c3c1820 */ /* 0x000fe20000400000 */
[----:B------:R-:W-:Y:S01]  /*2a890*/  @!P2 FMUL R58, R58, 16777216 ;  /* 0x4b8000003a3aa820 */ /* 0x000fe20000400000 */
[C---:B------:R-:W-:Y:S01]  /*2a8a0*/  FMUL R6, R0.reuse, R4 ;  /* 0x0000000400067220 */ /* 0x040fe20000400000 */
[----:B------:R-:W-:Y:S01]  /*2a8b0*/  STL [R1+0x80], R12 ;  /* 0x0000800c01007387 */ /* 0x000fe20000100800 */
[C---:B------:R-:W-:Y:S01]  /*2a8c0*/  FMUL R5, R0.reuse, R3 ;  /* 0x0000000300057220 */ /* 0x040fe20000400000 */
[----:B------:R-:W-:-:S02]  /*2a8d0*/  FMUL R4, R0, R2 ;  /* 0x0000000200047220 */ /* 0x000fc40000400000 */
[----:B------:R-:W-:Y:S01]  /*2a8e0*/  STL [R1+0x7c], R11 ;  /* 0x00007c0b01007387 */ /* 0x000fe20000100800 */
[----:B------:R-:W-:-:S03]  /*2a8f0*/  @!P2 FMUL R59, R59, 16777216 ;  /* 0x4b8000003b3ba820 */ /* 0x000fc60000400000 */
[----:B------:R-:W-:Y:S01]  /*2a900*/  STL [R1+0x78], R10 ;  /* 0x0000780a01007387 */ /* 0x000fe20000100800 */
[----:B------:R-:W-:Y:S01]  /*2a910*/  @!P2 FMUL R60, R60, 16777216 ;  /* 0x4b8000003c3ca820 */ /* 0x000fe20000400000 */
[C---:B------:R-:W-:Y:S02]  /*2a920*/  FMUL R3, R0.reuse, R58 ;  /* 0x0000003a00037220 */ /* 0x040fe40000400000 */
[----:B------:R-:W-:Y:S04]  /*2a930*/  STL [R1+0x74], R9 ;  /* 0x0000740901007387 */ /* 0x000fe80000100800 */
[----:B------:R-:W-:Y:S01]  /*2a940*/  STL [R1+0x70], R8 ;  /* 0x0000700801007387 */ /* 0x000fe20000100800 */
[----:B------:R-:W-:-:S03]  /*2a950*/  FMUL R2, R0, R59 ;  /* 0x0000003b00027220 */ /* 0x000fc60000400000 */
[----:B------:R-:W-:Y:S04]  /*2a960*/  STL [R1+0x6c], R7 ;  /* 0x00006c0701007387 */ /* 0x000fe80000100800 */
[----:B------:R-:W-:Y:S04]  /*2a970*/  STL [R1+0x68], R6 ;  /* 0x0000680601007387 */ /* 0x000fe80000100800 */
[----:B------:R-:W-:Y:S04]  /*2a980*/  STL [R1+0x64], R5 ;  /* 0x0000640501007387 */ /* 0x000fe80000100800 */
[----:B------:R0:W-:Y:S04]  /*2a990*/  STL [R1+0x60], R4 ;  /* 0x0000600401007387 */ /* 0x0001e80000100800 */
[----:B------:R1:W-:Y:S01]  /*2a9a0*/  STL [R1+0x5c], R3 ;  /* 0x00005c0301007387 */ /* 0x0003e20000100800 */
[----:B0-----:R-:W-:-:S03]  /*2a9b0*/  FMUL R4, R0, R60 ;  /* 0x0000003c00047220 */ /* 0x001fc60000400000 */
[----:B------:R0:W-:Y:S04]  /*2a9c0*/  STL [R1+0x58], R2 ;  /* 0x0000580201007387 */ /* 0x0001e80000100800 */
[----:B------:R3:W-:Y:S01]  /*2a9d0*/  STL [R1+0x54], R4 ;  /* 0x0000540401007387 */ /* 0x0007e20000100800 */
[----:B--2---:R-:W-:Y:S01]  /*2a9e0*/  @!P2 FMUL R61, R61, 16777216 ;  /* 0x4b8000003d3da820 */ /* 0x004fe20000400000 */
[----:B-1----:R-:W-:-:S05]  /*2a9f0*/  FMUL R3, R0, R57 ;  /* 0x0000003900037220 */ /* 0x002fca0000400000 */
[----:B------:R1:W-:Y:S01]  /*2aa00*/  STL [R1+0x50], R3 ;  /* 0x0000500301007387 */ /* 0x0003e20000100800 */
[C---:B0-----:R-:W-:Y:S01]  /*2aa10*/  FMUL R2, R0.reuse, R56 ;  /* 0x0000003800027220 */ /* 0x041fe20000400000 */
[----:B---3--:R-:W-:-:S04]  /*2aa20*/  FMUL R4, R0, R55 ;  /* 0x0000003700047220 */ /* 0x008fc80000400000 */
[----:B------:R0:W-:Y:S01]  /*2aa30*/  STL [R1+0x4c], R2 ;  /* 0x00004c0201007387 */ /* 0x0001e20000100800 */
[----:B-1----:R-:W-:-:S03]  /*2aa40*/  FMUL R3, R0, R54 ;  /* 0x0000003600037220 */ /* 0x002fc60000400000 */
[----:B------:R-:W-:Y:S01]  /*2aa50*/  STL [R1+0x48], R4 ;  /* 0x0000480401007387 */ /* 0x000fe20000100800 */
[----:B0-----:R-:W-:-:S03]  /*2aa60*/  FMUL R2, R0, R61 ;  /* 0x0000003d00027220 */ /* 0x001fc60000400000 */
[----:B------:R-:W2:Y:S04]  /*2aa70*/  LDL.LU R61, [R1+0xd0c] ;  /* 0x000d0c00013d7983 */ /* 0x000ea80000300800 */
[----:B------:R-:W-:Y:S04]  /*2aa80*/  STL [R1+0x44], R3 ;  /* 0x0000440301007387 */ /* 0x000fe80000100800 */
[----:B------:R-:W3:Y:S04]  /*2aa90*/  LDL.LU R0, [R1+0x590] ;  /* 0x0005900001007983 */ /* 0x000ee80000300800 */
[----:B------:R0:W-:Y:S04]  /*2aaa0*/  STL [R1+0x40], R2 ;  /* 0x0000400201007387 */ /* 0x0001e80000100800 */
[----:B---3--:R-:W-:Y:S04]  /*2aab0*/  STL [R1+0xcfc], R0 ;  /* 0x000cfc0001007387 */ /* 0x008fe80000100800 */
[----:B0-----:R-:W3:Y:S04]  /*2aac0*/  LDL.LU R2, [R1+0x594] ;  /* 0x0005940001027983 */ /* 0x001ee80000300800 */
[----:B---3--:R-:W-:Y:S04]  /*2aad0*/  STL [R1+0xd00], R2 ;  /* 0x000d000201007387 */ /* 0x008fe80000100800 */
[----:B------:R-:W3:Y:S04]  /*2aae0*/  LDL.LU R3, [R1+0x5a0] ;  /* 0x0005a00001037983 */ /* 0x000ee80000300800 */
[----:B---3--:R-:W-:Y:S04]  /*2aaf0*/  STL [R1+0xd04], R3 ;  /* 0x000d040301007387 */ /* 0x008fe80000100800 */
[----:B------:R-:W3:Y:S04]  /*2ab00*/  LDL.LU R4, [R1+0x5a4] ;  /* 0x0005a40001047983 */ /* 0x000ee80000300800 */
[----:B---3--:R0:W-:Y:S04]  /*2ab10*/  STL [R1+0xd08], R4 ;  /* 0x000d080401007387 */ /* 0x0081e80000100800 */
        /* <DEDUP_REMOVED lines=56> */
[----:B0-----:R-:W3:Y:S04]  /*2aea0*/  LDL.LU R4, [R1+0x774] ;  /* 0x0007740001047983 */ /* 0x001ee80000300800 */
[----:B------:R-:W4:Y:S04]  /*2aeb0*/  LDL.LU R3, [R1+0x770] ;  /* 0x0007700001037983 */ /* 0x000f280000300800 */
[----:B------:R-:W5:Y:S04]  /*2aec0*/  LDL.LU R2, [R1+0x784] ;  /* 0x0007840001027983 */ /* 0x000f680000300800 */
[----:B------:R-:W5:Y:S01]  /*2aed0*/  LDL.LU R0, [R1+0x780] ;  /* 0x0007800001007983 */ /* 0x000f620000300800 */
[----:B--2---:R-:W-:-:S13]  /*2aee0*/  FSETP.GT.AND P1, PT, |R61|, 8.50705917302346158658e+37, PT ;  /* 0x7e8000003d00780b */ /* 0x004fda0003f24200 */
[----:B---3--:R-:W-:Y:S01]  /*2aef0*/  @P1 FMUL R4, R4, 0.25 ;  /* 0x3e80000004041820 */ /* 0x008fe20000400000 */
[----:B----4-:R-:W-:-:S04]  /*2af00*/  @P1 FMUL R3, R3, 0.25 ;  /* 0x3e80000003031820 */ /* 0x010fc80000400000 */
[----:B------:R0:W-:Y:S01]  /*2af10*/  STL [R1+0xc], R4 ;  /* 0x00000c0401007387 */ /* 0x0001e20000100800 */
[----:B-----5:R-:W-:Y:S01]  /*2af20*/  @P1 FMUL R2, R2, 0.25 ;  /* 0x3e80000002021820 */ /* 0x020fe20000400000 */
[----:B------:R-:W-:Y:S01]  /*2af30*/  @P1 FMUL R28, R28, 0.25 ;  /* 0x3e8000001c1c1820 */ /* 0x000fe20000400000 */
[----:B------:R-:W-:Y:S01]  /*2af40*/  @P1 FMUL R0, R0, 0.25 ;  /* 0x3e80000000001820 */ /* 0x000fe20000400000 */
[----:B0-----:R-:W2:Y:S04]  /*2af50*/  LDL.LU R4, [R1+0xd08] ;  /* 0x000d080001047983 */ /* 0x001ea80000300800 */
[----:B------:R0:W-:Y:S04]  /*2af60*/  STL [R1+0x8], R3 ;  /* 0x0000080301007387 */ /* 0x0001e80000100800 */
[----:B0-----:R-:W3:Y:S04]  /*2af70*/  LDL.LU R3, [R1+0xd04] ;  /* 0x000d040001037983 */ /* 0x001ee80000300800 */
[----:B------:R0:W-:Y:S04]  /*2af80*/  STL [R1+0x4], R2 ;  /* 0x0000040201007387 */ /* 0x0001e80000100800 */
[----:B0-----:R-:W4:Y:S04]  /*2af90*/  LDL.LU R2, [R1+0xd00] ;  /* 0x000d000001027983 */ /* 0x001f280000300800 */
[----:B------:R0:W-:Y:S04]  /*2afa0*/  STL [R1], R0 ;  /* 0x0000000001007387 */ /* 0x0001e80000100800 */
[----:B0-----:R-:W5:Y:S04]  /*2afb0*/  LDL.LU R0, [R1+0xcfc] ;  /* 0x000cfc0001007983 */ /* 0x001f680000300800 */
[----:B------:R0:W-:Y:S04]  /*2afc0*/  STL [R1+0xcec], R28 ;  /* 0x000cec1c01007387 */ /* 0x0001e80000100800 */
[----:B0-----:R-:W2:Y:S04]  /*2afd0*/  LDL R28, [R1] ;  /* 0x00000000011c7983 */ /* 0x001ea80000100800 */
[----:B--2---:R0:W-:Y:S04]  /*2afe0*/  STL [R1+0xcf0], R28 ;  /* 0x000cf01c01007387 */ /* 0x0041e80000100800 */
[----:B0-----:R-:W2:Y:S04]  /*2aff0*/  LDL R28, [R1+0x4] ;  /* 0x00000400011c7983 */ /* 0x001ea80000100800 */
[----:B--2---:R0:W-:Y:S04]  /*2b000*/  STL [R1+0xcf4], R28 ;  /* 0x000cf41c01007387 */ /* 0x0041e80000100800 */
[----:B0-----:R-:W2:Y:S01]  /*2b010*/  LDL R28, [R1+0x8] ;  /* 0x00000800011c7983 */ /* 0x001ea20000100800 */
[----:B------:R-:W-:-:S03]  /*2b020*/  FSETP.GEU.AND P2, PT, |R61|, 1.175494350822287508e-38, PT ;  /* 0x008000003d00780b */ /* 0x000fc60003f4e200 */
[----:B--2---:R0:W-:Y:S04]  /*2b030*/  STL [R1+0xcf8], R28 ;  /* 0x000cf81c01007387 */ /* 0x0041e80000100800 */
[----:B0-----:R-:W2:Y:S06]  /*2b040*/  LDL R28, [R1+0xc] ;  /* 0x00000c00011c7983 */ /* 0x001eac0000100800 */
[----:B--2---:R-:W-:-:S05]  /*2b050*/  @!P2 FMUL R28, R28, 16777216 ;  /* 0x4b8000001c1ca820 */ /* 0x004fca0000400000 */
[----:B------:R0:W-:Y:S04]  /*2b060*/  @!P2 STL [R1+0xc], R28 ;  /* 0x00000c1c0100a387 */ /* 0x0001e80000100800 */
[----:B0-----:R-:W2:Y:S02]  /*2b070*/  LDL.LU R28, [R1+0xcf8] ;  /* 0x000cf800011c7983 */ /* 0x001ea40000300800 */
[----:B--2---:R-:W-:-:S05]  /*2b080*/  @!P2 FMUL R28, R28, 16777216 ;  /* 0x4b8000001c1ca820 */ /* 0x004fca0000400000 */
[----:B------:R0:W-:Y:S04]  /*2b090*/  @!P2 STL [R1+0x8], R28 ;  /* 0x0000081c0100a387 */ /* 0x0001e80000100800 */
[----:B0-----:R-:W2:Y:S02]  /*2b0a0*/  LDL.LU R28, [R1+0xcf4] ;  /* 0x000cf400011c7983 */ /* 0x001ea40000300800 */
[----:B--2---:R-:W-:-:S05]  /*2b0b0*/  @!P2 FMUL R28, R28, 16777216 ;  /* 0x4b8000001c1ca820 */ /* 0x004fca0000400000 */
[----:B------:R0:W-:Y:S04]  /*2b0c0*/  @!P2 STL [R1+0x4], R28 ;  /* 0x0000041c0100a387 */ /* 0x0001e80000100800 */
[----:B0-----:R-:W2:Y:S02]  /*2b0d0*/  LDL.LU R28, [R1+0xcf0] ;  /* 0x000cf000011c7983 */ /* 0x001ea40000300800 */
[----:B--2---:R-:W-:-:S05]  /*2b0e0*/  @!P2 FMUL R28, R28, 16777216 ;  /* 0x4b8000001c1ca820 */ /* 0x004fca0000400000 */
[----:B------:R0:W-:Y:S04]  /*2b0f0*/  @!P2 STL [R1], R28 ;  /* 0x0000001c0100a387 */ /* 0x0001e80000100800 */
[----:B0-----:R-:W2:Y:S02]  /*2b100*/  LDL.LU R28, [R1+0xcec] ;  /* 0x000cec00011c7983 */ /* 0x001ea40000300800 */
[----:B--2---:R-:W-:-:S05]  /*2b110*/  @!P2 FMUL R28, R28, 16777216 ;  /* 0x4b8000001c1ca820 */ /* 0x004fca0000400000 */
[----:B------:R0:W-:Y:S04]  /*2b120*/  STL [R1+0xcdc], R28 ;  /* 0x000cdc1c01007387 */ /* 0x0001e80000100800 */
[----:B0-----:R-:W2:Y:S04]  /*2b130*/  LDL.LU R28, [R1] ;  /* 0x00000000011c7983 */ /* 0x001ea80000300800 */
[----:B--2---:R0:W-:Y:S04]  /*2b140*/  STL [R1+0xce0], R28 ;  /* 0x000ce01c01007387 */ /* 0x0041e80000100800 */
[----:B0-----:R-:W2:Y:S04]  /*2b150*/  LDL.LU R28, [R1+0x4] ;  /* 0x00000400011c7983 */ /* 0x001ea80000300800 */
[----:B--2---:R0:W-:Y:S04]  /*2b160*/  STL [R1+0xce4], R28 ;  /* 0x000ce41c01007387 */ /* 0x0041e80000100800 */
[----:B0-----:R-:W2:Y:S01]  /*2b170*/  LDL.LU R28, [R1+0x8] ;  /* 0x00000800011c7983 */ /* 0x001ea20000300800 */
[----:B------:R-:W-:-:S04]  /*2b180*/  @P1 FMUL R61, R61, 0.25 ;  /* 0x3e8000003d3d1820 */ /* 0x000fc80000400000 */
[----:B------:R-:W-:-:S06]  /*2b190*/  @!P2 FMUL R61, R61, 16777216 ;  /* 0x4b8000003d3da820 */ /* 0x000fcc0000400000 */
[----:B------:R-:W0:Y:S01]  /*2b1a0*/  MUFU.RCP R61, R61 ;  /* 0x0000003d003d7308 */ /* 0x000e220000001000 */
[----:B--2---:R1:W-:Y:S04]  /*2b1b0*/  STL [R1+0xce8], R28 ;  /* 0x000ce81c01007387 */ /* 0x0043e80000100800 */
[----:B-1----:R-:W0:Y:S02]  /*2b1c0*/  LDL.LU R28, [R1+0xc] ;  /* 0x00000c00011c7983 */ /* 0x002e240000300800 */
[----:B0-----:R-:W-:-:S05]  /*2b1d0*/  FMUL R28, R61, R28 ;  /* 0x0000001c3d1c7220 */ /* 0x001fca0000400000 */
[----:B------:R0:W-:Y:S04]  /*2b1e0*/  STL [R1+0x3c], R28 ;  /* 0x00003c1c01007387 */ /* 0x0001e80000100800 */
[----:B0-----:R-:W2:Y:S02]  /*2b1f0*/  LDL.LU R28, [R1+0xce8] ;  /* 0x000ce800011c7983 */ /* 0x001ea40000300800 */
[----:B--2---:R-:W-:-:S05]  /*2b200*/  FMUL R28, R61, R28 ;  /* 0x0000001c3d1c7220 */ /* 0x004fca0000400000 */
[----:B------:R0:W-:Y:S04]  /*2b210*/  STL [R1+0x38], R28 ;  /* 0x0000381c01007387 */ /* 0x0001e80000100800 */
[----:B0-----:R-:W2:Y:S02]  /*2b220*/  LDL.LU R28, [R1+0xce4] ;  /* 0x000ce400011c7983 */ /* 0x001ea40000300800 */
[----:B--2---:R-:W-:-:S05]  /*2b230*/  FMUL R28, R61, R28 ;  /* 0x0000001c3d1c7220 */ /* 0x004fca0000400000 */
[----:B------:R0:W-:Y:S04]  /*2b240*/  STL [R1+0x34], R28 ;  /* 0x0000341c01007387 */ /* 0x0001e80000100800 */
[----:B0-----:R-:W2:Y:S02]  /*2b250*/  LDL.LU R28, [R1+0xce0] ;  /* 0x000ce000011c7983 */ /* 0x001ea40000300800 */
[----:B--2---:R-:W-:-:S05]  /*2b260*/  FMUL R28, R61, R28 ;  /* 0x0000001c3d1c7220 */ /* 0x004fca0000400000 */
[----:B------:R0:W-:Y:S04]  /*2b270*/  STL [R1+0x30], R28 ;  /* 0x0000301c01007387 */ /* 0x0001e80000100800 */
[----:B0-----:R-:W2:Y:S01]  /*2b280*/  LDL.LU R28, [R1+0xcdc] ;  /* 0x000cdc00011c7983 */ /* 0x001ea20000300800 */
[----:B------:R-:W-:Y:S01]  /*2b290*/  @P1 FMUL R39, R39, 0.25 ;  /* 0x3e80000027271820 */ /* 0x000fe20000400000 */
[----:B------:R-:W-:Y:S01]  /*2b2a0*/  @P1 FMUL R23, R23, 0.25 ;  /* 0x3e80000017171820 */ /* 0x000fe20000400000 */
[----:B------:R-:W-:Y:S01]  /*2b2b0*/  @P1 FMUL R40, R40, 0.25 ;  /* 0x3e80000028281820 */ /* 0x000fe20000400000 */
[----:B------:R-:W-:Y:S01]  /*2b2c0*/  @P1 FMUL R18, R18, 0.25 ;  /* 0x3e80000012121820 */ /* 0x000fe20000400000 */
[----:B------:R-:W-:Y:S01]  /*2b2d0*/  @!P2 FMUL R39, R39, 16777216 ;  /* 0x4b8000002727a820 */ /* 0x000fe20000400000 */
[----:B------:R-:W-:Y:S01]  /*2b2e0*/  @!P2 FMUL R23, R23, 16777216 ;  /* 0x4b8000001717a820 */ /* 0x000fe20000400000 */
[----:B------:R-:W-:Y:S01]  /*2b2f0*/  @P1 FMUL R41, R41, 0.25 ;  /* 0x3e80000029291820 */ /* 0x000fe20000400000 */
[----:B------:R-:W-:Y:S01]  /*2b300*/  @!P2 FMUL R40, R40, 16777216 ;  /* 0x4b8000002828a820 */ /* 0x000fe20000400000 */
[----:B------:R-:W-:Y:S01]  /*2b310*/  FMUL R39, R61, R39 ;  /* 0x000000273d277220 */ /* 0x000fe20000400000 */
        /* <DEDUP_REMOVED lines=11> */
[----:B------:R-:W-:Y:S01]  /*2b3d0*/  @!P2 FMUL R43, R43, 16777216 ;  /* 0x4b8000002b2ba820 */ /* 0x000fe20000400000 */
[----:B------:R-:W-:Y:S01]  /*2b3e0*/  @P1 FMUL R44, R44, 0.25 ;  /* 0x3e8000002c2c1820 */ /* 0x000fe20000400000 */
[----:B------:R-:W-:-:S03]  /*2b3f0*/  @!P2 FMUL R24, R24, 16777216 ;  /* 0x4b8000001818a820 */ /* 0x000fc60000400000 */
[----:B------:R-:W-:Y:S01]  /*2b400*/  @!P2 FMUL R44, R44, 16777216 ;  /* 0x4b8000002c2ca820 */ /* 0x000fe20000400000 */
[----:B--2---:R-:W-:-:S05]  /*2b410*/  FMUL R28, R61, R28 ;  /* 0x0000001c3d1c7220 */ /* 0x004fca0000400000 */
[----:B------:R0:W-:Y:S04]  /*2b420*/  STL [R1+0x2c], R28 ;  /* 0x00002c1c01007387 */ /* 0x0001e80000100800 */
[----:B------:R-:W-:Y:S01]  /*2b430*/  STL [R1+0x28], R39 ;  /* 0x0000282701007387 */ /* 0x000fe20000100800 */
[C---:B0-----:R-:W-:Y:S01]  /*2b440*/  FMUL R28, R61.reuse, R23 ;  /* 0x000000173d1c7220 */ /* 0x041fe20000400000 */
[----:B------:R-:W-:-:S04]  /*2b450*/  FMUL R23, R61, R40 ;  /* 0x000000283d177220 */ /* 0x000fc80000400000 */
[----:B------:R0:W-:Y:S04]  /*2b460*/  STL [R1+0x24], R28 ;  /* 0x0000241c01007387 */ /* 0x0001e80000100800 */
[----:B------:R1:W-:Y:S01]  /*2b470*/  STL [R1+0x20], R23 ;  /* 0x0000201701007387 */ /* 0x0003e20000100800 */
[----:B0-----:R-:W-:-:S03]  /*2b480*/  FMUL R28, R61, R41 ;  /* 0x000000293d1c7220 */ /* 0x001fc60000400000 */
[----:B------:R0:W-:Y:S01]  /*2b490*/  STL [R1+0x1c], R18 ;  /* 0x00001c1201007387 */ /* 0x0001e20000100800 */
[----:B-1----:R-:W-:-:S03]  /*2b4a0*/  FMUL R23, R61, R30 ;  /* 0x0000001e3d177220 */ /* 0x002fc60000400000 */
[----:B------:R1:W-:Y:S01]  /*2b4b0*/  STL [R1+0x14], R28 ;  /* 0x0000141c01007387 */ /* 0x0003e20000100800 */
[----:B0-----:R-:W-:-:S03]  /*2b4c0*/  FMUL R18, R61, R42 ;  /* 0x0000002a3d127220 */ /* 0x001fc60000400000 */
[----:B------:R0:W-:Y:S01]  /*2b4d0*/  STL [R1+0x10], R23 ;  /* 0x0000101701007387 */ /* 0x0001e20000100800 */
[----:B-1----:R-:W-:-:S03]  /*2b4e0*/  FMUL R28, R61, R29 ;  /* 0x0000001d3d1c7220 */ /* 0x002fc60000400000 */
[----:B------:R1:W-:Y:S01]  /*2b4f0*/  STL [R1+0xc], R18 ;  /* 0x00000c1201007387 */ /* 0x0003e20000100800 */
[----:B0-----:R-:W-:-:S03]  /*2b500*/  FMUL R23, R61, R43 ;  /* 0x0000002b3d177220 */ /* 0x001fc60000400000 */
[----:B------:R-:W-:Y:S01]  /*2b510*/  STL [R1+0x8], R28 ;  /* 0x0000081c01007387 */ /* 0x000fe20000100800 */
[----:B-1----:R-:W-:-:S03]  /*2b520*/  FMUL R18, R61, R24 ;  /* 0x000000183d127220 */ /* 0x002fc60000400000 */
[----:B------:R-:W2:Y:S01]  /*2b530*/  LDL.LU R40, [R1+0x44] ;  /* 0x0000440001287983 */ /* 0x000ea20000300800 */
[----:B------:R-:W-:-:S03]  /*2b540*/  FMUL R43, R61, R44 ;  /* 0x0000002c3d2b7220 */ /* 0x000fc60000400000 */
[----:B------:R0:W-:Y:S04]  /*2b550*/  STL [R1+0x4], R23 ;  /* 0x0000041701007387 */ /* 0x0001e80000100800 */
[----:B------:R-:W2:Y:S04]  /*2b560*/  LDL.LU R24, [R1+0x48] ;  /* 0x0000480001187983 */ /* 0x000ea80000300800 */
[----:B------:R1:W-:Y:S04]  /*2b570*/  STL [R1], R18 ;  /* 0x0000001201007387 */ /* 0x0003e80000100800 */
[----:B------:R-:W2:Y:S04]  /*2b580*/  LDL.LU R41, [R1+0x4c] ;  /* 0x00004c0001297983 */ /* 0x000ea80000300800 */
[----:B------:R-:W2:Y:S01]  /*2b590*/  LDL.LU R44, [R1+0x40] ;  /* 0x00004000012c7983 */ /* 0x000ea20000300800 */
[----:B------:R-:W1:Y:S01]  /*2b5a0*/  S2R R30, SR_TID.X ;  /* 0x00000000001e7919 */ /* 0x000e620000002100 */
[----:B------:R-:W-:Y:S01]  /*2b5b0*/  @P1 FMUL R6, R6, 0.25 ;  /* 0x3e80000006061820 */ /* 0x000fe20000400000 */
[----:B------:R-:W-:Y:S01]  /*2b5c0*/  @P1 FMUL R22, R22, 0.25 ;  /* 0x3e80000016161820 */ /* 0x000fe20000400000 */
[----:B------:R-:W-:Y:S01]  /*2b5d0*/  @P1 FMUL R19, R19, 0.25 ;  /* 0x3e80000013131820 */ /* 0x000fe20000400000 */
[----:B------:R-:W-:Y:S01]  /*2b5e0*/  @P1 FMUL R45, R45, 0.25 ;  /* 0x3e8000002d2d1820 */ /* 0x000fe20000400000 */
[----:B------:R-:W-:Y:S01]  /*2b5f0*/  @P1 FMUL R14, R14, 0.25 ;  /* 0x3e8000000e0e1820 */ /* 0x000fe20000400000 */
[----:B------:R-:W-:Y:S01]  /*2b600*/  @P1 FMUL R32, R32, 0.25 ;  /* 0x3e80000020201820 */ /* 0x000fe20000400000 */
[----:B------:R-:W-:Y:S01]  /*2b610*/  @P1 FMUL R12, R12, 0.25 ;  /* 0x3e8000000c0c1820 */ /* 0x000fe20000400000 */
[----:B------:R-:W-:Y:S01]  /*2b620*/  @P1 FMUL R4, R4, 0.25 ;  /* 0x3e80000004041820 */ /* 0x000fe20000400000 */
[----:B----4-:R-:W-:Y:S01]  /*2b630*/  @P1 FMUL R2, R2, 0.25 ;  /* 0x3e80000002021820 */ /* 0x010fe20000400000 */
[----:B-----5:R-:W-:Y:S01]  /*2b640*/  @P1 FMUL R0, R0, 0.25 ;  /* 0x3e80000000001820 */ /* 0x020fe20000400000 */
[----:B------:R-:W-:Y:S01]  /*2b650*/  @!P2 FMUL R6, R6, 16777216 ;  /* 0x4b8000000606a820 */ /* 0x000fe20000400000 */
[----:B------:R-:W-:Y:S01]  /*2b660*/  @P1 FMUL R46, R46, 0.25 ;  /* 0x3e8000002e2e1820 */ /* 0x000fe20000400000 */
[----:B------:R-:W-:Y:S01]  /*2b670*/  @!P2 FMUL R22, R22, 16777216 ;  /* 0x4b8000001616a820 */ /* 0x000fe20000400000 */
[----:B------:R-:W-:Y:S01]  /*2b680*/  @P1 FMUL R31, R31, 0.25 ;  /* 0x3e8000001f1f1820 */ /* 0x000fe20000400000 */
[----:B------:R-:W-:Y:S01]  /*2b690*/  @!P2 FMUL R19, R19, 16777216 ;  /* 0x4b8000001313a820 */ /* 0x000fe20000400000 */
[----:B------:R-:W-:Y:S01]  /*2b6a0*/  @P1 FMUL R47, R47, 0.25 ;  /* 0x3e8000002f2f1820 */ /* 0x000fe20000400000 */
[----:B---3--:R-:W-:Y:S01]  /*2b6b0*/  @P1 FMUL R3, R3, 0.25 ;  /* 0x3e80000003031820 */ /* 0x008fe20000400000 */
[----:B------:R-:W-:Y:S01]  /*2b6c0*/  @!P2 FMUL R45, R45, 16777216 ;  /* 0x4b8000002d2da820 */ /* 0x000fe20000400000 */
[----:B------:R-:W-:Y:S01]  /*2b6d0*/  @!P2 FMUL R14, R14, 16777216 ;  /* 0x4b8000000e0ea820 */ /* 0x000fe20000400000 */
[----:B------:R-:W-:Y:S01]  /*2b6e0*/  @P1 FMUL R25, R25, 0.25 ;  /* 0x3e80000019191820 */ /* 0x000fe20000400000 */
[----:B------:R-:W-:Y:S01]  /*2b6f0*/  @!P2 FMUL R32, R32, 16777216 ;  /* 0x4b8000002020a820 */ /* 0x000fe20000400000 */
[----:B------:R-:W-:Y:S01]  /*2b700*/  @!P2 FMUL R12, R12, 16777216 ;  /* 0x4b8000000c0ca820 */ /* 0x000fe20000400000 */
[----:B------:R-:W-:Y:S01]  /*2b710*/  @!P2 FMUL R4, R4, 16777216 ;  /* 0x4b8000000404a820 */ /* 0x000fe20000400000 */
[----:B------:R-:W-:Y:S01]  /*2b720*/  @!P2 FMUL R2, R2, 16777216 ;  /* 0x4b8000000202a820 */ /* 0x000fe20000400000 */
[----:B------:R-:W-:Y:S01]  /*2b730*/  @!P2 FMUL R0, R0, 16777216 ;  /* 0x4b8000000000a820 */ /* 0x000fe20000400000 */
[C---:B0-----:R-:W-:Y:S01]  /*2b740*/  FMUL R23, R61.reuse, R6 ;  /* 0x000000063d177220 */ /* 0x041fe20000400000 */
[----:B------:R-:W-:Y:S01]  /*2b750*/  @P1 FMUL R48, R48, 0.25 ;  /* 0x3e80000030301820 */ /* 0x000fe20000400000 */
[----:B------:R-:W-:Y:S01]  /*2b760*/  @!P2 FMUL R46, R46, 16777216 ;  /* 0x4b8000002e2ea820 */ /* 0x000fe20000400000 */
[----:B------:R-:W-:Y:S01]  /*2b770*/  FMUL R42, R61, R22 ;  /* 0x000000163d2a7220 */ /* 0x000fe20000400000 */
[----:B------:R-:W-:Y:S01]  /*2b780*/  @!P2 FMUL R31, R31, 16777216 ;  /* 0x4b8000001f1fa820 */ /* 0x000fe20000400000 */
[----:B------:R-:W-:Y:S01]  /*2b790*/  FMUL R22, R61, R19 ;  /* 0x000000133d167220 */ /* 0x000fe20000400000 */
[C---:B-1----:R-:W-:Y:S01]  /*2b7a0*/  LOP3.LUT R6, R30.reuse, 0x7, RZ, 0xc0, !PT ;  /* 0x000000071e067812 */ /* 0x042fe200078ec0ff */
[----:B------:R-:W-:Y:S01]  /*2b7b0*/  @!P2 FMUL R47, R47, 16777216 ;  /* 0x4b8000002f2fa820 */ /* 0x000fe20000400000 */
[----:B------:R-:W-:Y:S01]  /*2b7c0*/  @!P2 FMUL R3, R3, 16777216 ;  /* 0x4b8000000303a820 */ /* 0x000fe20000400000 */
[C---:B------:R-:W-:Y:S01]  /*2b7d0*/  FMUL R45, R61.reuse, R45 ;  /* 0x0000002d3d2d7220 */ /* 0x040fe20000400000 */
[----:B------:R-:W-:Y:S01]  /*2b7e0*/  FMUL R19, R61, R14 ;  /* 0x0000000e3d137220 */ /* 0x000fe20000400000 */
[----:B------:R-:W-:Y:S01]  /*2b7f0*/  @!P2 FMUL R25, R25, 16777216 ;  /* 0x4b8000001919a820 */ /* 0x000fe20000400000 */
[C---:B------:R-:W-:Y:S01]  /*2b800*/  FMUL R32, R61.reuse, R32 ;  /* 0x000000203d207220 */ /* 0x040fe20000400000 */
[C---:B------:R-:W-:Y:S01]  /*2b810*/  FMUL R18, R61.reuse, R12 ;  /* 0x0000000c3d127220 */ /* 0x040fe20000400000 */
[C---:B------:R-:W-:Y:S01]  /*2b820*/  FMUL R2, R61.reuse, R2 ;  /* 0x000000023d027220 */ /* 0x040fe20000400000 */
[C---:B------:R-:W-:Y:S01]  /*2b830*/  FMUL R0, R61.reuse, R0 ;  /* 0x000000003d007220 */ /* 0x040fe20000400000 */
[----:B------:R-:W-:Y:S01]  /*2b840*/  FMUL R39, R61, R4 ;  /* 0x000000043d277220 */ /* 0x000fe20000400000 */
[----:B------:R-:W-:-:S02]  /*2b850*/  IMAD.SHL.U32 R14, R30, 0x8, RZ ;  /* 0x000000081e0e7824 */ /* 0x000fc400078e00ff */
[----:B------:R-:W-:Y:S01]  /*2b860*/  @!P2 FMUL R48, R48, 16777216 ;  /* 0x4b8000003030a820 */ /* 0x000fe20000400000 */
[C---:B------:R-:W-:Y:S01]  /*2b870*/  FMUL R46, R61.reuse, R46 ;  /* 0x0000002e3d2e7220 */ /* 0x040fe20000400000 */
[----:B------:R-:W-:Y:S01]  /*2b880*/  LOP3.LUT R12, R30, 0x8, RZ, 0xc0, !PT ;  /* 0x000000081e0c7812 */ /* 0x000fe200078ec0ff */
[----:B------:R-:W-:Y:S01]  /*2b890*/  STL [R1+0xcb4], R43 ;  /* 0x000cb42b01007387 */ /* 0x000fe20000100800 */
[----:B------:R-:W-:Y:S01]  /*2b8a0*/  LEA R4, R6, UR7, 0x4 ;  /* 0x0000000706047c11 */ /* 0x000fe2000f8e20ff */
[C---:B------:R-:W-:Y:S01]  /*2b8b0*/  FMUL R31, R61.reuse, R31 ;  /* 0x0000001f3d1f7220 */ /* 0x040fe20000400000 */
[C---:B------:R-:W-:Y:S01]  /*2b8c0*/  FMUL R47, R61.reuse, R47 ;  /* 0x0000002f3d2f7220 */ /* 0x040fe20000400000 */
[----:B------:R-:W-:Y:S01]  /*2b8d0*/  STL [R1+0xcbc], R42 ;  /* 0x000cbc2a01007387 */ /* 0x000fe20000100800 */
[C---:B------:R-:W-:Y:S01]  /*2b8e0*/  FMUL R3, R61.reuse, R3 ;  /* 0x000000033d037220 */ /* 0x040fe20000400000 */
[C---:B------:R-:W-:Y:S01]  /*2b8f0*/  FMUL R25, R61.reuse, R25 ;  /* 0x000000193d197220 */ /* 0x040fe20000400000 */
[----:B------:R-:W-:Y:S01]  /*2b900*/  FMUL R48, R61, R48 ;  /* 0x000000303d307220 */ /* 0x000fe20000400000 */
[----:B------:R-:W-:Y:S01]  /*2b910*/  STL [R1+0xcc0], R45 ;  /* 0x000cc02d01007387 */ /* 0x000fe20000100800 */
[----:B------:R-:W-:Y:S01]  /*2b920*/  F2FP.SATFINITE.E4M3.F32.PACK_AB_MERGE_C R0, R2, R0, RZ ;  /* 0x000000000200723e */ /* 0x000fe200048070ff */
[----:B------:R-:W-:Y:S01]  /*2b930*/  IMAD R2, R12, 0x200, R4 ;  /* 0x000002000c027824 */ /* 0x000fe200078e0204 */
[----:B------:R-:W-:Y:S01]  /*2b940*/  LOP3.LUT R14, R14, 0xf80, RZ, 0xc0, !PT ;  /* 0x00000f800e0e7812 */ /* 0x000fe200078ec0ff */
[----:B------:R-:W-:Y:S01]  /*2b950*/  STL [R1+0xcc4], R32 ;  /* 0x000cc42001007387 */ /* 0x000fe20000100800 */
[----:B------:R-:W-:-:S03]  /*2b960*/  F2FP.SATFINITE.E4M3.F32.PACK_AB_MERGE_C R39, R39, R3, RZ ;  /* 0x000000032727723e */ /* 0x000fc600048070ff */
[----:B------:R-:W-:Y:S01]  /*2b970*/  STL [R1+0xcc8], R46 ;  /* 0x000cc82e01007387 */ /* 0x000fe20000100800 */
[----:B------:R-:W-:-:S03]  /*2b980*/  IMAD.IADD R2, R14, 0x1, R2 ;  /* 0x000000010e027824 */ /* 0x000fc600078e0202 */
[----:B------:R-:W-:Y:S04]  /*2b990*/  STL [R1+0xccc], R31 ;  /* 0x000ccc1f01007387 */ /* 0x000fe80000100800 */
[----:B------:R-:W-:Y:S04]  /*2b9a0*/  STL [R1+0xcd0], R47 ;  /* 0x000cd02f01007387 */ /* 0x000fe80000100800 */
[----:B------:R-:W-:Y:S04]  /*2b9b0*/  STL [R1+0xcd4], R25 ;  /* 0x000cd41901007387 */ /* 0x000fe80000100800 */
[----:B------:R0:W-:Y:S04]  /*2b9c0*/  STL [R1+0xcd8], R48 ;  /* 0x000cd83001007387 */ /* 0x0001e80000100800 */
[----:B------:R1:W-:Y:S01]  /*2b9d0*/  STL [R1+0xc9c], R0 ;  /* 0x000c9c0001007387 */ /* 0x0003e20000100800 */
[----:B--2---:R-:W-:-:S02]  /*2b9e0*/  F2FP.SATFINITE.E4M3.F32.PACK_AB_MERGE_C R3, R41, R24, RZ ;  /* 0x000000182903723e */ /* 0x004fc400048070ff */
[----:B------:R-:W-:-:S05]  /*2b9f0*/  F2FP.SATFINITE.E4M3.F32.PACK_AB_MERGE_C R40, R40, R44, RZ ;  /* 0x0000002c2828723e */ /* 0x000fca00048070ff */
[----:B------:R-:W-:Y:S04]  /*2ba00*/  STL [R1+0xca0], R40 ;  /* 0x000ca02801007387 */ /* 0x000fe80000100800 */
[----:B------:R-:W-:Y:S04]  /*2ba10*/  STL [R1+0xca4], R39 ;  /* 0x000ca42701007387 */ /* 0x000fe80000100800 */
[----:B------:R-:W-:Y:S04]  /*2ba20*/  STL [R1+0xca8], R3 ;  /* 0x000ca80301007387 */ /* 0x000fe80000100800 */
[----:B------:R2:W-:Y:S04]  /*2ba30*/  STL [R1+0xc98], R2 ;  /* 0x000c980201007387 */ /* 0x0005e80000100800 */
[----:B0-----:R-:W3:Y:S04]  /*2ba40*/  LDL.LU R48, [R1+0x50] ;  /* 0x0000500001307983 */ /* 0x001ee80000300800 */
[----:B------:R-:W3:Y:S01]  /*2ba50*/  LDL.LU R24, [R1+0x54] ;  /* 0x0000540001187983 */ /* 0x000ee20000300800 */
[----:B------:R-:W-:-:S02]  /*2ba60*/  IMAD R4, R6, -0x8, R4 ;  /* 0xfffffff806047824 */ /* 0x000fc400078e0204 */
[----:B------:R-:W-:Y:S02]  /*2ba70*/  IMAD.SHL.U32 R6, R30, 0x4, RZ ;  /* 0x000000041e067824 */ /* 0x000fe400078e00ff */
[----:B------:R-:W-:-:S03]  /*2ba80*/  @P1 FMUL R16, R16, 0.25 ;  /* 0x3e80000010101820 */ /* 0x000fc60000400000 */
[----:B------:R-:W-:Y:S01]  /*2ba90*/  LOP3.LUT R6, R6, 0x3c0, RZ, 0xc0, !PT ;  /* 0x000003c006067812 */ /* 0x000fe200078ec0ff */
[----:B------:R-:W-:-:S04]  /*2baa0*/  @!P2 FMUL R16, R16, 16777216 ;  /* 0x4b8000001010a820 */ /* 0x000fc80000400000 */
[----:B------:R-:W-:Y:S02]  /*2bab0*/  IMAD.IADD R4, R6, 0x1, R4 ;  /* 0x0000000106047824 */ /* 0x000fe400078e0204 */
[----:B------:R-:W-:Y:S02]  /*2bac0*/  FMUL R28, R61, R16 ;  /* 0x000000103d1c7220 */ /* 0x000fe40000400000 */
[----:B------:R-:W4:Y:S01]  /*2bad0*/  LDL.LU R16, [R1+0x64] ;  /* 0x0000640001107983 */ /* 0x000f220000300800 */
[----:B-1----:R-:W-:-:S03]  /*2bae0*/  LEA.HI R0, R12, R4, RZ, 0x1f ;  /* 0x000000040c007211 */ /* 0x002fc600078ff8ff */
[----:B------:R-:W5:Y:S01]  /*2baf0*/  LDL.LU R12, [R1+0x68] ;  /* 0x00006800010c7983 */ /* 0x000f620000300800 */
[----:B------:R-:W-:Y:S01]  /*2bb00*/  @P1 FMUL R21, R21, 0.25 ;  /* 0x3e80000015151820 */ /* 0x000fe20000400000 */
[----:B------:R-:W-:Y:S01]  /*2bb10*/  @P1 FMUL R49, R49, 0.25 ;  /* 0x3e80000031311820 */ /* 0x000fe20000400000 */
[----:B------:R-:W-:Y:S01]  /*2bb20*/  @P1 FMUL R34, R34, 0.25 ;  /* 0x3e80000022221820 */ /* 0x000fe20000400000 */
[----:B------:R0:W-:Y:S01]  /*2bb30*/  STL [R1+0x158], R0 ;  /* 0x0001580001007387 */ /* 0x0001e20000100800 */
        /* <DEDUP_REMOVED lines=28> */
[----:B------:R-:W5:Y:S01]  /*2bd00*/  LDL.LU R4, [R1+0x6c] ;  /* 0x00006c0001047983 */ /* 0x000f620000300800 */
[----:B------:R-:W-:-:S03]  /*2bd10*/  @!P2 FMUL R21, R21, 16777216 ;  /* 0x4b8000001515a820 */ /* 0x000fc60000400000 */
[----:B------:R-:W4:Y:S01]  /*2bd20*/  LDL.LU R6, [R1+0x70] ;  /* 0x0000700001067983 */ /* 0x000f220000300800 */
[----:B------:R-:W-:Y:S01]  /*2bd30*/  @!P2 FMUL R49, R49, 16777216 ;  /* 0x4b8000003131a820 */ /* 0x000fe20000400000 */
[----:B------:R-:W-:Y:S02]  /*2bd40*/  @!P2 FMUL R34, R34, 16777216 ;  /* 0x4b8000002222a820 */ /* 0x000fe40000400000 */
[----:B--2---:R-:W4:Y:S01]  /*2bd50*/  LDL.LU R2, [R1+0x74] ;  /* 0x0000740001027983 */ /* 0x004f220000300800 */
[----:B------:R-:W-:Y:S01]  /*2bd60*/  @!P2 FMUL R50, R50, 16777216 ;  /* 0x4b8000003232a820 */ /* 0x000fe20000400000 */
[----:B------:R-:W-:Y:S01]  /*2bd70*/  @!P2 FMUL R33, R33, 16777216 ;  /* 0x4b8000002121a820 */ /* 0x000fe20000400000 */
[----:B------:R-:W-:Y:S01]  /*2bd80*/  @!P2 FMUL R51, R51, 16777216 ;  /* 0x4b8000003333a820 */ /* 0x000fe20000400000 */
[----:B------:R-:W2:Y:S01]  /*2bd90*/  LDL.LU R14, [R1+0x78] ;  /* 0x00007800010e7983 */ /* 0x000ea20000300800 */
[----:B------:R-:W-:Y:S01]  /*2bda0*/  @!P2 FMUL R26, R26, 16777216 ;  /* 0x4b8000001a1aa820 */ /* 0x000fe20000400000 */
        /* <DEDUP_REMOVED lines=24> */
[----:B------:R-:W2:Y:S01]  /*2bf30*/  LDL.LU R3, [R1+0x7c] ;  /* 0x00007c0001037983 */ /* 0x000ea20000300800 */
[----:B------:R-:W-:-:S03]  /*2bf40*/  FMUL R21, R61, R21 ;  /* 0x000000153d157220 */ /* 0x000fc60000400000 */
[----:B------:R-:W2:Y:S01]  /*2bf50*/  LDL.LU R39, [R1+0x80] ;  /* 0x0000800001277983 */ /* 0x000ea20000300800 */
[C---:B------:R-:W-:Y:S01]  /*2bf60*/  FMUL R49, R61.reuse, R49 ;  /* 0x000000313d317220 */ /* 0x040fe20000400000 */
[C---:B------:R-:W-:Y:S02]  /*2bf70*/  FMUL R34, R61.reuse, R34 ;  /* 0x000000223d227220 */ /* 0x040fe40000400000 */
[----:B------:R-:W2:Y:S01]  /*2bf80*/  LDL.LU R40, [R1+0x84] ;  /* 0x0000840001287983 */ /* 0x000ea20000300800 */
[C---:B------:R-:W-:Y:S01]  /*2bf90*/  FMUL R50, R61.reuse, R50 ;  /* 0x000000323d327220 */ /* 0x040fe20000400000 */
[C---:B------:R-:W-:Y:S01]  /*2bfa0*/  FMUL R29, R61.reuse, R33 ;  /* 0x000000213d1d7220 */ /* 0x040fe20000400000 */
[C---:B------:R-:W-:Y:S01]  /*2bfb0*/  FMUL R51, R61.reuse, R51 ;  /* 0x000000333d337220 */ /* 0x040fe20000400000 */
[----:B0-----:R-:W2:Y:S01]  /*2bfc0*/  LDL.LU R0, [R1+0x88] ;  /* 0x0000880001007983 */ /* 0x001ea20000300800 */
[C---:B------:R-:W-:Y:S01]  /*2bfd0*/  FMUL R26, R61.reuse, R26 ;  /* 0x0000001a3d1a7220 */ /* 0x040fe20000400000 */
        /* <DEDUP_REMOVED lines=23> */
[----:B------:R-:W-:Y:S01]  /*2c150*/  FMUL R5, R61, R5 ;  /* 0x000000053d057220 */ /* 0x000fe20000400000 */
[----:B------:R-:W2:Y:S04]  /*2c160*/  LDL.LU R44, [R1+0x8c] ;  /* 0x00008c00012c7983 */ /* 0x000ea80000300800 */
[----:B------:R-:W2:Y:S04]  /*2c170*/  LDL.LU R61, [R1+0x90] ;  /* 0x00009000013d7983 */ /* 0x000ea80000300800 */
[----:B------:R-:W2:Y:S04]  /*2c180*/  LDL.LU R41, [R1+0x94] ;  /* 0x0000940001297983 */ /* 0x000ea80000300800 */
[----:B------:R-:W2:Y:S04]  /*2c190*/  LDL.LU R33, [R1+0x98] ;  /* 0x0000980001217983 */ /* 0x000ea80000300800 */
[----:B------:R-:W2:Y:S04]  /*2c1a0*/  LDL.LU R25, [R1+0x9c] ;  /* 0x00009c0001197983 */ /* 0x000ea80000300800 */
[----:B------:R-:W2:Y:S01]  /*2c1b0*/  LDL.LU R47, [R1+0xa0] ;  /* 0x0000a000012f7983 */ /* 0x000ea20000300800 */
[----:B------:R-:W-:-:S03]  /*2c1c0*/  F2FP.SATFINITE.E4M3.F32.PACK_AB_MERGE_C R23, R23, R5, RZ ;  /* 0x000000051717723e */ /* 0x000fc600048070ff */
        /* <DEDUP_REMOVED lines=8> */
[----:B------:R0:W-:Y:S04]  /*2c250*/  STL [R1+0xcac], R23 ;  /* 0x000cac1701007387 */ /* 0x0001e80000100800 */
[----:B0-----:R-:W2:Y:S01]  /*2c260*/  LDL.LU R23, [R1+0x5c] ;  /* 0x00005c0001177983 */ /* 0x001ea20000300800 */
[----:B---3--:R-:W-:-:S03]  /*2c270*/  F2FP.SATFINITE.E4M3.F32.PACK_AB_MERGE_C R24, R24, R48, RZ ;  /* 0x000000301818723e */ /* 0x008fc600048070ff */
[----:B------:R-:W3:Y:S04]  /*2c280*/  LDL.LU R48, [R1+0xcd8] ;  /* 0x000cd80001307983 */ /* 0x000ee80000300800 */
[----:B------:R0:W-:Y:S04]  /*2c290*/  STL [R1+0xcb0], R24 ;  /* 0x000cb01801007387 */ /* 0x0001e80000100800 */
[----:B0-----:R-:W3:Y:S01]  /*2c2a0*/  LDL.LU R24, [R1+0x58] ;  /* 0x0000580001187983 */ /* 0x001ee20000300800 */
[----:B------:R-:W-:Y:S02]  /*2c2b0*/  F2FP.SATFINITE.E4M3.F32.PACK_AB_MERGE_C R8, R8, R7, RZ ;  /* 0x000000070808723e */ /* 0x000fe400048070ff */
[----:B------:R-:W-:-:S03]  /*2c2c0*/  F2FP.SATFINITE.E4M3.F32.PACK_AB_MERGE_C R9, R10, R9, RZ ;  /* 0x000000090a09723e */ /* 0x000fc600048070ff */
[----:B------:R5:W-:Y:S04]  /*2c2d0*/  STL [R1+0x144], R8 ;  /* 0x0001440801007387 */ /* 0x000be80000100800 */
[----:B------:R-:W-:Y:S01]  /*2c2e0*/  STL [R1+0xcb8], R9 ;  /* 0x000cb80901007387 */ /* 0x000fe20000100800 */
[----:B------:R-:W-:Y:S02]  /*2c2f0*/  F2FP.SATFINITE.E4M3.F32.PACK_AB_MERGE_C R19, R19, R13, RZ ;  /* 0x0000000d1313723e */ /* 0x000fe400048070ff */
[----:B-----5:R-:W-:Y:S02]  /*2c300*/  F2FP.SATFINITE.E4M3.F32.PACK_AB_MERGE_C R8, R4, R12, RZ ;  /* 0x0000000c0408723e */ /* 0x020fe400048070ff */
[----:B------:R-:W-:Y:S02]  /*2c310*/  F2FP.SATFINITE.E4M3.F32.PACK_AB_MERGE_C R4, R28, R15, RZ ;  /* 0x0000000f1c04723e */ /* 0x000fe400048070ff */
[----:B----4-:R-:W-:-:S02]  /*2c320*/  F2FP.SATFINITE.E4M3.F32.PACK_AB_MERGE_C R6, R2, R6, RZ ;  /* 0x000000060206723e */ /* 0x010fc400048070ff */
[----:B--2---:R-:W-:Y:S02]  /*2c330*/  F2FP.SATFINITE.E4M3.F32.PACK_AB_MERGE_C R2, R3, R14, RZ ;  /* 0x0000000e0302723e */ /* 0x004fe400048070ff */
[----:B------:R-:W-:Y:S02]  /*2c340*/  F2FP.SATFINITE.E4M3.F32.PACK_AB_MERGE_C R44, R44, R0, RZ ;  /* 0x000000002c2c723e */ /* 0x000fe400048070ff */
[----:B------:R-:W-:Y:S02]  /*2c350*/  F2FP.SATFINITE.E4M3.F32.PACK_AB_MERGE_C R0, R25, R33, RZ ;  /* 0x000000211900723e */ /* 0x000fe400048070ff */
[----:B------:R-:W-:Y:S02]  /*2c360*/  F2FP.SATFINITE.E4M3.F32.PACK_AB_MERGE_C R13, R31, R47, RZ ;  /* 0x0000002f1f0d723e */ /* 0x000fe400048070ff */
[----:B---3--:R-:W-:-:S05]  /*2c370*/  F2FP.SATFINITE.E4M3.F32.PACK_AB_MERGE_C R7, R23, R24, RZ ;  /* 0x000000181707723e */ /* 0x008fca00048070ff */
[----:B------:R-:W-:Y:S04]  /*2c380*/  STL [R1+0x140], R7 ;  /* 0x0001400701007387 */ /* 0x000fe80000100800 */
[----:B------:R-:W-:Y:S04]  /*2c390*/  STL [R1+0x6c], R4 ;  /* 0x00006c0401007387 */ /* 0x000fe80000100800 */
[----:B------:R0:W-:Y:S02]  /*2c3a0*/  STL [R1+0x68], R2 ;  /* 0x0000680201007387 */ /* 0x0001e40000100800 */
[----:B0-----:R-:W-:-:S05]  /*2c3b0*/  F2FP.SATFINITE.E4M3.F32.PACK_AB_MERGE_C R2, R22, R57, RZ ;  /* 0x000000391602723e */ /* 0x001fca00048070ff */
[----:B------:R0:W-:Y:S04]  /*2c3c0*/  STL [R1+0x64], R2 ;  /* 0x0000640201007387 */ /* 0x0001e80000100800 */
[----:B------:R1:W-:Y:S04]  /*2c3d0*/  STL [R1+0x60], R0 ;  /* 0x0000600001007387 */ /* 0x0003e80000100800 */
[----:B------:R-:W2:Y:S01]  /*2c3e0*/  LDL.LU R25, [R1+0xc0] ;  /* 0x0000c00001197983 */ /* 0x000ea20000300800 */
[----:B0-----:R-:W-:Y:S02]  /*2c3f0*/  F2FP.SATFINITE.E4M3.F32.PACK_AB_MERGE_C R2, R20, R53, RZ ;  /* 0x000000351402723e */ /* 0x001fe400048070ff */
[----:B-1----:R-:W-:-:S03]  /*2c400*/  F2FP.SATFINITE.E4M3.F32.PACK_AB_MERGE_C R0, R30, R43, RZ ;  /* 0x0000002b1e00723e */ /* 0x002fc600048070ff */
[----:B------:R-:W-:Y:S04]  /*2c410*/  STL [R1+0x5c], R2 ;  /* 0x00005c0201007387 */ /* 0x000fe80000100800 */
[----:B------:R-:W2:Y:S04]  /*2c420*/  LDL.LU R28, [R1+0xc4] ;  /* 0x0000c400011c7983 */ /* 0x000ea80000300800 */
[----:B------:R0:W-:Y:S01]  /*2c430*/  STL [R1+0x58], R0 ;  /* 0x0000580001007387 */ /* 0x0001e20000100800 */
[----:B------:R-:W-:-:S03]  /*2c440*/  F2FP.SATFINITE.E4M3.F32.PACK_AB_MERGE_C R4, R32, R46, RZ ;  /* 0x0000002e2004723e */ /* 0x000fc600048070ff */
[----:B------:R-:W3:Y:S04]  /*2c450*/  LDL.LU R47, [R1+0xc8] ;  /* 0x0000c800012f7983 */ /* 0x000ee80000300800 */
[----:B------:R-:W3:Y:S04]  /*2c460*/  LDL.LU R30, [R1+0xcc] ;  /* 0x0000cc00011e7983 */ /* 0x000ee80000300800 */
[----:B------:R-:W4:Y:S04]  /*2c470*/  LDL.LU R31, [R1+0xd0] ;  /* 0x0000d000011f7983 */ /* 0x000f280000300800 */
[----:B------:R-:W4:Y:S04]  /*2c480*/  LDL.LU R33, [R1+0xd4] ;  /* 0x0000d40001217983 */ /* 0x000f280000300800 */
[----:B------:R-:W5:Y:S04]  /*2c490*/  LDL.LU R46, [R1+0xd8] ;  /* 0x0000d800012e7983 */ /* 0x000f680000300800 */
[----:B------:R-:W5:Y:S01]  /*2c4a0*/  LDL.LU R32, [R1+0xdc] ;  /* 0x0000dc0001207983 */ /* 0x000f620000300800 */
[----:B------:R-:W-:-:S02]  /*2c4b0*/  F2FP.SATFINITE.E4M3.F32.PACK_AB_MERGE_C R12, R42, R45, RZ ;  /* 0x0000002d2a0c723e */ /* 0x000fc400048070ff */
[----:B------:R-:W-:Y:S01]  /*2c4c0*/  F2FP.SATFINITE.E4M3.F32.PACK_AB_MERGE_C R18, R18, R11, RZ ;  /* 0x0000000b1212723e */ /* 0x000fe200048070ff */
[----:B------:R-:W5:Y:S01]  /*2c4d0*/  LDL.LU R45, [R1+0xe0] ;  /* 0x0000e000012d7983 */ /* 0x000f620000300800 */
[----:B------:R-:W-:Y:S02]  /*2c4e0*/  F2FP.SATFINITE.E4M3.F32.PACK_AB_MERGE_C R10, R35, R55, RZ ;  /* 0x00000037230a723e */ /* 0x000fe400048070ff */
[----:B------:R-:W-:Y:S01]  /*2c4f0*/  F2FP.SATFINITE.E4M3.F32.PACK_AB_MERGE_C R11, R36, R54, RZ ;  /* 0x00000036240b723e */ /* 0x000fe200048070ff */
[----:B------:R-:W5:Y:S01]  /*2c500*/  LDL.LU R35, [R1+0xe4] ;  /* 0x0000e40001237983 */ /* 0x000f620000300800 */
[----:B------:R-:W-:-:S03]  /*2c510*/  F2FP.SATFINITE.E4M3.F32.PACK_AB_MERGE_C R14, R37, R59, RZ ;  /* 0x0000003b250e723e */ /* 0x000fc600048070ff */
[----:B------:R-:W5:Y:S01]  /*2c520*/  LDL.LU R36, [R1+0xe8] ;  /* 0x0000e80001247983 */ /* 0x000f620000300800 */
[----:B------:R-:W-:-:S03]  /*2c530*/  F2FP.SATFINITE.E4M3.F32.PACK_AB_MERGE_C R15, R38, R58, RZ ;  /* 0x0000003a260f723e */ /* 0x000fc600048070ff */
[----:B------:R-:W5:Y:S04]  /*2c540*/  LDL.LU R37, [R1+0xec] ;  /* 0x0000ec0001257983 */ /* 0x000f680000300800 */
[----:B------:R-:W5:Y:S04]  /*2c550*/  LDL.LU R42, [R1+0xf0] ;  /* 0x0000f000012a7983 */ /* 0x000f680000300800 */
[----:B------:R-:W5:Y:S01]  /*2c560*/  LDL.LU R38, [R1+0xf4] ;  /* 0x0000f40001267983 */ /* 0x000f620000300800 */
[----:B------:R-:W-:-:S03]  /*2c570*/  F2FP.SATFINITE.E4M3.F32.PACK_AB_MERGE_C R7, R27, R60, RZ ;  /* 0x0000003c1b07723e */ /* 0x000fc600048070ff */
[----:B------:R-:W5:Y:S01]  /*2c580*/  LDL.LU R9, [R1+0xf8] ;  /* 0x0000f80001097983 */ /* 0x000f620000300800 */
[----:B------:R-:W-:-:S03]  /*2c590*/  F2FP.SATFINITE.E4M3.F32.PACK_AB_MERGE_C R60, R40, R39, RZ ;  /* 0x00000027283c723e */ /* 0x000fc600048070ff */
[----:B------:R-:W5:Y:S04]  /*2c5a0*/  LDL.LU R43, [R1+0xfc] ;  /* 0x0000fc00012b7983 */ /* 0x000f680000300800 */
[----:B------:R-:W5:Y:S04]  /*2c5b0*/  LDL.LU R24, [R1+0x100] ;  /* 0x0001000001187983 */ /* 0x000f680000300800 */
[----:B------:R-:W5:Y:S04]  /*2c5c0*/  LDL.LU R23, [R1+0x4] ;  /* 0x0000040001177983 */ /* 0x000f680000300800 */
[----:B------:R-:W5:Y:S04]  /*2c5d0*/  LDL.LU R3, [R1+0x108] ;  /* 0x0001080001037983 */ /* 0x000f680000300800 */
[----:B------:R-:W5:Y:S04]  /*2c5e0*/  LDL.LU R39, [R1+0xc] ;  /* 0x00000c0001277983 */ /* 0x000f680000300800 */
[----:B------:R-:W5:Y:S01]  /*2c5f0*/  LDL.LU R40, [R1+0x110] ;  /* 0x0001100001287983 */ /* 0x000f620000300800 */
[----:B------:R-:W-:-:S03]  /*2c600*/  F2FP.SATFINITE.E4M3.F32.PACK_AB_MERGE_C R16, R16, R5, RZ ;  /* 0x000000051010723e */ /* 0x000fc600048070ff */
[----:B0-----:R-:W5:Y:S01]  /*2c610*/  LDL.LU R0, [R1+0x14] ;  /* 0x0000140001007983 */ /* 0x001f620000300800 */
[----:B------:R-:W-:-:S03]  /*2c620*/  F2FP.SATFINITE.E4M3.F32.PACK_AB_MERGE_C R5, R17, R56, RZ ;  /* 0x000000381105723e */ /* 0x000fc600048070ff */
[----:B------:R-:W5:Y:S04]  /*2c630*/  LDL.LU R20, [R1+0x28] ;  /* 0x0000280001147983 */ /* 0x000f680000300800 */
[----:B------:R-:W5:Y:S04]  /*2c640*/  LDL.LU R53, [R1+0x2c] ;  /* 0x00002c0001357983 */ /* 0x000f680000300800 */
[----:B------:R-:W5:Y:S04]  /*2c650*/  LDL.LU R54, [R1+0x128] ;  /* 0x0001280001367983 */ /* 0x000f680000300800 */
[----:B------:R-:W5:Y:S04]  /*2c660*/  LDL.LU R55, [R1+0x12c] ;  /* 0x00012c0001377983 */ /* 0x000f680000300800 */
        /* <DEDUP_REMOVED lines=12> */
[----:B------:R-:W5:Y:S01]  /*2c730*/  LDL.LU R26, [R1+0x120] ;  /* 0x00012000011a7983 */ /* 0x000f620000300800 */
[----:B------:R-:W-:-:S03]  /*2c740*/  F2FP.SATFINITE.E4M3.F32.PACK_AB_MERGE_C R34, R34, R50, RZ ;  /* 0x000000322222723e */ /* 0x000fc600048070ff */
[----:B------:R-:W5:Y:S01]  /*2c750*/  LDL.LU R52, [R1+0x124] ;  /* 0x0001240001347983 */ /* 0x000f620000300800 */
[----:B--2---:R-:W-:-:S03]  /*2c760*/  F2FP.SATFINITE.E4M3.F32.PACK_AB_MERGE_C R28, R28, R25, RZ ;  /* 0x000000191c1c723e */ /* 0x004fc600048070ff */
[----:B------:R-:W2:Y:S04]  /*2c770*/  LDL.LU R25, [R1+0xcd4] ;  /* 0x000cd40001197983 */ /* 0x000ea80000300800 */
[----:B------:R-:W2:Y:S01]  /*2c780*/  LDL.LU R51, [R1+0x24] ;  /* 0x0000240001337983 */ /* 0x000ea20000300800 */
[----:B---3--:R-:W-:-:S03]  /*2c790*/  F2FP.SATFINITE.E4M3.F32.PACK_AB_MERGE_C R30, R30, R47, RZ ;  /* 0x0000002f1e1e723e */ /* 0x008fc600048070ff */
[----:B------:R-:W3:Y:S04]  /*2c7a0*/  LDL.LU R47, [R1+0xcd0] ;  /* 0x000cd000012f7983 */ /* 0x000ee80000300800 */
[----:B------:R-:W3:Y:S01]  /*2c7b0*/  LDL.LU R50, [R1+0x114] ;  /* 0x0001140001327983 */ /* 0x000ee20000300800 */
[----:B----4-:R-:W-:-:S03]  /*2c7c0*/  F2FP.SATFINITE.E4M3.F32.PACK_AB_MERGE_C R33, R33, R31, RZ ;  /* 0x0000001f2121723e */ /* 0x010fc600048070ff */
[----:B------:R-:W3:Y:S04]  /*2c7d0*/  LDL.LU R31, [R1+0xccc] ;  /* 0x000ccc00011f7983 */ /* 0x000ee80000300800 */
[----:B------:R-:W4:Y:S01]  /*2c7e0*/  LDL.LU R49, [R1+0x10] ;  /* 0x0000100001317983 */ /* 0x000f220000300800 */
[----:B-----5:R-:W-:-:S03]  /*2c7f0*/  F2FP.SATFINITE.E4M3.F32.PACK_AB_MERGE_C R32, R32, R46, RZ ;  /* 0x0000002e2020723e */ /* 0x020fc600048070ff */
[----:B------:R0:W-:Y:S04]  /*2c800*/  STL [R1+0x54], R21 ;  /* 0x0000541501007387 */ /* 0x0001e80000100800 */
[----:B0-----:R-:W5:Y:S04]  /*2c810*/  LDL.LU R21, [R1+0x20] ;  /* 0x0000200001157983 */ /* 0x001f680000300800 */
[----:B------:R-:W4:Y:S04]  /*2c820*/  LDL.LU R46, [R1+0xcc8] ;  /* 0x000cc800012e7983 */ /* 0x000f280000300800 */
[----:B------:R0:W-:Y:S04]  /*2c830*/  STL [R1+0x50], R32 ;  /* 0x0000502001007387 */ /* 0x0001e80000100800 */
[----:B0-----:R-:W4:Y:S01]  /*2c840*/  LDL.LU R32, [R1+0xcc4] ;  /* 0x000cc40001207983 */ /* 0x001f220000300800 */
[----:B------:R-:W-:-:S02]  /*2c850*/  F2FP.SATFINITE.E4M3.F32.PACK_AB_MERGE_C R35, R35, R45, RZ ;  /* 0x0000002d2323723e */ /* 0x000fc400048070ff */
[----:B------:R-:W-:Y:S02]  /*2c860*/  F2FP.SATFINITE.E4M3.F32.PACK_AB_MERGE_C R36, R37, R36, RZ ;  /* 0x000000242524723e */ /* 0x000fe400048070ff */
[----:B------:R-:W-:Y:S02]  /*2c870*/  F2FP.SATFINITE.E4M3.F32.PACK_AB_MERGE_C R38, R38, R42, RZ ;  /* 0x0000002a2626723e */ /* 0x000fe400048070ff */
[----:B--2---:R-:W-:Y:S02]  /*2c880*/  F2FP.SATFINITE.E4M3.F32.PACK_AB_MERGE_C R48, R25, R48, RZ ;  /* 0x000000301930723e */ /* 0x004fe400048070ff */
[----:B------:R-:W2:Y:S04]  /*2c890*/  LDL.LU R25, [R1+0x11c] ;  /* 0x00011c0001197983 */ /* 0x000ea80000300800 */
[----:B------:R-:W2:Y:S01]  /*2c8a0*/  LDL.LU R45, [R1+0xcc0] ;  /* 0x000cc000012d7983 */ /* 0x000ea20000300800 */
[----:B---3--:R-:W-:-:S03]  /*2c8b0*/  F2FP.SATFINITE.E4M3.F32.PACK_AB_MERGE_C R47, R31, R47, RZ ;  /* 0x0000002f1f2f723e */ /* 0x008fc600048070ff */
[----:B------:R-:W3:Y:S01]  /*2c8c0*/  LDL.LU R31, [R1+0x118] ;  /* 0x00011800011f7983 */ /* 0x000ee20000300800 */
[----:B----4-:R-:W-:-:S03]  /*2c8d0*/  F2FP.SATFINITE.E4M3.F32.PACK_AB_MERGE_C R37, R32, R46, RZ ;  /* 0x0000002e2025723e */ /* 0x010fc600048070ff */
[----:B------:R-:W4:Y:S04]  /*2c8e0*/  LDL.LU R46, [R1+0x10c] ;  /* 0x00010c00012e7983 */ /* 0x000f280000300800 */
[----:B------:R-:W2:Y:S04]  /*2c8f0*/  LDL.LU R32, [R1+0x1c] ;  /* 0x00001c0001207983 */ /* 0x000ea80000300800 */
[----:B------:R-:W2:Y:S01]  /*2c900*/  LDL.LU R42, [R1+0xcbc] ;  /* 0x000cbc00012a7983 */ /* 0x000ea20000300800 */
[----:B------:R-:W-:Y:S02]  /*2c910*/  F2FP.SATFINITE.E4M3.F32.PACK_AB_MERGE_C R43, R43, R9, RZ ;  /* 0x000000092b2b723e */ /* 0x000fe400048070ff */
[----:B--2---:R-:W-:-:S02]  /*2c920*/  F2FP.SATFINITE.E4M3.F32.PACK_AB_MERGE_C R45, R42, R45, RZ ;  /* 0x0000002d2a2d723e */ /* 0x004fc400048070ff */
[----:B------:R-:W2:Y:S04]  /*2c930*/  LDL.LU R42, [R1] ;  /* 0x00000000012a7983 */ /* 0x000ea80000300800 */
[----:B------:R0:W-:Y:S04]  /*2c940*/  STL [R1+0x4c], R45 ;  /* 0x00004c2d01007387 */ /* 0x0001e80000100800 */
[----:B0-----:R-:W2:Y:S04]  /*2c950*/  LDL.LU R45, [R1+0x8] ;  /* 0x00000800012d7983 */ /* 0x001ea80000300800 */
[----:B------:R-:W2:Y:S04]  /*2c960*/  LDL.LU R9, [R1+0xcb8] ;  /* 0x000cb80001097983 */ /* 0x000ea80000300800 */
[----:B------:R0:W-:Y:S04]  /*2c970*/  STL [R1+0x48], R43 ;  /* 0x0000482b01007387 */ /* 0x0001e80000100800 */
[----:B0-----:R-:W2:Y:S02]  /*2c980*/  LDL.LU R43, [R1+0xcb4] ;  /* 0x000cb400012b7983 */ /* 0x001ea40000300800 */
[----:B--2---:R-:W-:-:S02]  /*2c990*/  F2FP.SATFINITE.E4M3.F32.PACK_AB_MERGE_C R42, R42, R43, RZ ;  /* 0x0000002b2a2a723e */ /* 0x004fc400048070ff */
[----:B------:R-:W2:Y:S01]  /*2c9a0*/  LDL.LU R43, [R1+0x104] ;  /* 0x00010400012b7983 */ /* 0x000ea20000300800 */
[----:B------:R-:W-:Y:S02]  /*2c9b0*/  F2FP.SATFINITE.E4M3.F32.PACK_AB_MERGE_C R45, R45, R23, RZ ;  /* 0x000000172d2d723e */ /* 0x000fe400048070ff */
[----:B----4-:R-:W-:Y:S02]  /*2c9c0*/  F2FP.SATFINITE.E4M3.F32.PACK_AB_MERGE_C R46, R46, R3, RZ ;  /* 0x000000032e2e723e */ /* 0x010fe400048070ff */
[----:B------:R-:W-:Y:S02]  /*2c9d0*/  F2FP.SATFINITE.E4M3.F32.PACK_AB_MERGE_C R49, R49, R39, RZ ;  /* 0x000000273131723e */ /* 0x000fe400048070ff */
[----:B------:R-:W-:Y:S02]  /*2c9e0*/  F2FP.SATFINITE.E4M3.F32.PACK_AB_MERGE_C R50, R50, R40, RZ ;  /* 0x000000283232723e */ /* 0x000fe400048070ff */
[----:B------:R-:W-:Y:S02]  /*2c9f0*/  F2FP.SATFINITE.E4M3.F32.PACK_AB_MERGE_C R32, R32, R0, RZ ;  /* 0x000000002020723e */ /* 0x000fe400048070ff */
[----:B--2---:R-:W-:-:S02]  /*2ca00*/  F2FP.SATFINITE.E4M3.F32.PACK_AB_MERGE_C R43, R43, R24, RZ ;  /* 0x000000182b2b723e */ /* 0x004fc400048070ff */
[----:B------:R-:W2:Y:S04]  /*2ca10*/  LDL.LU R24, [R1+0xcb0] ;  /* 0x000cb00001187983 */ /* 0x000ea80000300800 */
[----:B------:R-:W4:Y:S04]  /*2ca20*/  LDL.LU R23, [R1+0xcac] ;  /* 0x000cac0001177983 */ /* 0x000f280000300800 */
[----:B------:R-:W4:Y:S04]  /*2ca30*/  LDL.LU R3, [R1+0xca8] ;  /* 0x000ca80001037983 */ /* 0x000f280000300800 */
[----:B------:R-:W4:Y:S04]  /*2ca40*/  LDL.LU R39, [R1+0xca4] ;  /* 0x000ca40001277983 */ /* 0x000f280000300800 */
[----:B------:R-:W4:Y:S04]  /*2ca50*/  LDL.LU R40, [R1+0xca0] ;  /* 0x000ca00001287983 */ /* 0x000f280000300800 */
[----:B------:R-:W4:Y:S01]  /*2ca60*/  LDL.LU R0, [R1+0xc9c] ;  /* 0x000c9c0001007983 */ /* 0x000f220000300800 */
[----:B---3--:R-:W-:-:S02]  /*2ca70*/  F2FP.SATFINITE.E4M3.F32.PACK_AB_MERGE_C R25, R25, R31, RZ ;  /* 0x0000001f1919723e */ /* 0x008fc400048070ff */
[----:B------:R-:W-:Y:S01]  /*2ca80*/  F2FP.SATFINITE.E4M3.F32.PACK_AB_MERGE_C R54, R55, R54, RZ ;  /* 0x000000363736723e */ /* 0x000fe200048070ff */
[----:B------:R-:W-:Y:S01]  /*2ca90*/  STL [R1+0x40], R32 ;  /* 0x0000402001007387 */ /* 0x000fe20000100800 */
[----:B------:R-:W-:Y:S02]  /*2caa0*/  F2FP.SATFINITE.E4M3.F32.PACK_AB_MERGE_C R55, R56, R17, RZ ;  /* 0x000000113837723e */ /* 0x000fe400048070ff */
[----:B------:R-:W-:Y:S01]  /*2cab0*/  F2FP.SATFINITE.E4M3.F32.PACK_AB_MERGE_C R17, R59, R57, RZ ;  /* 0x000000393b11723e */ /* 0x000fe200048070ff */
[----:B------:R-:W-:Y:S01]  /*2cac0*/  STL [R1+0x44], R25 ;  /* 0x0000441901007387 */ /* 0x000fe20000100800 */
[----:B-----5:R-:W-:Y:S02]  /*2cad0*/  F2FP.SATFINITE.E4M3.F32.PACK_AB_MERGE_C R51, R51, R21, RZ ;  /* 0x000000153333723e */ /* 0x020fe400048070ff */
[----:B------:R-:W-:Y:S02]  /*2cae0*/  F2FP.SATFINITE.E4M3.F32.PACK_AB_MERGE_C R53, R53, R20, RZ ;  /* 0x000000143535723e */ /* 0x000fe400048070ff */
[----:B------:R-:W-:-:S02]  /*2caf0*/  LOP3.LUT R9, R9, 0xffff, RZ, 0xc0, !PT ;  /* 0x0000ffff09097812 */ /* 0x000fc400078ec0ff */
[----:B------:R-:W-:Y:S02]  /*2cb00*/  LOP3.LUT R18, R18, 0xffff, RZ, 0xc0, !PT ;  /* 0x0000ffff12127812 */ /* 0x000fe400078ec0ff */
[----:B------:R-:W-:Y:S02]  /*2cb10*/  LOP3.LUT R19, R19, 0xffff, RZ, 0xc0, !PT ;  /* 0x0000ffff13137812 */ /* 0x000fe400078ec0ff */
[----:B------:R-:W-:Y:S02]  /*2cb20*/  LOP3.LUT R21, R16, 0xffff, RZ, 0xc0, !PT ;  /* 0x0000ffff10157812 */ /* 0x000fe400078ec0ff */
[----:B------:R-:W-:Y:S02]  /*2cb30*/  LOP3.LUT R8, R8, 0xffff, RZ, 0xc0, !PT ;  /* 0x0000ffff08087812 */ /* 0x000fe400078ec0ff */
[----:B------:R-:W-:Y:S01]  /*2cb40*/  LOP3.LUT R20, R6, 0xffff, RZ, 0xc0, !PT ;  /* 0x0000ffff06147812 */ /* 0x000fe200078ec0ff */
[----:B------:R0:W-:Y:S01]  /*2cb50*/  STL [R1+0x28], R17 ;  /* 0x0000281101007387 */ /* 0x0001e20000100800 */
[----:B------:R-:W-:-:S02]  /*2cb60*/  F2FP.SATFINITE.E4M3.F32.PACK_AB_MERGE_C R52, R52, R26, RZ ;  /* 0x0000001a3434723e */ /* 0x000fc400048070ff */
[----:B------:R-:W-:Y:S02]  /*2cb70*/  PRMT R26, R9, 0x3340, R18 ;  /* 0x00003340091a7816 */ /* 0x000fe40000000012 */
[--C-:B------:R-:W-:Y:S02]  /*2cb80*/  PRMT R6, R20, 0x3340, R1.reuse ;  /* 0x0000334014067816 */ /* 0x100fe40000000001 */
[----:B------:R-:W-:Y:S02]  /*2cb90*/  PRMT R16, R21, 0x3340, R8 ;  /* 0x0000334015107816 */ /* 0x000fe40000000008 */
[----:B0-----:R-:W-:Y:S02]  /*2cba0*/  PRMT R17, R19, 0x3340, R1 ;  /* 0x0000334013117816 */ /* 0x001fe40000000001 */
[----:B------:R-:W-:Y:S02]  /*2cbb0*/  F2FP.SATFINITE.E4M3.F32.PACK_AB_MERGE_C R2, R61, R2, RZ ;  /* 0x000000023d02723e */ /* 0x000fe400048070ff */
[----:B------:R-:W-:-:S02]  /*2cbc0*/  F2FP.SATFINITE.E4M3.F32.PACK_AB_MERGE_C R58, R58, R22, RZ ;  /* 0x000000163a3a723e */ /* 0x000fc400048070ff */
[----:B------:R-:W-:Y:S02]  /*2cbd0*/  PRMT R17, R26, 0x5410, R17 ;  /* 0x000054101a117816 */ /* 0x000fe40000000011 */
[----:B------:R-:W-:Y:S01]  /*2cbe0*/  PRMT R6, R16, 0x5410, R6 ;  /* 0x0000541010067816 */ /* 0x000fe20000000006 */
[----:B------:R0:W-:Y:S01]  /*2cbf0*/  STL [R1+0x24], R2 ;  /* 0x0000240201007387 */ /* 0x0001e20000100800 */
[----:B------:R-:W-:Y:S02]  /*2cc00*/  LOP3.LUT R7, R7, 0xffff, RZ, 0xc0, !PT ;  /* 0x0000ffff07077812 */ /* 0x000fe400078ec0ff */
[----:B------:R-:W-:Y:S02]  /*2cc10*/  LOP3.LUT R14, R14, 0xffff, RZ, 0xc0, !PT ;  /* 0x0000ffff0e0e7812 */ /* 0x000fe400078ec0ff */
[----:B------:R-:W-:Y:S02]  /*2cc20*/  LOP3.LUT R15, R15, 0xffff, RZ, 0xc0, !PT ;  /* 0x0000ffff0f0f7812 */ /* 0x000fe400078ec0ff */
[----:B------:R-:W-:-:S02]  /*2cc30*/  LOP3.LUT R5, R5, 0xffff, RZ, 0xc0, !PT ;  /* 0x0000ffff05057812 */ /* 0x000fc400078ec0ff */
[----:B------:R-:W-:Y:S02]  /*2cc40*/  LOP3.LUT R10, R10, 0xffff, RZ, 0xc0, !PT ;  /* 0x0000ffff0a0a7812 */ /* 0x000fe400078ec0ff */
[----:B------:R-:W-:Y:S02]  /*2cc50*/  LOP3.LUT R11, R11, 0xffff, RZ, 0xc0, !PT ;  /* 0x0000ffff0b0b7812 */ /* 0x000fe400078ec0ff */
[----:B------:R-:W-:Y:S02]  /*2cc60*/  LOP3.LUT R13, R13, 0xffff, RZ, 0xc0, !PT ;  /* 0x0000ffff0d0d7812 */ /* 0x000fe400078ec0ff */
[----:B------:R-:W-:Y:S02]  /*2cc70*/  LOP3.LUT R4, R4, 0xffff, RZ, 0xc0, !PT ;  /* 0x0000ffff04047812 */ /* 0x000fe400078ec0ff */
[----:B------:R-:W-:Y:S02]  /*2cc80*/  LOP3.LUT R12, R12, 0xffff, RZ, 0xc0, !PT ;  /* 0x0000ffff0c0c7812 */ /* 0x000fe400078ec0ff */
[----:B------:R-:W-:-:S02]  /*2cc90*/  PRMT R56, R7, 0x3340, R14 ;  /* 0x0000334007387816 */ /* 0x000fc4000000000e */
[----:B------:R-:W-:Y:S02]  /*2cca0*/  LOP3.LUT R36, R36, 0xffff, RZ, 0xc0, !PT ;  /* 0x0000ffff24247812 */ /* 0x000fe400078ec0ff */
[----:B------:R-:W-:Y:S02]  /*2ccb0*/  LOP3.LUT R38, R38, 0xffff, RZ, 0xc0, !PT ;  /* 0x0000ffff26267812 */ /* 0x000fe400078ec0ff */
[----:B------:R-:W-:Y:S02]  /*2ccc0*/  LOP3.LUT R16, R41, 0xffff, RZ, 0xc0, !PT ;  /* 0x0000ffff29107812 */ /* 0x000fe400078ec0ff */
[----:B------:R-:W-:Y:S02]  /*2ccd0*/  LOP3.LUT R37, R37, 0xffff, RZ, 0xc0, !PT ;  /* 0x0000ffff25257812 */ /* 0x000fe400078ec0ff */
[----:B------:R-:W-:Y:S02]  /*2cce0*/  PRMT R26, R16, 0x3340, R1 ;  /* 0x00003340101a7816 */ /* 0x000fe40000000001 */
[----:B------:R-:W-:-:S02]  /*2ccf0*/  LOP3.LUT R28, R28, 0xffff, RZ, 0xc0, !PT ;  /* 0x0000ffff1c1c7812 */ /* 0x000fc400078ec0ff */
[----:B------:R-:W-:Y:S02]  /*2cd00*/  LOP3.LUT R30, R30, 0xffff, RZ, 0xc0, !PT ;  /* 0x0000ffff1e1e7812 */ /* 0x000fe400078ec0ff */
[----:B------:R-:W-:Y:S02]  /*2cd10*/  LOP3.LUT R27, R27, 0xffff, RZ, 0xc0, !PT ;  /* 0x0000ffff1b1b7812 */ /* 0x000fe400078ec0ff */
[----:B------:R-:W-:Y:S02]  /*2cd20*/  LOP3.LUT R29, R29, 0xffff, RZ, 0xc0, !PT ;  /* 0x0000ffff1d1d7812 */ /* 0x000fe400078ec0ff */
[----:B------:R-:W-:Y:S02]  /*2cd30*/  LOP3.LUT R42, R42, 0xffff, RZ, 0xc0, !PT ;  /* 0x0000ffff2a2a7812 */ /* 0x000fe400078ec0ff */
[----:B------:R-:W-:Y:S02]  /*2cd40*/  LOP3.LUT R43, R43, 0xffff, RZ, 0xc0, !PT ;  /* 0x0000ffff2b2b7812 */ /* 0x000fe400078ec0ff */
[----:B------:R-:W-:-:S02]  /*2cd50*/  PRMT R57, R27, 0x3340, R29 ;  /* 0x000033401b397816 */ /* 0x000fc4000000001d */
[----:B------:R-:W-:Y:S02]  /*2cd60*/  SHF.R.U32.HI R27, RZ, 0x8, R27 ;  /* 0x00000008ff1b7819 */ /* 0x000fe4000001161b */
[----:B------:R-:W-:Y:S02]  /*2cd70*/  SHF.R.U32.HI R29, RZ, 0x8, R29 ;  /* 0x00000008ff1d7819 */ /* 0x000fe4000001161d */
[----:B------:R-:W-:Y:S02]  /*2cd80*/  LOP3.LUT R27, R27, 0xffff, RZ, 0xc0, !PT ;  /* 0x0000ffff1b1b7812 */ /* 0x000fe400078ec0ff */
[----:B--2---:R-:W-:-:S04]  /*2cd90*/  LOP3.LUT R24, R24, 0xffff, RZ, 0xc0, !PT ;  /* 0x0000ffff18187812 */ /* 0x004fc800078ec0ff */
[----:B------:R-:W-:Y:S02]  /*2cda0*/  PRMT R31, R24, 0x3340, R1 ;  /* 0x00003340181f7816 */ /* 0x000fe40000000001 */
[----:B----4-:R-:W-:Y:S02]  /*2cdb0*/  LOP3.LUT R3, R3, 0xffff, RZ, 0xc0, !PT ;  /* 0x0000ffff03037812 */ /* 0x010fe400078ec0ff */
[----:B------:R-:W-:-:S04]  /*2cdc0*/  LOP3.LUT R25, R40, 0xffff, RZ, 0xc0, !PT ;  /* 0x0000ffff28197812 */ /* 0x000fc800078ec0ff */
[----:B------:R-:W-:Y:S02]  /*2cdd0*/  PRMT R32, R25, 0x3340, R3 ;  /* 0x0000334019207816 */ /* 0x000fe40000000003 */
[----:B------:R-:W-:Y:S02]  /*2cde0*/  LOP3.LUT R0, R0, 0xffff, RZ, 0xc0, !PT ;  /* 0x0000ffff00007812 */ /* 0x000fe400078ec0ff */
[----:B------:R-:W-:Y:S02]  /*2cdf0*/  PRMT R31, R32, 0x5410, R31 ;  /* 0x00005410201f7816 */ /* 0x000fe4000000001f */
[----:B------:R-:W-:Y:S02]  /*2ce00*/  LOP3.LUT R22, R39, 0xffff, RZ, 0xc0, !PT ;  /* 0x0000ffff27167812 */ /* 0x000fe400078ec0ff */
[----:B------:R-:W-:Y:S01]  /*2ce10*/  LOP3.LUT R23, R23, 0xffff, RZ, 0xc0, !PT ;  /* 0x0000ffff17177812 */ /* 0x000fe200078ec0ff */
[----:B------:R1:W-:Y:S01]  /*2ce20*/  STL [R1+0x8], R31 ;  /* 0x0000081f01007387 */ /* 0x0003e20000100800 */
[----:B------:R-:W-:-:S02]  /*2ce30*/  PRMT R40, R0, 0x3340, R22 ;  /* 0x0000334000287816 */ /* 0x000fc40000000016 */
[----:B------:R-:W-:Y:S01]  /*2ce40*/  PRMT R39, R23, 0x3340, R1 ;  /* 0x0000334017277816 */ /* 0x000fe20000000001 */
[----:B------:R-:W-:Y:S04]  /*2ce50*/  STL [R1+0x4], R17 ;  /* 0x0000041101007387 */ /* 0x000fe80000100800 */
[----:B------:R2:W-:Y:S01]  /*2ce60*/  STL [R1+0x20], R6 ;  /* 0x0000200601007387 */ /* 0x0005e20000100800 */
[----:B0-----:R-:W-:Y:S02]  /*2ce70*/  PRMT R2, R40, 0x5410, R39 ;  /* 0x0000541028027816 */ /* 0x001fe40000000027 */
[----:B------:R-:W-:Y:S02]  /*2ce80*/  PRMT R39, R11, 0x3340, R1 ;  /* 0x000033400b277816 */ /* 0x000fe40000000001 */
[----:B------:R-:W-:-:S02]  /*2ce90*/  PRMT R40, R5, 0x3340, R10 ;  /* 0x0000334005287816 */ /* 0x000fc4000000000a */
[--C-:B-1----:R-:W-:Y:S02]  /*2cea0*/  PRMT R31, R12, 0x3340, R1.reuse ;  /* 0x000033400c1f7816 */ /* 0x102fe40000000001 */
[----:B--2---:R-:W-:Y:S02]  /*2ceb0*/  LOP3.LUT R6, R44, 0xffff, RZ, 0xc0, !PT ;  /* 0x0000ffff2c067812 */ /* 0x004fe400078ec0ff */
[----:B------:R-:W-:Y:S02]  /*2cec0*/  PRMT R44, R15, 0x3340, R1 ;  /* 0x000033400f2c7816 */ /* 0x000fe40000000001 */
[----:B------:R-:W-:Y:S02]  /*2ced0*/  PRMT R32, R13, 0x3340, R4 ;  /* 0x000033400d207816 */ /* 0x000fe40000000004 */
[----:B------:R-:W-:Y:S02]  /*2cee0*/  PRMT R44, R56, 0x5410, R44 ;  /* 0x00005410382c7816 */ /* 0x000fe4000000002c */
[----:B------:R-:W-:-:S02]  /*2cef0*/  PRMT R39, R40, 0x5410, R39 ;  /* 0x0000541028277816 */ /* 0x000fc40000000027 */
[----:B------:R-:W-:Y:S01]  /*2cf00*/  PRMT R31, R32, 0x5410, R31 ;  /* 0x00005410201f7816 */ /* 0x000fe2000000001f */
[----:B------:R0:W-:Y:S04]  /*2cf10*/  STL [R1], R44 ;  /* 0x0000002c01007387 */ /* 0x0001e80000100800 */
[----:B------:R-:W-:Y:S04]  /*2cf20*/  STL [R1+0x14], R39 ;  /* 0x0000142701007387 */ /* 0x000fe80000100800 */
[----:B------:R1:W-:Y:S01]  /*2cf30*/  STL [R1+0x1c], R31 ;  /* 0x00001c1f01007387 */ /* 0x0003e20000100800 */
[----:B------:R-:W-:-:S02]  /*2cf40*/  LOP3.LUT R17, R60, 0xffff, RZ, 0xc0, !PT ;  /* 0x0000ffff3c117812 */ /* 0x000fc400078ec0ff */
[----:B0-----:R-:W-:Y:S02]  /*2cf50*/  PRMT R44, R38, 0x3340, R1 ;  /* 0x00003340262c7816 */ /* 0x001fe40000000001 */
[----:B-1----:R-:W-:Y:S02]  /*2cf60*/  LOP3.LUT R31, R34, 0xffff, RZ, 0xc0, !PT ;  /* 0x0000ffff221f7812 */ /* 0x002fe400078ec0ff */
[----:B------:R-:W-:Y:S02]  /*2cf70*/  LOP3.LUT R34, R35, 0xffff, RZ, 0xc0, !PT ;  /* 0x0000ffff23227812 */ /* 0x000fe400078ec0ff */
[----:B------:R-:W-:Y:S02]  /*2cf80*/  LOP3.LUT R35, R47, 0xffff, RZ, 0xc0, !PT ;  /* 0x0000ffff2f237812 */ /* 0x000fe400078ec0ff */
[----:B------:R-:W-:Y:S02]  /*2cf90*/  PRMT R47, R34, 0x3340, R36 ;  /* 0x00003340222f7816 */ /* 0x000fe40000000024 */
[----:B------:R-:W-:-:S02]  /*2cfa0*/  PRMT R41, R17, 0x3340, R6 ;  /* 0x0000334011297816 */ /* 0x000fc40000000006 */
[----:B------:R-:W-:Y:S02]  /*2cfb0*/  LOP3.LUT R32, R33, 0xffff, RZ, 0xc0, !PT ;  /* 0x0000ffff21207812 */ /* 0x000fe400078ec0ff */
[----:B------:R-:W-:Y:S02]  /*2cfc0*/  LOP3.LUT R33, R48, 0xffff, RZ, 0xc0, !PT ;  /* 0x0000ffff30217812 */ /* 0x000fe400078ec0ff */
[----:B------:R-:W-:Y:S02]  /*2cfd0*/  PRMT R44, R47, 0x5410, R44 ;  /* 0x000054102f2c7816 */ /* 0x000fe4000000002c */
[----:B------:R-:W-:Y:S02]  /*2cfe0*/  PRMT R26, R41, 0x5410, R26 ;  /* 0x00005410291a7816 */ /* 0x000fe4000000001a */
[----:B------:R-:W-:Y:S01]  /*2cff0*/  PRMT R41, R37, 0x3340, R1 ;  /* 0x0000334025297816 */ /* 0x000fe20000000001 */
[----:B------:R0:W-:Y:S01]  /*2d000*/  STL [R1+0x10], R44 ;  /* 0x0000102c01007387 */ /* 0x0001e20000100800 */
[----:B------:R-:W-:-:S02]  /*2d010*/  PRMT R48, R33, 0x3340, R35 ;  /* 0x0000334021307816 */ /* 0x000fc40000000023 */
[----:B------:R-:W-:Y:S02]  /*2d020*/  SHF.R.U32.HI R13, RZ, 0x8, R13 ;  /* 0x00000008ff0d7819 */ /* 0x000fe4000001160d */
[----:B------:R-:W-:Y:S02]  /*2d030*/  SHF.R.U32.HI R4, RZ, 0x8, R4 ;  /* 0x00000008ff047819 */ /* 0x000fe40000011604 */
[----:B------:R-:W-:Y:S02]  /*2d040*/  PRMT R41, R48, 0x5410, R41 ;  /* 0x0000541030297816 */ /* 0x000fe40000000029 */
[----:B0-----:R-:W-:Y:S02]  /*2d050*/  LOP3.LUT R44, R45, 0xffff, RZ, 0xc0, !PT ;  /* 0x0000ffff2d2c7812 */ /* 0x001fe400078ec0ff */
[----:B------:R-:W-:Y:S02]  /*2d060*/  LOP3.LUT R45, R46, 0xffff, RZ, 0xc0, !PT ;  /* 0x0000ffff2e2d7812 */ /* 0x000fe400078ec0ff */
[----:B------:R-:W-:-:S02]  /*2d070*/  LOP3.LUT R46, R49, 0xffff, RZ, 0xc0, !PT ;  /* 0x0000ffff312e7812 */ /* 0x000fc400078ec0ff */
[----:B------:R-:W-:Y:S02]  /*2d080*/  LOP3.LUT R47, R50, 0xffff, RZ, 0xc0, !PT ;  /* 0x0000ffff322f7812 */ /* 0x000fe400078ec0ff */
[----:B------:R-:W-:Y:S02]  /*2d090*/  PRMT R40, R32, 0x3340, R1 ;  /* 0x0000334020287816 */ /* 0x000fe40000000001 */
[----:B------:R-:W-:Y:S02]  /*2d0a0*/  PRMT R56, R28, 0x3340, R30 ;  /* 0x000033401c387816 */ /* 0x000fe4000000001e */
[----:B------:R-:W-:Y:S02]  /*2d0b0*/  LOP3.LUT R48, R51, 0xffff, RZ, 0xc0, !PT ;  /* 0x0000ffff33307812 */ /* 0x000fe400078ec0ff */
[----:B------:R-:W-:Y:S02]  /*2d0c0*/  LOP3.LUT R49, R52, 0xffff, RZ, 0xc0, !PT ;  /* 0x0000ffff34317812 */ /* 0x000fe400078ec0ff */
[----:B------:R-:W-:-:S02]  /*2d0d0*/  LOP3.LUT R50, R53, 0xffff, RZ, 0xc0, !PT ;  /* 0x0000ffff35327812 */ /* 0x000fc400078ec0ff */
[----:B------:R-:W-:Y:S02]  /*2d0e0*/  PRMT R39, R31, 0x3340, R1 ;  /* 0x000033401f277816 */ /* 0x000fe40000000001 */
[----:B------:R-:W-:Y:S02]  /*2d0f0*/  LOP3.LUT R51, R54, 0xffff, RZ, 0xc0, !PT ;  /* 0x0000ffff36337812 */ /* 0x000fe400078ec0ff */
[----:B------:R-:W-:Y:S02]  /*2d100*/  LOP3.LUT R52, R55, 0xffff, RZ, 0xc0, !PT ;  /* 0x0000ffff37347812 */ /* 0x000fe400078ec0ff */
[----:B------:R-:W-:Y:S02]  /*2d110*/  LOP3.LUT R53, R58, 0xffff, RZ, 0xc0, !PT ;  /* 0x0000ffff3a357812 */ /* 0x000fe400078ec0ff */
[----:B------:R-:W-:Y:S02]  /*2d120*/  LOP3.LUT R4, R4, 0xffff, RZ, 0xc0, !PT ;  /* 0x0000ffff04047812 */ /* 0x000fe400078ec0ff */
[----:B------:R-:W-:-:S02]  /*2d130*/  LOP3.LUT R13, R13, 0xffff, RZ, 0xc0, !PT ;  /* 0x0000ffff0d0d7812 */ /* 0x000fc400078ec0ff */
[----:B------:R-:W-:Y:S02]  /*2d140*/  PRMT R58, R42, 0x3340, R44 ;  /* 0x000033402a3a7816 */ /* 0x000fe4000000002c */
[----:B------:R-:W-:Y:S02]  /*2d150*/  PRMT R54, R46, 0x3340, R1 ;  /* 0x000033402e367816 */ /* 0x000fe40000000001 */
[----:B------:R-:W-:Y:S02]  /*2d160*/  PRMT R59, R43, 0x3340, R45 ;  /* 0x000033402b3b7816 */ /* 0x000fe4000000002d */
[----:B------:R-:W-:Y:S02]  /*2d170*/  PRMT R40, R56, 0x5410, R40 ;  /* 0x0000541038287816 */ /* 0x000fe40000000028 */
[----:B------:R-:W-:Y:S02]  /*2d180*/  PRMT R55, R47, 0x3340, R1 ;  /* 0x000033402f377816 */ /* 0x000fe40000000001 */
[----:B------:R-:W-:-:S02]  /*2d190*/  PRMT R60, R48, 0x3340, R50 ;  /* 0x00003340303c7816 */ /* 0x000fc40000000032 */
[----:B------:R-:W-:Y:S02]  /*2d1a0*/  PRMT R39, R57, 0x5410, R39 ;  /* 0x0000541039277816 */ /* 0x000fe40000000027 */
[----:B------:R-:W-:Y:S02]  /*2d1b0*/  PRMT R56, R52, 0x3340, R1 ;  /* 0x0000334034387816 */ /* 0x000fe40000000001 */
[----:B------:R-:W-:Y:S02]  /*2d1c0*/  PRMT R61, R49, 0x3340, R51 ;  /* 0x00003340313d7816 */ /* 0x000fe40000000033 */
[----:B------:R-:W-:Y:S02]  /*2d1d0*/  PRMT R4, R13, 0x3340, R4 ;  /* 0x000033400d047816 */ /* 0x000fe40000000004 */
[----:B------:R-:W-:Y:S02]  /*2d1e0*/  PRMT R57, R53, 0x3340, R1 ;  /* 0x0000334035397816 */ /* 0x000fe40000000001 */
[----:B------:R-:W-:-:S02]  /*2d1f0*/  LOP3.LUT R13, R29, 0xffff, RZ, 0xc0, !PT ;  /* 0x0000ffff1d0d7812 */ /* 0x000fc400078ec0ff */
[----:B------:R-:W-:Y:S02]  /*2d200*/  SHF.R.U32.HI R37, RZ, 0x8, R37 ;  /* 0x00000008ff257819 */ /* 0x000fe40000011625 */
[----:B------:R-:W-:Y:S02]  /*2d210*/  PRMT R54, R58, 0x5410, R54 ;  /* 0x000054103a367816 */ /* 0x000fe40000000036 */
[----:B------:R-:W2:Y:S01]  /*2d220*/  LDL.LU R58, [R1+0x68] ;  /* 0x00006800013a7983 */ /* 0x000ea20000300800 */
[----:B------:R-:W-:Y:S02]  /*2d230*/  PRMT R55, R59, 0x5410, R55 ;  /* 0x000054103b377816 */ /* 0x000fe40000000037 */
[----:B------:R-:W-:Y:S01]  /*2d240*/  PRMT R56, R60, 0x5410, R56 ;  /* 0x000054103c387816 */ /* 0x000fe20000000038 */
[----:B------:R0:W3:Y:S01]  /*2d250*/  LDL R59, [R1+0x148] ;  /* 0x00014800013b7983 */ /* 0x0000e20000100800 */
[----:B------:R-:W-:Y:S02]  /*2d260*/  PRMT R57, R61, 0x5410, R57 ;  /* 0x000054103d397816 */ /* 0x000fe40000000039 */
[----:B------:R-:W-:Y:S01]  /*2d270*/  PRMT R13, R27, 0x3340, R13 ;  /* 0x000033401b0d7816 */ /* 0x000fe2000000000d */
[----:B------:R-:W4:Y:S01]  /*2d280*/  LDL.LU R60, [R1+0x8] ;  /* 0x00000800013c7983 */ /* 0x000f220000300800 */
[----:B------:R-:W-:-:S03]  /*2d290*/  LOP3.LUT R27, R37, 0xffff, RZ, 0xc0, !PT ;  /* 0x0000ffff251b7812 */ /* 0x000fc600078ec0ff */
[----:B------:R-:W5:Y:S04]  /*2d2a0*/  LDL.LU R61, [R1+0x140] ;  /* 0x00014000013d7983 */ /* 0x000f680000300800 */
[----:B------:R-:W2:Y:S01]  /*2d2b0*/  LDL.LU R37, [R1+0x144] ;  /* 0x0001440001257983 */ /* 0x000ea20000300800 */
[----:B------:R-:W-:Y:S02]  /*2d2c0*/  SHF.R.U32.HI R0, RZ, 0x8, R0 ;  /* 0x00000008ff007819 */ /* 0x000fe40000011600 */
[----:B------:R-:W-:Y:S02]  /*2d2d0*/  SHF.R.U32.HI R22, RZ, 0x8, R22 ;  /* 0x00000008ff167819 */ /* 0x000fe40000011616 */
[----:B------:R-:W-:Y:S02]  /*2d2e0*/  SHF.R.U32.HI R31, RZ, 0x8, R31 ;  /* 0x00000008ff1f7819 */ /* 0x000fe4000001161f */
[----:B------:R-:W-:-:S02]  /*2d2f0*/  SHF.R.U32.HI R32, RZ, 0x8, R32 ;  /* 0x00000008ff207819 */ /* 0x000fc40000011620 */
[----:B------:R-:W-:Y:S02]  /*2d300*/  SHF.R.U32.HI R46, RZ, 0x8, R46 ;  /* 0x00000008ff2e7819 */ /* 0x000fe4000001162e */
[----:B------:R-:W-:Y:S02]  /*2d310*/  LOP3.LUT R22, R22, 0xffff, RZ, 0xc0, !PT ;  /* 0x0000ffff16167812 */ /* 0x000fe400078ec0ff */
[----:B------:R-:W-:Y:S02]  /*2d320*/  LOP3.LUT R0, R0, 0xffff, RZ, 0xc0, !PT ;  /* 0x0000ffff00007812 */ /* 0x000fe400078ec0ff */
[----:B------:R-:W-:Y:S02]  /*2d330*/  SHF.R.U32.HI R45, RZ, 0x8, R45 ;  /* 0x00000008ff2d7819 */ /* 0x000fe4000001162d */
[----:B------:R-:W-:Y:S02]  /*2d340*/  LOP3.LUT R29, R31, 0xffff, RZ, 0xc0, !PT ;  /* 0x0000ffff1f1d7812 */ /* 0x000fe400078ec0ff */
[----:B------:R-:W-:-:S02]  /*2d350*/  LOP3.LUT R31, R32, 0xffff, RZ, 0xc0, !PT ;  /* 0x0000ffff201f7812 */ /* 0x000fc400078ec0ff */
[----:B------:R-:W-:Y:S02]  /*2d360*/  PRMT R0, R0, 0x3340, R22 ;  /* 0x0000334000007816 */ /* 0x000fe40000000016 */
[----:B------:R-:W-:Y:S02]  /*2d370*/  LOP3.LUT R32, R46, 0xffff, RZ, 0xc0, !PT ;  /* 0x0000ffff2e207812 */ /* 0x000fe400078ec0ff */
[----:B------:R-:W3:Y:S01]  /*2d380*/  LDL.LU R46, [R1+0x4] ;  /* 0x00000400012e7983 */ /* 0x000ee20000300800 */
[----:B------:R-:W-:-:S03]  /*2d390*/  LOP3.LUT R22, R45, 0xffff, RZ, 0xc0, !PT ;  /* 0x0000ffff2d167812 */ /* 0x000fc600078ec0ff */
[----:B------:R-:W3:Y:S01]  /*2d3a0*/  LDL.LU R45, [R1+0x18] ;  /* 0x00001800012d7983 */ /* 0x000ee20000300800 */
[----:B------:R-:W-:-:S04]  /*2d3b0*/  SHF.R.U32.HI R43, RZ, 0x8, R43 ;  /* 0x00000008ff2b7819 */ /* 0x000fc8000001162b */
[----:B------:R-:W-:-:S04]  /*2d3c0*/  LOP3.LUT R43, R43, 0xffff, RZ, 0xc0, !PT ;  /* 0x0000ffff2b2b7812 */ /* 0x000fc800078ec0ff */
[----:B------:R-:W-:Y:S02]  /*2d3d0*/  PRMT R22, R43, 0x3340, R22 ;  /* 0x000033402b167816 */ /* 0x000fe40000000016 */
[----:B------:R-:W3:Y:S01]  /*2d3e0*/  LDL.LU R43, [R1+0x6c] ;  /* 0x00006c00012b7983 */ /* 0x000ee20000300800 */
[----:B------:R-:W-:Y:S02]  /*2d3f0*/  SHF.R.U32.HI R7, RZ, 0x8, R7 ;  /* 0x00000008ff077819 */ /* 0x000fe40000011607 */
[----:B------:R-:W-:Y:S02]  /*2d400*/  SHF.R.U32.HI R14, RZ, 0x8, R14 ;  /* 0x00000008ff0e7819 */ /* 0x000fe4000001160e */
[----:B------:R-:W-:Y:S02]  /*2d410*/  LOP3.LUT R7, R7, 0xffff, RZ, 0xc0, !PT ;  /* 0x0000ffff07077812 */ /* 0x000fe400078ec0ff */
[----:B------:R-:W-:Y:S02]  /*2d420*/  LOP3.LUT R14, R14, 0xffff, RZ, 0xc0, !PT ;  /* 0x0000ffff0e0e7812 */ /* 0x000fe400078ec0ff */
[----:B------:R-:W-:-:S02]  /*2d430*/  SHF.R.U32.HI R5, RZ, 0x8, R5 ;  /* 0x00000008ff057819 */ /* 0x000fc40000011605 */
[----:B------:R-:W-:Y:S02]  /*2d440*/  SHF.R.U32.HI R10, RZ, 0x8, R10 ;  /* 0x00000008ff0a7819 */ /* 0x000fe4000001160a */
[----:B------:R-:W-:Y:S02]  /*2d450*/  SHF.R.U32.HI R11, RZ, 0x8, R11 ;  /* 0x00000008ff0b7819 */ /* 0x000fe4000001160b */
[----:B------:R-:W-:Y:S02]  /*2d460*/  SHF.R.U32.HI R12, RZ, 0x8, R12 ;  /* 0x00000008ff0c7819 */ /* 0x000fe4000001160c */
[----:B------:R-:W-:Y:S02]  /*2d470*/  SHF.R.U32.HI R17, RZ, 0x8, R17 ;  /* 0x00000008ff117819 */ /* 0x000fe40000011611 */
[----:B------:R-:W-:Y:S02]  /*2d480*/  SHF.R.U32.HI R6, RZ, 0x8, R6 ;  /* 0x00000008ff067819 */ /* 0x000fe40000011606 */
[----:B------:R-:W-:-:S02]  /*2d490*/  PRMT R7, R7, 0x3340, R14 ;  /* 0x0000334007077816 */ /* 0x000fc4000000000e */
[----:B------:R-:W-:Y:S02]  /*2d4a0*/  LOP3.LUT R10, R10, 0xffff, RZ, 0xc0, !PT ;  /* 0x0000ffff0a0a7812 */ /* 0x000fe400078ec0ff */
[----:B------:R-:W-:Y:S02]  /*2d4b0*/  LOP3.LUT R14, R5, 0xffff, RZ, 0xc0, !PT ;  /* 0x0000ffff050e7812 */ /* 0x000fe400078ec0ff */
[----:B------:R-:W-:Y:S02]  /*2d4c0*/  SHF.R.U32.HI R21, RZ, 0x8, R21 ;  /* 0x00000008ff157819 */ /* 0x000fe40000011615 */
[----:B------:R-:W-:Y:S02]  /*2d4d0*/  SHF.R.U32.HI R8, RZ, 0x8, R8 ;  /* 0x00000008ff087819 */ /* 0x000fe40000011608 */
[----:B------:R-:W-:Y:S02]  /*2d4e0*/  LOP3.LUT R5, R11, 0xffff, RZ, 0xc0, !PT ;  /* 0x0000ffff0b057812 */ /* 0x000fe400078ec0ff */
[----:B------:R-:W-:-:S02]  /*2d4f0*/  LOP3.LUT R12, R12, 0xffff, RZ, 0xc0, !PT ;  /* 0x0000ffff0c0c7812 */ /* 0x000fc400078ec0ff */
[----:B------:R-:W-:Y:S02]  /*2d500*/  SHF.R.U32.HI R9, RZ, 0x8, R9 ;  /* 0x00000008ff097819 */ /* 0x000fe40000011609 */
[----:B------:R-:W-:Y:S02]  /*2d510*/  SHF.R.U32.HI R18, RZ, 0x8, R18 ;  /* 0x00000008ff127819 */ /* 0x000fe40000011612 */
[----:B------:R-:W-:Y:S02]  /*2d520*/  LOP3.LUT R6, R6, 0xffff, RZ, 0xc0, !PT ;  /* 0x0000ffff06067812 */ /* 0x000fe400078ec0ff */
[----:B------:R-:W-:Y:S02]  /*2d530*/  LOP3.LUT R17, R17, 0xffff, RZ, 0xc0, !PT ;  /* 0x0000ffff11117812 */ /* 0x000fe400078ec0ff */
[----:B------:R-:W-:Y:S02]  /*2d540*/  PRMT R11, R14, 0x3340, R10 ;  /* 0x000033400e0b7816 */ /* 0x000fe4000000000a */
[----:B------:R-:W-:-:S02]  /*2d550*/  SHF.R.U32.HI R33, RZ, 0x8, R33 ;  /* 0x00000008ff217819 */ /* 0x000fc40000011621 */
[----:B------:R-:W-:Y:S02]  /*2d560*/  SHF.R.U32.HI R35, RZ, 0x8, R35 ;  /* 0x00000008ff237819 */ /* 0x000fe40000011623 */
[----:B------:R-:W-:Y:S02]  /*2d570*/  SHF.R.U32.HI R25, RZ, 0x8, R25 ;  /* 0x00000008ff197819 */ /* 0x000fe40000011619 */
[----:B------:R-:W-:Y:S02]  /*2d580*/  SHF.R.U32.HI R3, RZ, 0x8, R3 ;  /* 0x00000008ff037819 */ /* 0x000fe40000011603 */
[----:B------:R-:W-:Y:S02]  /*2d590*/  LOP3.LUT R8, R8, 0xffff, RZ, 0xc0, !PT ;  /* 0x0000ffff08087812 */ /* 0x000fe400078ec0ff */
[----:B------:R-:W-:Y:S02]  /*2d5a0*/  LOP3.LUT R21, R21, 0xffff, RZ, 0xc0, !PT ;  /* 0x0000ffff15157812 */ /* 0x000fe400078ec0ff */
[----:B------:R-:W-:-:S02]  /*2d5b0*/  PRMT R10, R5, 0x3340, R1 ;  /* 0x00003340050a7816 */ /* 0x000fc40000000001 */
[----:B------:R-:W-:Y:S02]  /*2d5c0*/  PRMT R5, R12, 0x3340, R1 ;  /* 0x000033400c057816 */ /* 0x000fe40000000001 */
[----:B------:R-:W-:Y:S02]  /*2d5d0*/  LOP3.LUT R18, R18, 0xffff, RZ, 0xc0, !PT ;  /* 0x0000ffff12127812 */ /* 0x000fe400078ec0ff */
[----:B------:R-:W-:Y:S02]  /*2d5e0*/  LOP3.LUT R9, R9, 0xffff, RZ, 0xc0, !PT ;  /* 0x0000ffff09097812 */ /* 0x000fe400078ec0ff */
[----:B------:R-:W-:Y:S02]  /*2d5f0*/  PRMT R6, R17, 0x3340, R6 ;  /* 0x0000334011067816 */ /* 0x000fe40000000006 */
[----:B------:R-:W-:Y:S02]  /*2d600*/  SHF.R.U32.HI R47, RZ, 0x8, R47 ;  /* 0x00000008ff2f7819 */ /* 0x000fe4000001162f */
[----:B------:R-:W-:-:S02]  /*2d610*/  LOP3.LUT R17, R35, 0xffff, RZ, 0xc0, !PT ;  /* 0x0000ffff23117812 */ /* 0x000fc400078ec0ff */
[----:B------:R-:W-:Y:S02]  /*2d620*/  LOP3.LUT R33, R33, 0xffff, RZ, 0xc0, !PT ;  /* 0x0000ffff21217812 */ /* 0x000fe400078ec0ff */
[----:B------:R-:W-:Y:S02]  /*2d630*/  SHF.R.U32.HI R44, RZ, 0x8, R44 ;  /* 0x00000008ff2c7819 */ /* 0x000fe4000001162c */
[----:B------:R-:W-:Y:S02]  /*2d640*/  LOP3.LUT R3, R3, 0xffff, RZ, 0xc0, !PT ;  /* 0x0000ffff03037812 */ /* 0x000fe400078ec0ff */
[----:B------:R-:W-:Y:S02]  /*2d650*/  LOP3.LUT R25, R25, 0xffff, RZ, 0xc0, !PT ;  /* 0x0000ffff19197812 */ /* 0x000fe400078ec0ff */
[----:B------:R-:W-:Y:S02]  /*2d660*/  PRMT R8, R21, 0x3340, R8 ;  /* 0x0000334015087816 */ /* 0x000fe40000000008 */
[----:B------:R-:W-:-:S02]  /*2d670*/  SHF.R.U32.HI R38, RZ, 0x8, R38 ;  /* 0x00000008ff267819 */ /* 0x000fc40000011626 */
[----:B------:R-:W-:Y:S02]  /*2d680*/  PRMT R21, R4, 0x5410, R5 ;  /* 0x0000541004157816 */ /* 0x000fe40000000005 */
[----:B------:R-:W-:Y:S02]  /*2d690*/  PRMT R9, R9, 0x3340, R18 ;  /* 0x0000334009097816 */ /* 0x000fe40000000012 */
[----:B------:R-:W-:Y:S02]  /*2d6a0*/  PRMT R17, R33, 0x3340, R17 ;  /* 0x0000334021117816 */ /* 0x000fe40000000011 */
[----:B------:R-:W-:Y:S02]  /*2d6b0*/  LOP3.LUT R18, R47, 0xffff, RZ, 0xc0, !PT ;  /* 0x0000ffff2f127812 */ /* 0x000fe400078ec0ff */
[----:B------:R-:W-:Y:S01]  /*2d6c0*/  PRMT R3, R25, 0x3340, R3 ;  /* 0x0000334019037816 */ /* 0x000fe20000000003 */
[----:B------:R-:W3:Y:S01]  /*2d6d0*/  LDL.LU R47, [R1+0x20] ;  /* 0x00002000012f7983 */ /* 0x000ee20000300800 */
[----:B------:R-:W-:-:S02]  /*2d6e0*/  LOP3.LUT R33, R44, 0xffff, RZ, 0xc0, !PT ;  /* 0x0000ffff2c217812 */ /* 0x000fc400078ec0ff */
[----:B------:R-:W-:Y:S01]  /*2d6f0*/  LOP3.LUT R25, R38, 0xffff, RZ, 0xc0, !PT ;  /* 0x0000ffff26197812 */ /* 0x000fe200078ec0ff */
[----:B------:R-:W3:Y:S04]  /*2d700*/  LDL.LU R44, [R1+0x64] ;  /* 0x00006400012c7983 */ /* 0x000ee80000300800 */
[----:B------:R-:W3:Y:S01]  /*2d710*/  LDL.LU R38, [R1+0x60] ;  /* 0x0000600001267983 */ /* 0x000ee20000300800 */
[----:B------:R-:W-:Y:S02]  /*2d720*/  SHF.R.U32.HI R15, RZ, 0x8, R15 ;  /* 0x00000008ff0f7819 */ /* 0x000fe4000001160f */
[----:B------:R-:W-:Y:S02]  /*2d730*/  SHF.R.U32.HI R19, RZ, 0x8, R19 ;  /* 0x00000008ff137819 */ /* 0x000fe40000011613 */
[----:B------:R-:W-:-:S02]  /*2d740*/  SHF.R.U32.HI R23, RZ, 0x8, R23 ;  /* 0x00000008ff177819 */ /* 0x000fc40000011617 */
[----:B------:R-:W-:Y:S02]  /*2d750*/  SHF.R.U32.HI R16, RZ, 0x8, R16 ;  /* 0x00000008ff107819 */ /* 0x000fe40000011610 */
[----:B------:R-:W-:Y:S02]  /*2d760*/  LOP3.LUT R15, R15, 0xffff, RZ, 0xc0, !PT ;  /* 0x0000ffff0f0f7812 */ /* 0x000fe400078ec0ff */
[----:B------:R-:W-:Y:S02]  /*2d770*/  SHF.R.U32.HI R20, RZ, 0x8, R20 ;  /* 0x00000008ff147819 */ /* 0x000fe40000011614 */
[----:B------:R-:W-:Y:S02]  /*2d780*/  LOP3.LUT R19, R19, 0xffff, RZ, 0xc0, !PT ;  /* 0x0000ffff13137812 */ /* 0x000fe400078ec0ff */
[----:B------:R-:W-:Y:S02]  /*2d790*/  LOP3.LUT R23, R23, 0xffff, RZ, 0xc0, !PT ;  /* 0x0000ffff17177812 */ /* 0x000fe400078ec0ff */
[----:B------:R-:W-:-:S02]  /*2d7a0*/  LOP3.LUT R16, R16, 0xffff, RZ, 0xc0, !PT ;  /* 0x0000ffff10107812 */ /* 0x000fc400078ec0ff */
[--C-:B------:R-:W-:Y:S02]  /*2d7b0*/  PRMT R15, R15, 0x3340, R1.reuse ;  /* 0x000033400f0f7816 */ /* 0x100fe40000000001 */
[----:B------:R-:W-:Y:S02]  /*2d7c0*/  LOP3.LUT R20, R20, 0xffff, RZ, 0xc0, !PT ;  /* 0x0000ffff14147812 */ /* 0x000fe400078ec0ff */
[--C-:B------:R-:W-:Y:S02]  /*2d7d0*/  PRMT R19, R19, 0x3340, R1.reuse ;  /* 0x0000334013137816 */ /* 0x100fe40000000001 */
[----:B------:R-:W-:Y:S02]  /*2d7e0*/  SHF.R.U32.HI R36, RZ, 0x8, R36 ;  /* 0x00000008ff247819 */ /* 0x000fe40000011624 */
[--C-:B------:R-:W-:Y:S02]  /*2d7f0*/  PRMT R23, R23, 0x3340, R1.reuse ;  /* 0x0000334017177816 */ /* 0x100fe40000000001 */
[----:B------:R-:W-:-:S02]  /*2d800*/  PRMT R16, R16, 0x3340, R1 ;  /* 0x0000334010107816 */ /* 0x000fc40000000001 */
[----:B------:R-:W-:Y:S02]  /*2d810*/  PRMT R15, R7, 0x5410, R15 ;  /* 0x00005410070f7816 */ /* 0x000fe4000000000f */
[----:B------:R-:W-:Y:S02]  /*2d820*/  PRMT R20, R20, 0x3340, R1 ;  /* 0x0000334014147816 */ /* 0x000fe40000000001 */
[----:B------:R-:W-:Y:S02]  /*2d830*/  SHF.R.U32.HI R28, RZ, 0x8, R28 ;  /* 0x00000008ff1c7819 */ /* 0x000fe4000001161c */
[----:B------:R-:W-:Y:S02]  /*2d840*/  SHF.R.U32.HI R30, RZ, 0x8, R30 ;  /* 0x00000008ff1e7819 */ /* 0x000fe4000001161e */
[----:B------:R-:W-:Y:S02]  /*2d850*/  LOP3.LUT R14, R36, 0xffff, RZ, 0xc0, !PT ;  /* 0x0000ffff240e7812 */ /* 0x000fe400078ec0ff */
[----:B------:R-:W-:-:S02]  /*2d860*/  PRMT R9, R9, 0x5410, R19 ;  /* 0x0000541009097816 */ /* 0x000fc40000000013 */
[----:B------:R-:W-:Y:S02]  /*2d870*/  PRMT R36, R0, 0x5410, R23 ;  /* 0x0000541000247816 */ /* 0x000fe40000000017 */
[----:B------:R-:W-:Y:S02]  /*2d880*/  PRMT R19, R6, 0x5410, R16 ;  /* 0x0000541006137816 */ /* 0x000fe40000000010 */
[----:B------:R-:W-:Y:S02]  /*2d890*/  PRMT R23, R8, 0x5410, R20 ;  /* 0x0000541008177816 */ /* 0x000fe40000000014 */
[----:B------:R-:W-:Y:S02]  /*2d8a0*/  LOP3.LUT R12, R30, 0xffff, RZ, 0xc0, !PT ;  /* 0x0000ffff1e0c7812 */ /* 0x000fe400078ec0ff */
[----:B------:R-:W-:Y:S02]  /*2d8b0*/  LOP3.LUT R28, R28, 0xffff, RZ, 0xc0, !PT ;  /* 0x0000ffff1c1c7812 */ /* 0x000fe400078ec0ff */
[----:B------:R-:W-:-:S02]  /*2d8c0*/  PRMT R31, R31, 0x3340, R1 ;  /* 0x000033401f1f7816 */ /* 0x000fc40000000001 */
[----:B------:R-:W-:Y:S02]  /*2d8d0*/  PRMT R12, R28, 0x3340, R12 ;  /* 0x000033401c0c7816 */ /* 0x000fe4000000000c */
[----:B--2---:R-:W-:-:S04]  /*2d8e0*/  LOP3.LUT R5, R37, 0xffff, RZ, 0xc0, !PT ;  /* 0x0000ffff25057812 */ /* 0x004fc800078ec0ff */
[----:B------:R-:W-:Y:S02]  /*2d8f0*/  PRMT R4, R2, 0x4210, R5 ;  /* 0x0000421002047816 */ /* 0x000fe40000000005 */
[----:B------:R-:W2:Y:S04]  /*2d900*/  LDL.LU R2, [R1+0xc98] ;  /* 0x000c980001027983 */ /* 0x000ea80000300800 */
[----:B------:R-:W2:Y:S01]  /*2d910*/  LDL.LU R37, [R1] ;  /* 0x0000000001257983 */ /* 0x000ea20000300800 */
[----:B-----5:R-:W-:-:S03]  /*2d920*/  LOP3.LUT R7, R61, 0xffff, RZ, 0xc0, !PT ;  /* 0x0000ffff3d077812 */ /* 0x020fc600078ec0ff */
[----:B------:R-:W5:Y:S01]  /*2d930*/  LDL.LU R61, [R1+0x5c] ;  /* 0x00005c00013d7983 */ /* 0x000f620000300800 */
[----:B----4-:R-:W-:-:S03]  /*2d940*/  PRMT R6, R60, 0x4210, R7 ;  /* 0x000042103c067816 */ /* 0x010fc60000000007 */
[----:B------:R-:W4:Y:S01]  /*2d950*/  LDL.LU R60, [R1+0x58] ;  /* 0x00005800013c7983 */ /* 0x000f220000300800 */
[----:B---3--:R-:W-:Y:S02]  /*2d960*/  ISETP.GE.U32.AND P2, PT, R45, 0x7f800000, PT ;  /* 0x7f8000002d00780c */ /* 0x008fe40003f46070 */
[----:B------:R-:W-:-:S11]  /*2d970*/  PRMT R31, R12, 0x5410, R31 ;  /* 0x000054100c1f7816 */ /* 0x000fd6000000001f */
[----:B------:R-:W-:-:S04]  /*2d980*/  @P2 IMAD.MOV.U32 R8, RZ, RZ, 0x7f800000 ;  /* 0x7f800000ff082424 */ /* 0x000fc800078e00ff */
[----:B------:R-:W-:Y:S01]  /*2d990*/  @P2 FFMA.FTZ R59, R45, R8, +INF ;  /* 0x7f8000002d3b2423 */ /* 0x000fe20000010008 */
[----:B------:R-:W-:-:S04]  /*2d9a0*/  LOP3.LUT R12, R58, 0xffff, RZ, 0xc0, !PT ;  /* 0x0000ffff3a0c7812 */ /* 0x000fc800078ec0ff */
[----:B------:R1:W-:Y:S04]  /*2d9b0*/  @P2 STL [R1+0x148], R59 ;  /* 0x0001483b01002387 */ /* 0x0003e80000100800 */
[----:B-1----:R-:W3:Y:S04]  /*2d9c0*/  LDL.LU R59, [R1+0x14] ;  /* 0x00001400013b7983 */ /* 0x002ee80000300800 */
[----:B------:R-:W3:Y:S01]  /*2d9d0*/  LDL.LU R58, [R1+0x1c] ;  /* 0x00001c00013a7983 */ /* 0x000ee20000300800 */
[----:B------:R-:W-:Y:S02]  /*2d9e0*/  PRMT R20, R11, 0x5410, R10 ;  /* 0x000054100b147816 */ /* 0x000fe4000000000a */
[----:B------:R-:W-:-:S02]  /*2d9f0*/  LOP3.LUT R10, R43, 0xffff, RZ, 0xc0, !PT ;  /* 0x0000ffff2b0a7812 */ /* 0x000fc400078ec0ff */
[----:B------:R-:W-:Y:S02]  /*2da00*/  FSETP.NEU.AND P1, PT, R45, RZ, PT ;  /* 0x000000ff2d00720b */ /* 0x000fe40003f2d000 */
[----:B------:R-:W-:Y:S01]  /*2da10*/  PRMT R8, R46, 0x4210, R10 ;  /* 0x000042102e087816 */ /* 0x000fe2000000000a */
[----:B------:R-:W3:Y:S01]  /*2da20*/  LDL.LU R45, [R1+0x54] ;  /* 0x00005400012d7983 */ /* 0x000ee20000300800 */
[----:B------:R-:W-:-:S03]  /*2da30*/  SHF.R.U32.HI R42, RZ, 0x8, R42 ;  /* 0x00000008ff2a7819 */ /* 0x000fc6000001162a */
[----:B------:R-:W3:Y:S01]  /*2da40*/  LDL.LU R46, [R1+0x50] ;  /* 0x00005000012e7983 */ /* 0x000ee20000300800 */
[----:B------:R-:W-:Y:S02]  /*2da50*/  LOP3.LUT R42, R42, 0xffff, RZ, 0xc0, !PT ;  /* 0x0000ffff2a2a7812 */ /* 0x000fe400078ec0ff */
[----:B------:R-:W-:Y:S02]  /*2da60*/  SHF.R.U32.HI R24, RZ, 0x8, R24 ;  /* 0x00000008ff187819 */ /* 0x000fe40000011618 */
[----:B------:R-:W-:Y:S02]  /*2da70*/  PRMT R33, R42, 0x3340, R33 ;  /* 0x000033402a217816 */ /* 0x000fe40000000021 */
[----:B------:R-:W-:Y:S01]  /*2da80*/  LOP3.LUT R24, R24, 0xffff, RZ, 0xc0, !PT ;  /* 0x0000ffff18187812 */ /* 0x000fe200078ec0ff */
[----:B------:R-:W1:Y:S03]  /*2da90*/  S2R R42, SR_TID.X ;  /* 0x00000000002a7919 */ /* 0x000e660000002100 */
[----:B------:R-:W-:-:S04]  /*2daa0*/  PRMT R24, R24, 0x3340, R1 ;  /* 0x0000334018187816 */ /* 0x000fc80000000001 */
[----:B------:R-:W-:Y:S02]  /*2dab0*/  PRMT R3, R3, 0x5410, R24 ;  /* 0x0000541003037816 */ /* 0x000fe40000000018 */
[----:B------:R-:W-:Y:S02]  /*2dac0*/  PRMT R5, R36, 0x5210, R5 ;  /* 0x0000521024057816 */ /* 0x000fe40000000005 */
[----:B------:R-:W-:Y:S02]  /*2dad0*/  PRMT R7, R3, 0x5210, R7 ;  /* 0x0000521003077816 */ /* 0x000fe40000000007 */
[----:B-1----:R-:W-:-:S04]  /*2dae0*/  LOP3.LUT R11, R42, 0x1ff, RZ, 0xc0, !PT ;  /* 0x000001ff2a0b7812 */ /* 0x002fc800078ec0ff */
[----:B------:R-:W-:Y:S02]  /*2daf0*/  LEA R43, R11, UR7, 0x4 ;  /* 0x000000070b2b7c11 */ /* 0x000fe4000f8e20ff */
[----:B------:R-:W-:Y:S02]  /*2db00*/  PRMT R29, R29, 0x3340, R1 ;  /* 0x000033401d1d7816 */ /* 0x000fe40000000001 */
[----:B------:R-:W-:Y:S02]  /*2db10*/  PRMT R9, R9, 0x5210, R10 ;  /* 0x0000521009097816 */ /* 0x000fe4000000000a */
[--C-:B------:R-:W-:Y:S02]  /*2db20*/  PRMT R11, R23, 0x5210, R12.reuse ;  /* 0x00005210170b7816 */ /* 0x100fe4000000000c */
[----:B------:R-:W-:Y:S02]  /*2db30*/  PRMT R29, R13, 0x5410, R29 ;  /* 0x000054100d1d7816 */ /* 0x000fe4000000001d */
[----:B------:R-:W-:-:S02]  /*2db40*/  PRMT R10, R47, 0x4210, R12 ;  /* 0x000042102f0a7816 */ /* 0x000fc4000000000c */
[----:B------:R-:W-:Y:S02]  /*2db50*/  LOP3.LUT R12, R44, 0xffff, RZ, 0xc0, !PT ;  /* 0x0000ffff2c0c7812 */ /* 0x000fe400078ec0ff */
[----:B------:R-:W3:Y:S01]  /*2db60*/  LDL.LU R44, [R1+0x4c] ;  /* 0x00004c00012c7983 */ /* 0x000ee20000300800 */
[----:B------:R-:W-:-:S03]  /*2db70*/  LOP3.LUT R13, R38, 0xffff, RZ, 0xc0, !PT ;  /* 0x0000ffff260d7812 */ /* 0x000fc600078ec0ff */
[----:B------:R-:W3:Y:S01]  /*2db80*/  LDL.LU R38, [R1+0x48] ;  /* 0x0000480001267983 */ /* 0x000ee20000300800 */
[----:B------:R-:W-:-:S04]  /*2db90*/  SHF.R.U32.HI R34, RZ, 0x8, R34 ;  /* 0x00000008ff227819 */ /* 0x000fc80000011622 */
[----:B------:R-:W-:Y:S02]  /*2dba0*/  LOP3.LUT R34, R34, 0xffff, RZ, 0xc0, !PT ;  /* 0x0000ffff22227812 */ /* 0x000fe400078ec0ff */
[--C-:B------:R-:W-:Y:S02]  /*2dbb0*/  PRMT R27, R27, 0x3340, R1.reuse ;  /* 0x000033401b1b7816 */ /* 0x100fe40000000001 */
[----:B------:R-:W-:Y:S02]  /*2dbc0*/  PRMT R14, R34, 0x3340, R14 ;  /* 0x00003340220e7816 */ /* 0x000fe4000000000e */
[--C-:B------:R-:W-:Y:S02]  /*2dbd0*/  PRMT R18, R18, 0x3340, R1.reuse ;  /* 0x0000334012127816 */ /* 0x100fe40000000001 */
[----:B------:R-:W-:Y:S02]  /*2dbe0*/  PRMT R25, R25, 0x3340, R1 ;  /* 0x0000334019197816 */ /* 0x000fe40000000001 */
[----:B------:R-:W-:-:S02]  /*2dbf0*/  PRMT R27, R17, 0x5410, R27 ;  /* 0x00005410111b7816 */ /* 0x000fc4000000001b */
[----:B------:R-:W-:Y:S02]  /*2dc00*/  PRMT R0, R22, 0x5410, R18 ;  /* 0x0000541016007816 */ /* 0x000fe40000000012 */
[----:B------:R-:W-:Y:S02]  /*2dc10*/  PRMT R25, R14, 0x5410, R25 ;  /* 0x000054100e197816 */ /* 0x000fe40000000019 */
[--C-:B------:R-:W-:Y:S02]  /*2dc20*/  PRMT R17, R15, 0x5210, R12.reuse ;  /* 0x000052100f117816 */ /* 0x100fe4000000000c */
[--C-:B------:R-:W-:Y:S02]  /*2dc30*/  PRMT R18, R26, 0x4210, R13.reuse ;  /* 0x000042101a127816 */ /* 0x100fe4000000000d */
[----:B------:R-:W-:Y:S01]  /*2dc40*/  PRMT R19, R19, 0x5210, R13 ;  /* 0x0000521013137816 */ /* 0x000fe2000000000d */
[----:B--2---:R-:W-:Y:S01]  /*2dc50*/  STSM.16.M88.4 [R2], R4 ;  /* 0x0000000402007844 */ /* 0x004fe20000000200 */
[----:B------:R-:W-:Y:S01]  /*2dc60*/  BAR.SYNC.DEFER_BLOCKING 0x0 ;  /* 0x0000000000007b1d */ /* 0x000fe20000010000 */
[----:B------:R-:W-:-:S05]  /*2dc70*/  PRMT R16, R37, 0x4210, R12 ;  /* 0x0000421025107816 */ /* 0x000fca000000000c */
[----:B------:R-:W2:Y:S04]  /*2dc80*/  LDL.LU R37, [R1+0x10] ;  /* 0x0000100001257983 */ /* 0x000ea80000300800 */
[----:B------:R-:W-:Y:S01]  /*2dc90*/  LDS.128 R4, [R43] ;  /* 0x000000002b047984 */ /* 0x000fe20000000c00 */
[----:B------:R-:W-:Y:S06]  /*2dca0*/  BAR.SYNC.DEFER_BLOCKING 0x0 ;  /* 0x0000000000007b1d */ /* 0x000fec0000010000 */
[----:B------:R-:W-:Y:S02]  /*2dcb0*/  STSM.16.M88.4 [R2], R8 ;  /* 0x0000000802007844 */ /* 0x000fe40000000200 */
[----:B------:R-:W-:Y:S01]  /*2dcc0*/  BAR.SYNC.DEFER_BLOCKING 0x0 ;  /* 0x0000000000007b1d */ /* 0x000fe20000010000 */
[----:B-----5:R-:W-:-:S02]  /*2dcd0*/  LOP3.LUT R23, R61, 0xffff, RZ, 0xc0, !PT ;  /* 0x0000ffff3d177812 */ /* 0x020fc400078ec0ff */
[----:B----4-:R-:W-:-:S03]  /*2dce0*/  LOP3.LUT R22, R60, 0xffff, RZ, 0xc0, !PT ;  /* 0x0000ffff3c167812 */ /* 0x010fc600078ec0ff */
[----:B------:R-:W4:Y:S04]  /*2dcf0*/  LDL.LU R61, [R1+0x40] ;  /* 0x00004000013d7983 */ /* 0x000f280000300800 */
[----:B------:R-:W5:Y:S04]  /*2dd00*/  LDL.LU R60, [R1+0x44] ;  /* 0x00004400013c7983 */ /* 0x000f680000300800 */
[----:B------:R-:W1:Y:S01]  /*2dd10*/  LDS.128 R12, [R43] ;  /* 0x000000002b0c7984 */ /* 0x000e620000000c00 */
[----:B------:R-:W-:Y:S06]  /*2dd20*/  BAR.SYNC.DEFER_BLOCKING 0x0 ;  /* 0x0000000000007b1d */ /* 0x000fec0000010000 */
[----:B------:R3:W-:Y:S02]  /*2dd30*/  STSM.16.M88.4 [R2], R16 ;  /* 0x0000001002007844 */ /* 0x0007e40000000200 */
[----:B------:R-:W-:Y:S01]  /*2dd40*/  BAR.SYNC.DEFER_BLOCKING 0x0 ;  /* 0x0000000000007b1d */ /* 0x000fe20000010000 */
[----:B---3--:R-:W-:-:S02]  /*2dd50*/  PRMT R16, R59, 0x4210, R23 ;  /* 0x000042103b107816 */ /* 0x008fc40000000017 */
[----:B------:R-:W-:-:S03]  /*2dd60*/  PRMT R18, R58, 0x4210, R22 ;  /* 0x000042103a127816 */ /* 0x000fc60000000016 */
[----:B------:R-:W3:Y:S04]  /*2dd70*/  LDL.LU R59, [R1+0x28] ;  /* 0x00002800013b7983 */ /* 0x000ee80000300800 */
[----:B------:R-:W3:Y:S04]  /*2dd80*/  LDL.LU R58, [R1+0x24] ;  /* 0x00002400013a7983 */ /* 0x000ee80000300800 */
[----:B------:R-:W0:Y:S01]  /*2dd90*/  LDS.128 R8, [R43] ;  /* 0x000000002b087984 */ /* 0x000e220000000c00 */
[----:B------:R-:W-:Y:S02]  /*2dda0*/  PRMT R17, R20, 0x5210, R23 ;  /* 0x0000521014117816 */ /* 0x000fe40000000017 */
[----:B------:R-:W-:Y:S01]  /*2ddb0*/  PRMT R19, R21, 0x5210, R22 ;  /* 0x0000521015137816 */ /* 0x000fe20000000016 */
[----:B------:R-:W-:Y:S01]  /*2ddc0*/  BAR.SYNC.DEFER_BLOCKING 0x0 ;  /* 0x0000000000007b1d */ /* 0x000fe20000010000 */
[----:B------:R-:W-:-:S02]  /*2ddd0*/  SHF.R.U32.HI R49, RZ, 0x8, R49 ;  /* 0x00000008ff317819 */ /* 0x000fc40000011631 */
[----:B------:R-:W-:Y:S02]  /*2dde0*/  SHF.R.U32.HI R51, RZ, 0x8, R51 ;  /* 0x00000008ff337819 */ /* 0x000fe40000011633 */
[----:B------:R-:W-:Y:S02]  /*2ddf0*/  SHF.R.U32.HI R53, RZ, 0x8, R53 ;  /* 0x00000008ff357819 */ /* 0x000fe40000011635 */
[----:B------:R-:W-:Y:S02]  /*2de00*/  LOP3.LUT R28, R51, 0xffff, RZ, 0xc0, !PT ;  /* 0x0000ffff331c7812 */ /* 0x000fe400078ec0ff */
[----:B------:R-:W-:Y:S01]  /*2de10*/  LOP3.LUT R49, R49, 0xffff, RZ, 0xc0, !PT ;  /* 0x0000ffff31317812 */ /* 0x000fe200078ec0ff */
[----:B------:R-:W-:Y:S01]  /*2de20*/  STSM.16.M88.4 [R2], R16 ;  /* 0x0000001002007844 */ /* 0x000fe20000000200 */
[----:B------:R-:W-:Y:S01]  /*2de30*/  BAR.SYNC.DEFER_BLOCKING 0x0 ;  /* 0x0000000000007b1d */ /* 0x000fe20000010000 */
[----:B------:R-:W-:Y:S02]  /*2de40*/  LOP3.LUT R30, R53, 0xffff, RZ, 0xc0, !PT ;  /* 0x0000ffff351e7812 */ /* 0x000fe400078ec0ff */
[----:B------:R-:W-:-:S02]  /*2de50*/  PRMT R28, R49, 0x3340, R28 ;  /* 0x00003340311c7816 */ /* 0x000fc4000000001c */
[----:B------:R-:W-:Y:S02]  /*2de60*/  PRMT R30, R30, 0x3340, R1 ;  /* 0x000033401e1e7816 */ /* 0x000fe40000000001 */
[----:B------:R-:W-:Y:S02]  /*2de70*/  LOP3.LUT R20, R45, 0xffff, RZ, 0xc0, !PT ;  /* 0x0000ffff2d147812 */ /* 0x000fe400078ec0ff */
[----:B------:R-:W-:Y:S02]  /*2de80*/  LOP3.LUT R21, R46, 0xffff, RZ, 0xc0, !PT ;  /* 0x0000ffff2e157812 */ /* 0x000fe400078ec0ff */
[----:B------:R-:W-:Y:S02]  /*2de90*/  PRMT R3, R28, 0x5410, R30 ;  /* 0x000054101c037816 */ /* 0x000fe4000000001e */
[--C-:B------:R-:W-:Y:S02]  /*2dea0*/  PRMT R28, R39, 0x4210, R20.reuse ;  /* 0x00004210271c7816 */ /* 0x100fe40000000014 */
[----:B------:R-:W-:-:S02]  /*2deb0*/  PRMT R29, R29, 0x5210, R20 ;  /* 0x000052101d1d7816 */ /* 0x000fc40000000014 */
[--C-:B------:R-:W-:Y:S02]  /*2dec0*/  PRMT R30, R40, 0x4210, R21.reuse ;  /* 0x00004210281e7816 */ /* 0x100fe40000000015 */
[----:B------:R-:W-:Y:S02]  /*2ded0*/  PRMT R31, R31, 0x5210, R21 ;  /* 0x000052101f1f7816 */ /* 0x000fe40000000015 */
[----:B------:R-:W0:Y:S01]  /*2dee0*/  LDS.128 R20, [R43] ;  /* 0x000000002b147984 */ /* 0x000e220000000c00 */
[----:B------:R-:W-:Y:S06]  /*2def0*/  BAR.SYNC.DEFER_BLOCKING 0x0 ;  /* 0x0000000000007b1d */ /* 0x000fec0000010000 */
[----:B------:R1:W-:Y:S02]  /*2df00*/  STSM.16.M88.4 [R2], R28 ;  /* 0x0000001c02007844 */ /* 0x0003e40000000200 */
[----:B------:R-:W-:Y:S01]  /*2df10*/  BAR.SYNC.DEFER_BLOCKING 0x0 ;  /* 0x0000000000007b1d */ /* 0x000fe20000010000 */
[----:B------:R-:W-:-:S02]  /*2df20*/  PRMT R32, R32, 0x3340, R1 ;  /* 0x0000334020207816 */ /* 0x000fc40000000001 */
[----:B------:R-:W-:Y:S02]  /*2df30*/  LOP3.LUT R26, R44, 0xffff, RZ, 0xc0, !PT ;  /* 0x0000ffff2c1a7812 */ /* 0x000fe400078ec0ff */
[----:B------:R-:W-:Y:S02]  /*2df40*/  PRMT R33, R33, 0x5410, R32 ;  /* 0x0000541021217816 */ /* 0x000fe40000000020 */
[----:B------:R-:W-:Y:S01]  /*2df50*/  LOP3.LUT R32, R38, 0xffff, RZ, 0xc0, !PT ;  /* 0x0000ffff26207812 */ /* 0x000fe200078ec0ff */
[----:B------:R-:W0:Y:S01]  /*2df60*/  LDS.128 R16, [R43] ;  /* 0x000000002b107984 */ /* 0x000e220000000c00 */
[--C-:B-1----:R-:W-:Y:S02]  /*2df70*/  PRMT R28, R41, 0x4210, R26.reuse ;  /* 0x00004210291c7816 */ /* 0x102fe4000000001a */
[----:B------:R-:W-:Y:S02]  /*2df80*/  PRMT R29, R27, 0x5210, R26 ;  /* 0x000052101b1d7816 */ /* 0x000fe4000000001a */
[----:B------:R-:W-:-:S02]  /*2df90*/  PRMT R31, R25, 0x5210, R32 ;  /* 0x00005210191f7816 */ /* 0x000fc40000000020 */
[----:B------:R-:W-:Y:S02]  /*2dfa0*/  SHF.R.U32.HI R48, RZ, 0x8, R48 ;  /* 0x00000008ff307819 */ /* 0x000fe40000011630 */
[----:B------:R-:W-:Y:S02]  /*2dfb0*/  SHF.R.U32.HI R50, RZ, 0x8, R50 ;  /* 0x00000008ff327819 */ /* 0x000fe40000011632 */
[----:B------:R-:W-:Y:S02]  /*2dfc0*/  SHF.R.U32.HI R52, RZ, 0x8, R52 ;  /* 0x00000008ff347819 */ /* 0x000fe40000011634 */
[----:B------:R-:W-:Y:S02]  /*2dfd0*/  LOP3.LUT R34, R50, 0xffff, RZ, 0xc0, !PT ;  /* 0x0000ffff32227812 */ /* 0x000fe400078ec0ff */
[----:B------:R-:W-:Y:S02]  /*2dfe0*/  LOP3.LUT R48, R48, 0xffff, RZ, 0xc0, !PT ;  /* 0x0000ffff30307812 */ /* 0x000fe400078ec0ff */
[----:B------:R-:W-:-:S02]  /*2dff0*/  LOP3.LUT R35, R52, 0xffff, RZ, 0xc0, !PT ;  /* 0x0000ffff34237812 */ /* 0x000fc400078ec0ff */
[----:B------:R-:W-:Y:S02]  /*2e000*/  PRMT R34, R48, 0x3340, R34 ;  /* 0x0000334030227816 */ /* 0x000fe40000000022 */
[----:B------:R-:W-:Y:S02]  /*2e010*/  PRMT R47, R12, 0x7770, RZ ;  /* 0x000077700c2f7816 */ /* 0x000fe400000000ff */
[----:B------:R-:W-:Y:S02]  /*2e020*/  PRMT R51, R13, 0x7770, RZ ;  /* 0x000077700d337816 */ /* 0x000fe400000000ff */
[----:B------:R-:W-:Y:S01]  /*2e030*/  PRMT R53, R14, 0x7770, RZ ;  /* 0x000077700e357816 */ /* 0x000fe200000000ff */
[----:B------:R-:W1:Y:S01]  /*2e040*/  S2R R40, SR_CTAID.X ;  /* 0x0000000000287919 */ /* 0x000e620000002500 */
[----:B--2---:R-:W-:Y:S01]  /*2e050*/  PRMT R30, R37, 0x4210, R32 ;  /* 0x00004210251e7816 */ /* 0x004fe20000000020 */
[----:B------:R-:W-:Y:S01]  /*2e060*/  BAR.SYNC.DEFER_BLOCKING 0x0 ;  /* 0x0000000000007b1d */ /* 0x000fe20000010000 */
[----:B------:R-:W-:-:S07]  /*2e070*/  UIMAD UR4, UR8, UR4, URZ ;  /* 0x00000004080472a4 */ /* 0x000fce000f8e02ff */
[----:B------:R-:W2:Y:S01]  /*2e080*/  LDC R52, c[0x0][0x3e8] ;  /* 0x0000fa00ff347b82 */ /* 0x000ea20000000800 */
[----:B------:R-:W-:Y:S07]  /*2e090*/  STSM.16.M88.4 [R2], R28 ;  /* 0x0000001c02007844 */ /* 0x000fee0000000200 */
[----:B------:R-:W-:Y:S01]  /*2e0a0*/  BAR.SYNC.DEFER_BLOCKING 0x0 ;  /* 0x0000000000007b1d */ /* 0x000fe20000010000 */
[----:B------:R-:W-:-:S04]  /*2e0b0*/  PRMT R35, R35, 0x3340, R1 ;  /* 0x0000334023237816 */ /* 0x000fc80000000001 */
[----:B------:R-:W-:Y:S01]  /*2e0c0*/  PRMT R24, R34, 0x5410, R35 ;  /* 0x0000541022187816 */ /* 0x000fe20000000023 */
[----:B------:R-:W0:Y:S01]  /*2e0d0*/  LDS.128 R28, [R43] ;  /* 0x000000002b1c7984 */ /* 0x000e220000000c00 */
[----:B----4-:R-:W-:Y:S02]  /*2e0e0*/  LOP3.LUT R25, R61, 0xffff, RZ, 0xc0, !PT ;  /* 0x0000ffff3d197812 */ /* 0x010fe400078ec0ff */
[----:B-----5:R-:W-:Y:S02]  /*2e0f0*/  LOP3.LUT R35, R60, 0xffff, RZ, 0xc0, !PT ;  /* 0x0000ffff3c237812 */ /* 0x020fe400078ec0ff */
[----:B------:R-:W-:Y:S02]  /*2e100*/  PRMT R32, R54, 0x4210, R25 ;  /* 0x0000421036207816 */ /* 0x000fe40000000019 */
[----:B------:R-:W-:Y:S02]  /*2e110*/  PRMT R34, R55, 0x4210, R35 ;  /* 0x0000421037227816 */ /* 0x000fe40000000023 */
[----:B------:R-:W-:-:S02]  /*2e120*/  PRMT R33, R33, 0x5210, R25 ;  /* 0x0000521021217816 */ /* 0x000fc40000000019 */
[----:B------:R-:W-:Y:S01]  /*2e130*/  PRMT R35, R0, 0x5210, R35 ;  /* 0x0000521000237816 */ /* 0x000fe20000000023 */
[----:B------:R-:W-:Y:S01]  /*2e140*/  BAR.SYNC.DEFER_BLOCKING 0x0 ;  /* 0x0000000000007b1d */ /* 0x000fe20000010000 */
[----:B------:R-:W-:Y:S02]  /*2e150*/  PRMT R0, R12, 0x7772, RZ ;  /* 0x000077720c007816 */ /* 0x000fe400000000ff */
[----:B------:R-:W-:-:S03]  /*2e160*/  PRMT R60, R13, 0x7771, RZ ;  /* 0x000077710d3c7816 */ /* 0x000fc600000000ff */
[----:B------:R4:W-:Y:S02]  /*2e170*/  STSM.16.M88.4 [R2], R32 ;  /* 0x0000002002007844 */ /* 0x0009e40000000200 */
[----:B----4-:R-:W-:-:S05]  /*2e180*/  PRMT R35, R12, 0x7773, RZ ;  /* 0x000077730c237816 */ /* 0x010fca00000000ff */
[----:B------:R-:W-:Y:S01]  /*2e190*/  STL [R1+0x14], R35 ;  /* 0x0000142301007387 */ /* 0x000fe20000100800 */
[----:B---3--:R-:W-:-:S03]  /*2e1a0*/  LOP3.LUT R26, R58, 0xffff, RZ, 0xc0, !PT ;  /* 0x0000ffff3a1a7812 */ /* 0x008fc600078ec0ff */
[----:B------:R3:W-:Y:S01]  /*2e1b0*/  STL [R1+0x4], R0 ;  /* 0x0000040001007387 */ /* 0x0007e20000100800 */
[----:B------:R-:W-:Y:S02]  /*2e1c0*/  PRMT R38, R57, 0x4210, R26 ;  /* 0x0000421039267816 */ /* 0x000fe4000000001a */
[----:B------:R-:W-:Y:S02]  /*2e1d0*/  PRMT R57, R12, 0x7771, RZ ;  /* 0x000077710c397816 */ /* 0x000fe400000000ff */
[C---:B------:R-:W-:Y:S02]  /*2e1e0*/  PRMT R12, R13.reuse, 0x7773, RZ ;  /* 0x000077730d0c7816 */ /* 0x040fe400000000ff */
[----:B---3--:R-:W-:-:S03]  /*2e1f0*/  PRMT R0, R13, 0x7772, RZ ;  /* 0x000077720d007816 */ /* 0x008fc600000000ff */
[----:B------:R3:W-:Y:S04]  /*2e200*/  STL [R1+0x1c], R12 ;  /* 0x00001c0c01007387 */ /* 0x0007e80000100800 */
[----:B------:R4:W-:Y:S01]  /*2e210*/  STL [R1+0x8], R0 ;  /* 0x0000080001007387 */ /* 0x0009e20000100800 */
[----:B------:R-:W-:Y:S02]  /*2e220*/  PRMT R13, R15, 0x7773, RZ ;  /* 0x000077730f0d7816 */ /* 0x000fe400000000ff */
[C---:B---3--:R-:W-:Y:S02]  /*2e230*/  PRMT R12, R14.reuse, 0x7773, RZ ;  /* 0x000077730e0c7816 */ /* 0x048fe400000000ff */
[----:B----4-:R-:W-:-:S03]  /*2e240*/  PRMT R0, R14, 0x7772, RZ ;  /* 0x000077720e007816 */ /* 0x010fc600000000ff */
[----:B------:R3:W-:Y:S04]  /*2e250*/  STL [R1+0x20], R12 ;  /* 0x0000200c01007387 */ /* 0x0007e80000100800 */
[----:B------:R4:W-:Y:S01]  /*2e260*/  STL [R1+0xc], R0 ;  /* 0x00000c0001007387 */ /* 0x0009e20000100800 */
[----:B------:R-:W-:Y:S02]  /*2e270*/  PRMT R61, R14, 0x7771, RZ ;  /* 0x000077710e3d7816 */ /* 0x000fe400000000ff */
[C---:B---3--:R-:W-:Y:S01]  /*2e280*/  PRMT R12, R15.reuse, 0x7772, RZ ;  /* 0x000077720f0c7816 */ /* 0x048fe200000000ff */
[----:B------:R3:W-:Y:S01]  /*2e290*/  STL [R1+0x24], R13 ;  /* 0x0000240d01007387 */ /* 0x0007e20000100800 */
[----:B----4-:R-:W-:-:S03]  /*2e2a0*/  PRMT R0, R15, 0x7771, RZ ;  /* 0x000077710f007816 */ /* 0x010fc600000000ff */
[----:B------:R-:W-:Y:S01]  /*2e2b0*/  STL [R1+0x10], R12 ;  /* 0x0000100c01007387 */ /* 0x000fe20000100800 */
[----:B0-----:R-:W-:-:S03]  /*2e2c0*/  PRMT R14, R8, 0x7773, RZ ;  /* 0x00007773080e7816 */ /* 0x001fc600000000ff */
[----:B------:R0:W-:Y:S01]  /*2e2d0*/  STL [R1], R0 ;  /* 0x0000000001007387 */ /* 0x0001e20000100800 */
[----:B---3--:R-:W-:-:S03]  /*2e2e0*/  PRMT R13, R8, 0x7771, RZ ;  /* 0x00007771080d7816 */ /* 0x008fc600000000ff */
[----:B------:R-:W-:Y:S01]  /*2e2f0*/  STL [R1+0x54], R14 ;  /* 0x0000540e01007387 */ /* 0x000fe20000100800 */
[C---:B0-----:R-:W-:Y:S02]  /*2e300*/  PRMT R0, R8.reuse, 0x7772, RZ ;  /* 0x0000777208007816 */ /* 0x041fe400000000ff */
[----:B------:R-:W-:-:S03]  /*2e310*/  PRMT R8, R8, 0x7770, RZ ;  /* 0x0000777008087816 */ /* 0x000fc600000000ff */
[----:B------:R0:W-:Y:S04]  /*2e320*/  STL [R1+0x44], R0 ;  /* 0x0000440001007387 */ /* 0x0001e80000100800 */
[----:B------:R3:W-:Y:S01]  /*2e330*/  STL [R1+0x34], R13 ;  /* 0x0000340d01007387 */ /* 0x0007e20000100800 */
[----:B0-----:R-:W-:-:S03]  /*2e340*/  PRMT R0, R9, 0x7773, RZ ;  /* 0x0000777309007816 */ /* 0x001fc600000000ff */
[----:B------:R0:W-:Y:S01]  /*2e350*/  STL [R1+0x18], R8 ;  /* 0x0000180801007387 */ /* 0x0001e20000100800 */
[----:B---3--:R-:W-:-:S03]  /*2e360*/  PRMT R13, R9, 0x7772, RZ ;  /* 0x00007772090d7816 */ /* 0x008fc600000000ff */
[----:B------:R3:W-:Y:S01]  /*2e370*/  STL [R1+0x5c], R0 ;  /* 0x00005c0001007387 */ /* 0x0007e20000100800 */
[----:B0-----:R-:W-:-:S03]  /*2e380*/  PRMT R8, R9, 0x7771, RZ ;  /* 0x0000777109087816 */ /* 0x001fc600000000ff */
[----:B------:R-:W-:Y:S01]  /*2e390*/  STL [R1+0x48], R13 ;  /* 0x0000480d01007387 */ /* 0x000fe20000100800 */
[----:B---3--:R-:W-:-:S03]  /*2e3a0*/  PRMT R0, R9, 0x7770, RZ ;  /* 0x0000777009007816 */ /* 0x008fc600000000ff */
[----:B------:R0:W-:Y:S01]  /*2e3b0*/  STL [R1+0x38], R8 ;  /* 0x0000380801007387 */ /* 0x0001e20000100800 */
[----:B------:R-:W-:-:S03]  /*2e3c0*/  PRMT R9, R10, 0x7773, RZ ;  /* 0x000077730a097816 */ /* 0x000fc600000000ff */
[----:B------:R3:W-:Y:S01]  /*2e3d0*/  STL [R1+0x28], R0 ;  /* 0x0000280001007387 */ /* 0x0007e20000100800 */
[----:B0-----:R-:W-:-:S03]  /*2e3e0*/  PRMT R8, R10, 0x7772, RZ ;  /* 0x000077720a087816 */ /* 0x001fc600000000ff */
[----:B------:R0:W-:Y:S01]  /*2e3f0*/  STL [R1+0x60], R9 ;  /* 0x0000600901007387 */ /* 0x0001e20000100800 */
[----:B---3--:R-:W-:-:S03]  /*2e400*/  PRMT R0, R10, 0x7771, RZ ;  /* 0x000077710a007816 */ /* 0x008fc600000000ff */
[----:B------:R-:W-:Y:S04]  /*2e410*/  STL [R1+0x4c], R8 ;  /* 0x00004c0801007387 */ /* 0x000fe80000100800 */
[----:B------:R3:W-:Y:S01]  /*2e420*/  STL [R1+0x3c], R0 ;  /* 0x00003c0001007387 */ /* 0x0007e20000100800 */
[C---:B0-----:R-:W-:Y:S02]  /*2e430*/  PRMT R9, R11.reuse, 0x7773, RZ ;  /* 0x000077730b097816 */ /* 0x041fe400000000ff */
[----:B---3--:R-:W-:Y:S02]  /*2e440*/  PRMT R0, R10, 0x7770, RZ ;  /* 0x000077700a007816 */ /* 0x008fe400000000ff */
[----:B------:R-:W-:-:S03]  /*2e450*/  PRMT R8, R11, 0x7772, RZ ;  /* 0x000077720b087816 */ /* 0x000fc600000000ff */
[----:B------:R-:W-:Y:S04]  /*2e460*/  STL [R1+0x2c], R0 ;  /* 0x00002c0001007387 */ /* 0x000fe80000100800 */
[----:B------:R0:W-:Y:S01]  /*2e470*/  STL [R1+0x64], R9 ;  /* 0x0000640901007387 */ /* 0x0001e20000100800 */
[----:B------:R-:W-:Y:S02]  /*2e480*/  LOP3.LUT R37, R59, 0xffff, RZ, 0xc0, !PT ;  /* 0x0000ffff3b257812 */ /* 0x000fe400078ec0ff */
[----:B------:R-:W-:Y:S01]  /*2e490*/  PRMT R10, R20, 0x7771, RZ ;  /* 0x00007771140a7816 */ /* 0x000fe200000000ff */
[----:B------:R3:W-:Y:S01]  /*2e4a0*/  STL [R1+0x50], R8 ;  /* 0x0000500801007387 */ /* 0x0007e20000100800 */
[C---:B0-----:R-:W-:Y:S01]  /*2e4b0*/  PRMT R9, R11.reuse, 0x7771, RZ ;  /* 0x000077710b097816 */ /* 0x041fe200000000ff */
[----:B------:R-:W0:Y:S01]  /*2e4c0*/  LDC.64 R58, c[0x0][0x398] ;  /* 0x0000e600ff3a7b82 */ /* 0x000e220000000a00 */
[----:B---3--:R-:W-:-:S03]  /*2e4d0*/  PRMT R8, R11, 0x7770, RZ ;  /* 0x000077700b087816 */ /* 0x008fc600000000ff */
[----:B------:R3:W-:Y:S01]  /*2e4e0*/  STL [R1+0x40], R9 ;  /* 0x0000400901007387 */ /* 0x0007e20000100800 */
[----:B------:R-:W-:Y:S02]  /*2e4f0*/  PRMT R11, R20, 0x7772, RZ ;  /* 0x00007772140b7816 */ /* 0x000fe400000000ff */
[--C-:B------:R-:W-:Y:S01]  /*2e500*/  PRMT R36, R56, 0x4210, R37.reuse ;  /* 0x0000421038247816 */ /* 0x100fe20000000025 */
[----:B------:R-:W-:Y:S01]  /*2e510*/  STL [R1+0x30], R8 ;  /* 0x0000300801007387 */ /* 0x000fe20000100800 */
[----:B---3--:R-:W-:Y:S02]  /*2e520*/  PRMT R9, R20, 0x7773, RZ ;  /* 0x0000777314097816 */ /* 0x008fe400000000ff */
[----:B------:R-:W-:Y:S02]  /*2e530*/  PRMT R37, R24, 0x5210, R37 ;  /* 0x0000521018257816 */ /* 0x000fe40000000025 */
[----:B------:R-:W-:Y:S01]  /*2e540*/  PRMT R39, R3, 0x5210, R26 ;  /* 0x0000521003277816 */ /* 0x000fe2000000001a */
[----:B------:R-:W-:Y:S06]  /*2e550*/  BAR.SYNC.DEFER_BLOCKING 0x0 ;  /* 0x0000000000007b1d */ /* 0x000fec0000010000 */
[----:B------:R3:W-:Y:S04]  /*2e560*/  STL [R1+0x94], R9 ;  /* 0x0000940901007387 */ /* 0x0007e80000100800 */
[----:B------:R4:W-:Y:S04]  /*2e570*/  STL [R1+0x88], R11 ;  /* 0x0000880b01007387 */ /* 0x0009e80000100800 */
[----:B------:R5:W-:Y:S01]  /*2e580*/  STL [R1+0x74], R10 ;  /* 0x0000740a01007387 */ /* 0x000be20000100800 */
[----:B---3--:R-:W-:-:S02]  /*2e590*/  PRMT R9, R20, 0x7770, RZ ;  /* 0x0000777014097816 */ /* 0x008fc400000000ff */
[C---:B----4-:R-:W-:Y:S01]  /*2e5a0*/  PRMT R11, R21.reuse, 0x7773, RZ ;  /* 0x00007773150b7816 */ /* 0x050fe200000000ff */
[----:B------:R-:W3:Y:S01]  /*2e5b0*/  LDS.128 R24, [R43] ;  /* 0x000000002b187984 */ /* 0x000ee20000000c00 */
[C---:B-----5:R-:W-:Y:S01]  /*2e5c0*/  PRMT R10, R21.reuse, 0x7772, RZ ;  /* 0x00007772150a7816 */ /* 0x060fe200000000ff */
[----:B------:R-:W-:Y:S06]  /*2e5d0*/  BAR.SYNC.DEFER_BLOCKING 0x0 ;  /* 0x0000000000007b1d */ /* 0x000fec0000010000 */
[----:B------:R4:W-:Y:S04]  /*2e5e0*/  STL [R1+0x58], R9 ;  /* 0x0000580901007387 */ /* 0x0009e80000100800 */
[----:B------:R5:W-:Y:S04]  /*2e5f0*/  STL [R1+0x98], R11 ;  /* 0x0000980b01007387 */ /* 0x000be80000100800 */
[----:B------:R0:W-:Y:S01]  /*2e600*/  STL [R1+0x84], R10 ;  /* 0x0000840a01007387 */ /* 0x0001e20000100800 */
[----:B----4-:R-:W-:-:S02]  /*2e610*/  PRMT R9, R21, 0x7771, RZ ;  /* 0x0000777115097816 */ /* 0x010fc400000000ff */
[----:B-----5:R-:W-:-:S03]  /*2e620*/  PRMT R11, R21, 0x7770, RZ ;  /* 0x00007770150b7816 */ /* 0x020fc600000000ff */
[----:B------:R4:W-:Y:S01]  /*2e630*/  STL [R1+0x7c], R9 ;  /* 0x00007c0901007387 */ /* 0x0009e20000100800 */
[----:B0-----:R-:W-:-:S03]  /*2e640*/  PRMT R10, R22, 0x7773, RZ ;  /* 0x00007773160a7816 */ /* 0x001fc600000000ff */
[----:B------:R0:W-:Y:S04]  /*2e650*/  STL [R1+0x68], R11 ;  /* 0x0000680b01007387 */ /* 0x0001e80000100800 */
[----:B------:R5:W-:Y:S01]  /*2e660*/  STL [R1+0xa4], R10 ;  /* 0x0000a40a01007387 */ /* 0x000be20000100800 */
[C---:B----4-:R-:W-:Y:S02]  /*2e670*/  PRMT R9, R22.reuse, 0x7772, RZ ;  /* 0x0000777216097816 */ /* 0x050fe400000000ff */
[----:B0-----:R-:W-:-:S03]  /*2e680*/  PRMT R11, R22, 0x7771, RZ ;  /* 0x00007771160b7816 */ /* 0x001fc600000000ff */
[----:B------:R0:W-:Y:S01]  /*2e690*/  STL [R1+0x8c], R9 ;  /* 0x00008c0901007387 */ /* 0x0001e20000100800 */
[----:B-----5:R-:W-:-:S03]  /*2e6a0*/  PRMT R10, R22, 0x7770, RZ ;  /* 0x00007770160a7816 */ /* 0x020fc600000000ff */
[----:B------:R4:W-:Y:S04]  /*2e6b0*/  STL [R1+0x78], R11 ;  /* 0x0000780b01007387 */ /* 0x0009e80000100800 */
[----:B------:R5:W-:Y:S01]  /*2e6c0*/  STL [R1+0x70], R10 ;  /* 0x0000700a01007387 */ /* 0x000be20000100800 */
[C---:B0-----:R-:W-:Y:S02]  /*2e6d0*/  PRMT R9, R23.reuse, 0x7773, RZ ;  /* 0x0000777317097816 */ /* 0x041fe400000000ff */
[----:B----4-:R-:W-:-:S03]  /*2e6e0*/  PRMT R11, R23, 0x7772, RZ ;  /* 0x00007772170b7816 */ /* 0x010fc600000000ff */
[----:B------:R0:W-:Y:S01]  /*2e6f0*/  STL [R1+0x9c], R9 ;  /* 0x00009c0901007387 */ /* 0x0001e20000100800 */
[----:B-----5:R-:W-:-:S03]  /*2e700*/  PRMT R10, R23, 0x7771, RZ ;  /* 0x00007771170a7816 */ /* 0x020fc600000000ff */
[----:B------:R-:W-:Y:S04]  /*2e710*/  STL [R1+0x90], R11 ;  /* 0x0000900b01007387 */ /* 0x000fe80000100800 */
[----:B------:R4:W-:Y:S01]  /*2e720*/  STL [R1+0x80], R10 ;  /* 0x0000800a01007387 */ /* 0x0009e20000100800 */
[----:B0-----:R-:W-:-:S03]  /*2e730*/  PRMT R9, R23, 0x7770, RZ ;  /* 0x0000777017097816 */ /* 0x001fc600000000ff */
[----:B------:R0:W-:Y:S01]  /*2e740*/  STSM.16.M88.4 [R2], R36 ;  /* 0x0000002402007844 */ /* 0x0001e20000000200 */
[----:B-1----:R-:W-:Y:S02]  /*2e750*/  PRMT R0, R42, 0x6540, R40 ;  /* 0x000065402a007816 */ /* 0x002fe40000000028 */
[----:B----4-:R-:W-:Y:S01]  /*2e760*/  PRMT R10, R16, 0x7773, RZ ;  /* 0x00007773100a7816 */ /* 0x010fe200000000ff */
[----:B------:R-:W-:Y:S01]  /*2e770*/  STL [R1+0x6c], R9 ;  /* 0x00006c0901007387 */ /* 0x000fe20000100800 */
[----:B------:R-:W-:-:S03]  /*2e780*/  PRMT R40, R29, 0x7773, RZ ;  /* 0x000077731d287816 */ /* 0x000fc600000000ff */
[----:B------:R1:W-:Y:S01]  /*2e790*/  STL [R1+0xa0], R10 ;  /* 0x0000a00a01007387 */ /* 0x0003e20000100800 */
[C---:B0-----:R-:W-:Y:S02]  /*2e7a0*/  PRMT R38, R28.reuse, 0x7773, RZ ;  /* 0x000077731c267816 */ /* 0x041fe400000000ff */
[----:B------:R-:W-:-:S03]  /*2e7b0*/  PRMT R37, R28, 0x7771, RZ ;  /* 0x000077711c257816 */ /* 0x000fc600000000ff */
[----:B------:R0:W-:Y:S01]  /*2e7c0*/  STL [R1+0x100], R38 ;  /* 0x0001002601007387 */ /* 0x0001e20000100800 */
[----:B-1----:R-:W-:Y:S01]  /*2e7d0*/  PRMT R10, R28, 0x7772, RZ ;  /* 0x000077721c0a7816 */ /* 0x002fe200000000ff */
[----:B------:R-:W-:Y:S01]  /*2e7e0*/  IMAD R0, R0, UR5, RZ ;  /* 0x0000000500007c24 */ /* 0x000fe2000f8e02ff */
[C---:B------:R-:W-:Y:S01]  /*2e7f0*/  PRMT R39, R29.reuse, 0x7771, RZ ;  /* 0x000077711d277816 */ /* 0x040fe200000000ff */
[----:B------:R-:W-:Y:S01]  /*2e800*/  STL [R1+0xfc], R40 ;  /* 0x0000fc2801007387 */ /* 0x000fe20000100800 */
[C---:B------:R-:W-:Y:S02]  /*2e810*/  PRMT R41, R29.reuse, 0x7770, RZ ;  /* 0x000077701d297816 */ /* 0x040fe400000000ff */
[----:B0-----:R-:W-:Y:S02]  /*2e820*/  PRMT R38, R28, 0x7770, RZ ;  /* 0x000077701c267816 */ /* 0x001fe400000000ff */
[----:B------:R-:W-:Y:S02]  /*2e830*/  PRMT R28, R29, 0x7772, RZ ;  /* 0x000077721d1c7816 */ /* 0x000fe400000000ff */
[----:B------:R-:W-:Y:S01]  /*2e840*/  PRMT R29, R30, 0x7773, RZ ;  /* 0x000077731e1d7816 */ /* 0x000fe200000000ff */
[----:B------:R-:W-:-:S02]  /*2e850*/  USHF.R.S32.HI UR5, URZ, 0x1f, UR4 ;  /* 0x0000001fff057899 */ /* 0x000fc40008011404 */
[----:B------:R0:W-:Y:S01]  /*2e860*/  STL [R1+0xf0], R28 ;  /* 0x0000f01c01007387 */ /* 0x0001e20000100800 */
[----:B------:R-:W-:Y:S01]  /*2e870*/  IADD3 R58, P2, P4, R0, UR4, R58 ;  /* 0x00000004003a7c10 */ /* 0x000fe2000fc5e03a */
[----:B------:R-:W1:Y:S01]  /*2e880*/  LDCU UR4, c[0x0][0x3ec] ;  /* 0x00007d80ff0477ac */ /* 0x000e620008000800 */
[----:B------:R-:W-:Y:S01]  /*2e890*/  SHF.R.S32.HI R0, RZ, 0x1f, R0 ;  /* 0x0000001fff007819 */ /* 0x000fe20000011400 */
[----:B------:R4:W-:Y:S01]  /*2e8a0*/  STL [R1+0xf8], R29 ;  /* 0x0000f81d01007387 */ /* 0x0009e20000100800 */
[----:B0-----:R-:W-:Y:S02]  /*2e8b0*/  PRMT R28, R30, 0x7772, RZ ;  /* 0x000077721e1c7816 */ /* 0x001fe400000000ff */
[----:B------:R-:W-:Y:S02]  /*2e8c0*/  IADD3.X R0, PT, PT, R0, UR5, R59, P2, P4 ;  /* 0x0000000500007c10 */ /* 0x000fe400097e843b */
[----:B----4-:R-:W-:Y:S01]  /*2e8d0*/  PRMT R29, R31, 0x7773, RZ ;  /* 0x000077731f1d7816 */ /* 0x010fe200000000ff */
[----:B------:R0:W-:Y:S01]  /*2e8e0*/  STL [R1+0xe0], R28 ;  /* 0x0000e01c01007387 */ /* 0x0001e20000100800 */
[----:B---3--:R-:W-:-:S03]  /*2e8f0*/  PRMT R59, R24, 0x7773, RZ ;  /* 0x00007773183b7816 */ /* 0x008fc600000000ff */
[----:B------:R3:W-:Y:S01]  /*2e900*/  STL [R1+0xf4], R29 ;  /* 0x0000f41d01007387 */ /* 0x0007e20000100800 */
[----:B0-----:R-:W-:Y:S02]  /*2e910*/  PRMT R28, R31, 0x7772, RZ ;  /* 0x000077721f1c7816 */ /* 0x001fe400000000ff */
[----:B---3--:R-:W-:-:S03]  /*2e920*/  PRMT R29, R24, 0x7772, RZ ;  /* 0x00007772181d7816 */ /* 0x008fc600000000ff */
[----:B------:R-:W-:Y:S04]  /*2e930*/  STL [R1+0xcc], R28 ;  /* 0x0000cc1c01007387 */ /* 0x000fe80000100800 */
[----:B------:R0:W-:Y:S04]  /*2e940*/  STL [R1+0xec], R59 ;  /* 0x0000ec3b01007387 */ /* 0x0001e80000100800 */
[----:B------:R3:W-:Y:S01]  /*2e950*/  STL [R1+0xe8], R29 ;  /* 0x0000e81d01007387 */ /* 0x0007e20000100800 */
[C---:B0-----:R-:W-:Y:S02]  /*2e960*/  PRMT R59, R24.reuse, 0x7771, RZ ;  /* 0x00007771183b7816 */ /* 0x041fe400000000ff */
[----:B------:R-:W-:-:S02]  /*2e970*/  PRMT R24, R24, 0x7770, RZ ;  /* 0x0000777018187816 */ /* 0x000fc400000000ff */
[----:B---3--:R-:W-:Y:S01]  /*2e980*/  PRMT R29, R25, 0x7773, RZ ;  /* 0x00007773191d7816 */ /* 0x008fe200000000ff */
[----:B------:R0:W-:Y:S01]  /*2e990*/  STL [R1+0xe4], R59 ;  /* 0x0000e43b01007387 */ /* 0x0001e20000100800 */
[----:B------:R-:W-:-:S03]  /*2e9a0*/  SHF.R.U32.HI R12, RZ, 0x8, R42 ;  /* 0x00000008ff0c7819 */ /* 0x000fc6000001162a */
[----:B------:R3:W-:Y:S01]  /*2e9b0*/  STL [R1+0xd0], R24 ;  /* 0x0000d01801007387 */ /* 0x0007e20000100800 */
[----:B------:R-:W-:-:S03]  /*2e9c0*/  SGXT.U32 R8, R12, 0x1 ;  /* 0x000000010c08781a */ /* 0x000fc60000000000 */
[----:B------:R4:W-:Y:S01]  /*2e9d0*/  STL [R1+0xdc], R29 ;  /* 0x0000dc1d01007387 */ /* 0x0009e20000100800 */
[C---:B0-----:R-:W-:Y:S02]  /*2e9e0*/  PRMT R59, R25.reuse, 0x7772, RZ ;  /* 0x00007772193b7816 */ /* 0x041fe400000000ff */
[----:B---3--:R-:W-:-:S03]  /*2e9f0*/  PRMT R24, R25, 0x7771, RZ ;  /* 0x0000777119187816 */ /* 0x008fc600000000ff */
[----:B------:R-:W-:Y:S01]  /*2ea00*/  STL [R1+0xd8], R59 ;  /* 0x0000d83b01007387 */ /* 0x000fe20000100800 */
[----:B----4-:R-:W-:Y:S02]  /*2ea10*/  PRMT R29, R25, 0x7770, RZ ;  /* 0x00007770191d7816 */ /* 0x010fe400000000ff */
[----:B------:R-:W-:Y:S01]  /*2ea20*/  PRMT R25, R26, 0x7773, RZ ;  /* 0x000077731a197816 */ /* 0x000fe200000000ff */
[----:B------:R0:W-:Y:S01]  /*2ea30*/  STL [R1+0xd4], R24 ;  /* 0x0000d41801007387 */ /* 0x0001e20000100800 */
[----:B--2---:R-:W-:-:S03]  /*2ea40*/  IMAD R23, R8, R52, RZ ;  /* 0x0000003408177224 */ /* 0x004fc600078e02ff */
[----:B------:R2:W-:Y:S04]  /*2ea50*/  STL [R1+0xbc], R29 ;  /* 0x0000bc1d01007387 */ /* 0x0005e80000100800 */
[----:B------:R3:W-:Y:S01]  /*2ea60*/  STL [R1+0xc8], R25 ;  /* 0x0000c81901007387 */ /* 0x0007e20000100800 */
[C---:B0-----:R-:W-:Y:S02]  /*2ea70*/  PRMT R24, R26.reuse, 0x7772, RZ ;  /* 0x000077721a187816 */ /* 0x041fe400000000ff */
[----:B--2---:R-:W-:-:S03]  /*2ea80*/  PRMT R29, R26, 0x7771, RZ ;  /* 0x000077711a1d7816 */ /* 0x004fc600000000ff */
[----:B------:R0:W-:Y:S01]  /*2ea90*/  STL [R1+0xc4], R24 ;  /* 0x0000c41801007387 */ /* 0x0001e20000100800 */
[----:B---3--:R-:W-:Y:S01]  /*2eaa0*/  PRMT R25, R26, 0x7770, RZ ;  /* 0x000077701a197816 */ /* 0x008fe200000000ff */
[C---:B------:R-:W-:Y:S02]  /*2eab0*/  IMAD R55, R52.reuse, 0x2, R23 ;  /* 0x0000000234377824 */ /* 0x040fe400078e0217 */
[----:B------:R-:W-:Y:S01]  /*2eac0*/  STL [R1+0xc0], R29 ;  /* 0x0000c01d01007387 */ /* 0x000fe20000100800 */
[C---:B------:R-:W-:Y:S02]  /*2ead0*/  PRMT R26, R27.reuse, 0x7772, RZ ;  /* 0x000077721b1a7816 */ /* 0x040fe400000000ff */
[----:B0-----:R-:W-:Y:S01]  /*2eae0*/  PRMT R24, R27, 0x7773, RZ ;  /* 0x000077731b187816 */ /* 0x001fe200000000ff */
[----:B------:R0:W-:Y:S01]  /*2eaf0*/  STL [R1+0xac], R25 ;  /* 0x0000ac1901007387 */ /* 0x0001e20000100800 */
[----:B------:R-:W-:Y:S01]  /*2eb00*/  IADD3 R22, P2, PT, R23, R58, RZ ;  /* 0x0000003a17167210 */ /* 0x000fe20007f5e0ff */
[----:B------:R-:W-:-:S02]  /*2eb10*/  IMAD R56, R52, 0x2, R55 ;  /* 0x0000000234387824 */ /* 0x000fc400078e0237 */
[----:B------:R2:W-:Y:S01]  /*2eb20*/  STL [R1+0xb8], R24 ;  /* 0x0000b81801007387 */ /* 0x0005e20000100800 */
[----:B------:R-:W-:Y:S02]  /*2eb30*/  PRMT R32, R4, 0x7770, RZ ;  /* 0x0000777004207816 */ /* 0x000fe400000000ff */
[----:B0-----:R-:W-:Y:S01]  /*2eb40*/  PRMT R25, R27, 0x7771, RZ ;  /* 0x000077711b197816 */ /* 0x001fe200000000ff */
[----:B------:R-:W-:Y:S01]  /*2eb50*/  STL [R1+0xb4], R26 ;  /* 0x0000b41a01007387 */ /* 0x000fe20000100800 */
[----:B------:R-:W-:Y:S01]  /*2eb60*/  LEA.HI.X.SX32 R23, R23, R0, 0x1, P2 ;  /* 0x0000000017177211 */ /* 0x000fe200010f0eff */
[----:B------:R-:W-:Y:S01]  /*2eb70*/  BAR.SYNC.DEFER_BLOCKING 0x0 ;  /* 0x0000000000007b1d */ /* 0x000fe20000010000 */
[----:B------:R-:W-:Y:S02]  /*2eb80*/  IADD3 R28, P2, PT, R55, R58, RZ ;  /* 0x0000003a371c7210 */ /* 0x000fe40007f5e0ff */
[----:B------:R-:W-:-:S03]  /*2eb90*/  PRMT R33, R5, 0x7770, RZ ;  /* 0x0000777005217816 */ /* 0x000fc600000000ff */
[----:B------:R-:W3:Y:S04]  /*2eba0*/  LDL.LU R59, [R1+0x1c] ;  /* 0x00001c00013b7983 */ /* 0x000ee80000300800 */
[----:B------:R0:W-:Y:S01]  /*2ebb0*/  STL [R1+0xb0], R25 ;  /* 0x0000b01901007387 */ /* 0x0001e20000100800 */
[----:B--2---:R-:W-:Y:S02]  /*2ebc0*/  PRMT R24, R27, 0x7770, RZ ;  /* 0x000077701b187816 */ /* 0x004fe400000000ff */
[----:B------:R-:W-:Y:S01]  /*2ebd0*/  LEA.HI.X.SX32 R29, R55, R0, 0x1, P2 ;  /* 0x00000000371d7211 */ /* 0x000fe200010f0eff */
[C---:B0-----:R-:W-:Y:S01]  /*2ebe0*/  IMAD R25, R52.reuse, 0x2, R56 ;  /* 0x0000000234197824 */ /* 0x041fe200078e0238 */
[----:B------:R0:W-:Y:S03]  /*2ebf0*/  STG.E.U8 desc[UR12][R22.64], R32 ;  /* 0x0000002016007986 */ /* 0x0001e6000c10110c */
[----:B------:R-:W-:Y:S01]  /*2ec00*/  IMAD R27, R52, 0x2, R25 ;  /* 0x00000002341b7824 */ /* 0x000fe200078e0219 */
[----:B------:R-:W-:Y:S01]  /*2ec10*/  PRMT R34, R6, 0x7770, RZ ;  /* 0x0000777006227816 */ /* 0x000fe200000000ff */
[----:B------:R2:W-:Y:S01]  /*2ec20*/  STG.E.U8 desc[UR12][R28.64], R33 ;  /* 0x000000211c007986 */ /* 0x0005e2000c10110c */
[----:B0-----:R-:W-:-:S04]  /*2ec30*/  IADD3 R22, P2, PT, R56, R58, RZ ;  /* 0x0000003a38167210 */ /* 0x001fc80007f5e0ff */
[----:B------:R-:W-:Y:S01]  /*2ec40*/  LEA.HI.X.SX32 R23, R56, R0, 0x1, P2 ;  /* 0x0000000038177211 */ /* 0x000fe200010f0eff */
[C---:B--2---:R-:W-:Y:S01]  /*2ec50*/  IMAD R28, R52.reuse, 0x2, R27 ;  /* 0x00000002341c7824 */ /* 0x044fe200078e021b */
[C---:B------:R-:W-:Y:S01]  /*2ec60*/  IADD3 R26, P2, PT, R27.reuse, R58, RZ ;  /* 0x0000003a1b1a7210 */ /* 0x040fe20007f5e0ff */
[----:B------:R-:W-:Y:S03]  /*2ec70*/  STL [R1+0xa8], R24 ;  /* 0x0000a81801007387 */ /* 0x000fe60000100800 */
[----:B------:R-:W-:Y:S01]  /*2ec80*/  LEA.HI.X.SX32 R27, R27, R0, 0x1, P2 ;  /* 0x000000001b1b7211 */ /* 0x000fe200010f0eff */
[----:B------:R0:W-:Y:S04]  /*2ec90*/  STG.E.U8 desc[UR12][R22.64], R34 ;  /* 0x0000002216007986 */ /* 0x0001e8000c10110c */
[----:B------:R-:W2:Y:S01]  /*2eca0*/  LDL.LU R55, [R1+0x14] ;  /* 0x0000140001377983 */ /* 0x000ea20000300800 */
[----:B------:R-:W-:-:S03]  /*2ecb0*/  IMAD R29, R52, 0x2, R28 ;  /* 0x00000002341d7824 */ /* 0x000fc600078e021c */
[----:B------:R-:W4:Y:S01]  /*2ecc0*/  LDL.LU R32, [R1+0xc] ;  /* 0x00000c0001207983 */ /* 0x000f220000300800 */
[----:B0-----:R-:W-:-:S03]  /*2ecd0*/  IADD3 R22, P2, PT, R28, R58, RZ ;  /* 0x0000003a1c167210 */ /* 0x001fc60007f5e0ff */
[----:B------:R-:W5:Y:S01]  /*2ece0*/  LDL.LU R56, [R1+0x8] ;  /* 0x0000080001387983 */ /* 0x000f620000300800 */
[----:B------:R-:W-:-:S03]  /*2ecf0*/  LEA.HI.X.SX32 R23, R28, R0, 0x1, P2 ;  /* 0x000000001c177211 */ /* 0x000fc600010f0eff */
[----:B------:R-:W2:Y:S04]  /*2ed00*/  LDL.LU R33, [R1+0x4] ;  /* 0x0000040001217983 */ /* 0x000ea80000300800 */
[----:B------:R-:W2:Y:S04]  /*2ed10*/  LDL.LU R34, [R1+0x10] ;  /* 0x0000100001227983 */ /* 0x000ea80000300800 */
[----:B------:R-:W2:Y:S01]  /*2ed20*/  LDL.LU R28, [R1] ;  /* 0x00000000011c7983 */ /* 0x000ea20000300800 */
[C---:B------:R-:W-:Y:S02]  /*2ed30*/  PRMT R46, R4.reuse, 0x7773, RZ ;  /* 0x00007773042e7816 */ /* 0x040fe400000000ff */
[----:B------:R-:W-:-:S02]  /*2ed40*/  PRMT R3, R4, 0x7772, RZ ;  /* 0x0000777204037816 */ /* 0x000fc400000000ff */
[----:B------:R-:W-:Y:S02]  /*2ed50*/  PRMT R2, R4, 0x7771, RZ ;  /* 0x0000777104027816 */ /* 0x000fe400000000ff */
[----:B------:R-:W-:Y:S02]  /*2ed60*/  IADD3 R24, P4, PT, R25, R58, RZ ;  /* 0x0000003a19187210 */ /* 0x000fe40007f9e0ff */
[C---:B------:R-:W-:Y:S02]  /*2ed70*/  PRMT R48, R5.reuse, 0x7773, RZ ;  /* 0x0000777305307816 */ /* 0x040fe400000000ff */
[C---:B------:R-:W-:Y:S02]  /*2ed80*/  PRMT R43, R5.reuse, 0x7772, RZ ;  /* 0x00007772052b7816 */ /* 0x040fe400000000ff */
[----:B------:R-:W-:Y:S02]  /*2ed90*/  PRMT R4, R5, 0x7771, RZ ;  /* 0x0000777105047816 */ /* 0x000fe400000000ff */
[----:B------:R-:W-:-:S02]  /*2eda0*/  PRMT R49, R6, 0x7773, RZ ;  /* 0x0000777306317816 */ /* 0x000fc400000000ff */
[C---:B------:R-:W-:Y:S02]  /*2edb0*/  PRMT R44, R6.reuse, 0x7772, RZ ;  /* 0x00007772062c7816 */ /* 0x040fe400000000ff */
[----:B------:R-:W-:Y:S02]  /*2edc0*/  PRMT R5, R6, 0x7771, RZ ;  /* 0x0000777106057816 */ /* 0x000fe400000000ff */
[C---:B------:R-:W-:Y:S02]  /*2edd0*/  PRMT R50, R7.reuse, 0x7773, RZ ;  /* 0x0000777307327816 */ /* 0x040fe400000000ff */
[C---:B------:R-:W-:Y:S02]  /*2ede0*/  PRMT R45, R7.reuse, 0x7772, RZ ;  /* 0x00007772072d7816 */ /* 0x040fe400000000ff */
[C---:B------:R-:W-:Y:S02]  /*2edf0*/  PRMT R6, R7.reuse, 0x7771, RZ ;  /* 0x0000777107067816 */ /* 0x040fe400000000ff */
[----:B------:R-:W-:-:S02]  /*2ee00*/  PRMT R7, R7, 0x7770, RZ ;  /* 0x0000777007077816 */ /* 0x000fc400000000ff */
[----:B------:R-:W-:-:S05]  /*2ee10*/  LEA.HI.X.SX32 R25, R25, R0, 0x1, P4 ;  /* 0x0000000019197211 */ /* 0x000fca00020f0eff */
[----:B------:R0:W-:Y:S04]  /*2ee20*/  STG.E.U8 desc[UR12][R24.64], R7 ;  /* 0x0000000718007986 */ /* 0x0001e8000c10110c */
[----:B------:R1:W-:Y:S01]  /*2ee30*/  STG.E.U8 desc[UR12][R26.64], R2 ;  /* 0x000000021a007986 */ /* 0x0003e2000c10110c */
[----:B0-----:R-:W-:Y:S01]  /*2ee40*/  IMAD R7, R52, 0x2, R29 ;  /* 0x0000000234077824 */ /* 0x001fe200078e021d */
[----:B------:R-:W-:-:S03]  /*2ee50*/  IADD3 R24, P2, PT, R29, R58, RZ ;  /* 0x0000003a1d187210 */ /* 0x000fc60007f5e0ff */
[C---:B-1----:R-:W-:Y:S01]  /*2ee60*/  IMAD R2, R52.reuse, 0x2, R7 ;  /* 0x0000000234027824 */ /* 0x042fe200078e0207 */
[----:B------:R-:W-:Y:S02]  /*2ee70*/  IADD3 R26, P4, PT, R7, R58, RZ ;  /* 0x0000003a071a7210 */ /* 0x000fe40007f9e0ff */
[-C--:B------:R-:W-:Y:S01]  /*2ee80*/  LEA.HI.X.SX32 R25, R29, R0.reuse, 0x1, P2 ;  /* 0x000000001d197211 */ /* 0x080fe200010f0eff */
[----:B------:R0:W-:Y:S01]  /*2ee90*/  STG.E.U8 desc[UR12][R22.64], R4 ;  /* 0x0000000416007986 */ /* 0x0001e2000c10110c */
[----:B------:R-:W-:Y:S01]  /*2eea0*/  LEA.HI.X.SX32 R27, R7, R0, 0x1, P4 ;  /* 0x00000000071b7211 */ /* 0x000fe200020f0eff */
[----:B------:R-:W-:Y:S02]  /*2eeb0*/  IMAD R7, R52, 0x2, R2 ;  /* 0x0000000234077824 */ /* 0x000fe400078e0202 */
[----:B------:R1:W-:Y:S01]  /*2eec0*/  STG.E.U8 desc[UR12][R24.64], R5 ;  /* 0x0000000518007986 */ /* 0x0003e2000c10110c */
[----:B0-----:R-:W-:-:S03]  /*2eed0*/  IADD3 R4, P2, PT, R2, R58, RZ ;  /* 0x0000003a02047210 */ /* 0x001fc60007f5e0ff */
[----:B------:R0:W-:Y:S01]  /*2eee0*/  STG.E.U8 desc[UR12][R26.64], R6 ;  /* 0x000000061a007986 */ /* 0x0001e2000c10110c */
[----:B-1----:R-:W-:Y:S01]  /*2eef0*/  IMAD R24, R52, 0x2, R7 ;  /* 0x0000000234187824 */ /* 0x002fe200078e0207 */
[----:B------:R-:W-:Y:S02]  /*2ef00*/  LEA.HI.X.SX32 R5, R2, R0, 0x1, P2 ;  /* 0x0000000002057211 */ /* 0x000fe400010f0eff */
[----:B------:R-:W-:-:S04]  /*2ef10*/  IADD3 R22, P2, PT, R7, R58, RZ ;  /* 0x0000003a07167210 */ /* 0x000fc80007f5e0ff */
[----:B------:R-:W-:Y:S01]  /*2ef20*/  LEA.HI.X.SX32 R23, R7, R0, 0x1, P2 ;  /* 0x0000000007177211 */ /* 0x000fe200010f0eff */
[----:B0-----:R-:W-:Y:S01]  /*2ef30*/  IMAD R6, R52, 0x2, R24 ;  /* 0x0000000234067824 */ /* 0x001fe200078e0218 */
[----:B------:R0:W-:Y:S01]  /*2ef40*/  STG.E.U8 desc[UR12][R4.64], R3 ;  /* 0x0000000304007986 */ /* 0x0001e2000c10110c */
[-C--:B------:R-:W-:Y:S02]  /*2ef50*/  IADD3 R2, P2, PT, R24, R58.reuse, RZ ;  /* 0x0000003a18027210 */ /* 0x080fe40007f5e0ff */
[----:B------:R-:W-:Y:S01]  /*2ef60*/  IMAD R7, R52, 0x2, R6 ;  /* 0x0000000234077824 */ /* 0x000fe200078e0206 */
[----:B------:R1:W-:Y:S01]  /*2ef70*/  STG.E.U8 desc[UR12][R22.64], R43 ;  /* 0x0000002b16007986 */ /* 0x0003e2000c10110c */
[----:B0-----:R-:W-:Y:S02]  /*2ef80*/  IADD3 R4, P4, PT, R6, R58, RZ ;  /* 0x0000003a06047210 */ /* 0x001fe40007f9e0ff */
[-C--:B------:R-:W-:Y:S01]  /*2ef90*/  LEA.HI.X.SX32 R3, R24, R0.reuse, 0x1, P2 ;  /* 0x0000000018037211 */ /* 0x080fe200010f0eff */
[----:B-1----:R-:W-:Y:S01]  /*2efa0*/  IMAD R22, R52, 0x2, R7 ;  /* 0x0000000234167824 */ /* 0x002fe200078e0207 */
[----:B------:R-:W-:-:S02]  /*2efb0*/  LEA.HI.X.SX32 R5, R6, R0, 0x1, P4 ;  /* 0x0000000006057211 */ /* 0x000fc400020f0eff */
[C---:B------:R-:W-:Y:S01]  /*2efc0*/  IADD3 R6, P2, PT, R7.reuse, R58, RZ ;  /* 0x0000003a07067210 */ /* 0x040fe20007f5e0ff */
[----:B------:R-:W-:Y:S01]  /*2efd0*/  IMAD R23, R52, 0x2, R22 ;  /* 0x0000000234177824 */ /* 0x000fe200078e0216 */
[----:B------:R0:W-:Y:S02]  /*2efe0*/  STG.E.U8 desc[UR12][R2.64], R44 ;  /* 0x0000002c02007986 */ /* 0x0001e4000c10110c */
[----:B------:R-:W-:Y:S02]  /*2eff0*/  LEA.HI.X.SX32 R7, R7, R0, 0x1, P2 ;  /* 0x0000000007077211 */ /* 0x000fe400010f0eff */
[----:B------:R1:W-:Y:S04]  /*2f000*/  STG.E.U8 desc[UR12][R4.64], R45 ;  /* 0x0000002d04007986 */ /* 0x0003e8000c10110c */
[----:B------:R1:W-:Y:S01]  /*2f010*/  STG.E.U8 desc[UR12][R6.64], R46 ;  /* 0x0000002e06007986 */ /* 0x0003e2000c10110c */
[----:B0-----:R-:W-:Y:S01]  /*2f020*/  IADD3 R2, P2, PT, R22, R58, RZ ;  /* 0x0000003a16027210 */ /* 0x001fe20007f5e0ff */
[----:B-1----:R-:W-:-:S03]  /*2f030*/  IMAD R5, R52, 0x2, R23 ;  /* 0x0000000234057824 */ /* 0x002fc600078e0217 */
[----:B------:R-:W-:Y:S02]  /*2f040*/  LEA.HI.X.SX32 R3, R22, R0, 0x1, P2 ;  /* 0x0000000016037211 */ /* 0x000fe400010f0eff */
[-C--:B------:R-:W-:Y:S01]  /*2f050*/  IADD3 R6, P2, PT, R23, R58.reuse, RZ ;  /* 0x0000003a17067210 */ /* 0x080fe20007f5e0ff */
[C---:B------:R-:W-:Y:S01]  /*2f060*/  IMAD R22, R52.reuse, 0x2, R5 ;  /* 0x0000000234167824 */ /* 0x040fe200078e0205 */
[----:B------:R-:W-:Y:S01]  /*2f070*/  IADD3 R4, P4, PT, R5, R58, RZ ;  /* 0x0000003a05047210 */ /* 0x000fe20007f9e0ff */
[----:B------:R0:W-:Y:S01]  /*2f080*/  STG.E.U8 desc[UR12][R2.64], R48 ;  /* 0x0000003002007986 */ /* 0x0001e2000c10110c */
[-C--:B------:R-:W-:Y:S01]  /*2f090*/  LEA.HI.X.SX32 R7, R23, R0.reuse, 0x1, P2 ;  /* 0x0000000017077211 */ /* 0x080fe200010f0eff */
[----:B------:R-:W-:Y:S01]  /*2f0a0*/  IMAD R23, R52, 0x2, R22 ;  /* 0x0000000234177824 */ /* 0x000fe200078e0216 */
[----:B------:R-:W-:Y:S02]  /*2f0b0*/  LEA.HI.X.SX32 R5, R5, R0, 0x1, P4 ;  /* 0x0000000005057211 */ /* 0x000fe400020f0eff */
[C---:B0-----:R-:W-:Y:S01]  /*2f0c0*/  IADD3 R2, P2, PT, R22.reuse, R58, RZ ;  /* 0x0000003a16027210 */ /* 0x041fe20007f5e0ff */
[----:B------:R0:W-:Y:S03]  /*2f0d0*/  STG.E.U8 desc[UR12][R6.64], R49 ;  /* 0x0000003106007986 */ /* 0x0001e6000c10110c */
[----:B------:R-:W-:Y:S01]  /*2f0e0*/  LEA.HI.X.SX32 R3, R22, R0, 0x1, P2 ;  /* 0x0000000016037211 */ /* 0x000fe200010f0eff */
[----:B------:R-:W-:Y:S01]  /*2f0f0*/  IMAD R22, R52, 0x2, R23 ;  /* 0x0000000234167824 */ /* 0x000fe200078e0217 */
[----:B------:R1:W-:Y:S01]  /*2f100*/  STG.E.U8 desc[UR12][R4.64], R50 ;  /* 0x0000003204007986 */ /* 0x0003e2000c10110c */
[----:B0-----:R-:W-:-:S03]  /*2f110*/  IADD3 R6, P2, PT, R23, R58, RZ ;  /* 0x0000003a17067210 */ /* 0x001fc60007f5e0ff */
[----:B------:R0:W-:Y:S01]  /*2f120*/  STG.E.U8 desc[UR12][R2.64], R47 ;  /* 0x0000002f02007986 */ /* 0x0001e2000c10110c */
[----:B-1----:R-:W-:Y:S01]  /*2f130*/  IMAD R5, R52, 0x2, R22 ;  /* 0x0000000234057824 */ /* 0x002fe200078e0216 */
[----:B------:R-:W-:-:S03]  /*2f140*/  LEA.HI.X.SX32 R7, R23, R0, 0x1, P2 ;  /* 0x0000000017077211 */ /* 0x000fc600010f0eff */
[----:B------:R-:W-:Y:S01]  /*2f150*/  IMAD R23, R52, 0x2, R5 ;  /* 0x0000000234177824 */ /* 0x000fe200078e0205 */
[C---:B0-----:R-:W-:Y:S01]  /*2f160*/  IADD3 R2, P2, PT, R22.reuse, R58, RZ ;  /* 0x0000003a16027210 */ /* 0x041fe20007f5e0ff */
[----:B------:R0:W-:Y:S03]  /*2f170*/  STG.E.U8 desc[UR12][R6.64], R51 ;  /* 0x0000003306007986 */ /* 0x0001e6000c10110c */
[----:B------:R-:W-:Y:S01]  /*2f180*/  LEA.HI.X.SX32 R3, R22, R0, 0x1, P2 ;  /* 0x0000000016037211 */ /* 0x000fe200010f0eff */
[----:B------:R-:W-:Y:S01]  /*2f190*/  IMAD R22, R52, 0x2, R23 ;  /* 0x0000000234167824 */ /* 0x000fe200078e0217 */
[----:B------:R-:W-:-:S03]  /*2f1a0*/  IADD3 R4, P4, PT, R5, R58, RZ ;  /* 0x0000003a05047210 */ /* 0x000fc60007f9e0ff */
[----:B------:R1:W-:Y:S01]  /*2f1b0*/  STG.E.U8 desc[UR12][R2.64], R53 ;  /* 0x0000003502007986 */ /* 0x0003e2000c10110c */
[----:B0-----:R-:W-:-:S04]  /*2f1c0*/  IADD3 R6, P2, PT, R23, R58, RZ ;  /* 0x0000003a17067210 */ /* 0x001fc80007f5e0ff */
[----:B------:R-:W-:Y:S01]  /*2f1d0*/  LEA.HI.X.SX32 R7, R23, R0, 0x1, P2 ;  /* 0x0000000017077211 */ /* 0x000fe200010f0eff */
[----:B------:R-:W-:Y:S01]  /*2f1e0*/  IMAD R23, R52, 0x2, R22 ;  /* 0x0000000234177824 */ /* 0x000fe200078e0216 */
[C---:B-1----:R-:W-:Y:S02]  /*2f1f0*/  IADD3 R2, P2, PT, R22.reuse, R58, RZ ;  /* 0x0000003a16027210 */ /* 0x042fe40007f5e0ff */
[----:B------:R-:W-:Y:S02]  /*2f200*/  PRMT R54, R15, 0x7770, RZ ;  /* 0x000077700f367816 */ /* 0x000fe400000000ff */
[-C--:B------:R-:W-:Y:S02]  /*2f210*/  LEA.HI.X.SX32 R5, R5, R0.reuse, 0x1, P4 ;  /* 0x0000000005057211 */ /* 0x080fe400020f0eff */
[----:B------:R-:W-:Y:S01]  /*2f220*/  LEA.HI.X.SX32 R3, R22, R0, 0x1, P2 ;  /* 0x0000000016037211 */ /* 0x000fe200010f0eff */
[C---:B------:R-:W-:Y:S02]  /*2f230*/  IMAD R22, R52.reuse, 0x2, R23 ;  /* 0x0000000234167824 */ /* 0x040fe400078e0217 */
[----:B------:R0:W-:Y:S02]  /*2f240*/  STG.E.U8 desc[UR12][R4.64], R54 ;  /* 0x0000003604007986 */ /* 0x0001e4000c10110c */
[----:B------:R-:W-:-:S02]  /*2f250*/  IMAD R24, R52, 0x2, R22 ;  /* 0x0000000234187824 */ /* 0x000fc400078e0216 */
[----:B------:R1:W-:Y:S04]  /*2f260*/  STG.E.U8 desc[UR12][R6.64], R57 ;  /* 0x0000003906007986 */ /* 0x0003e8000c10110c */
[----:B------:R1:W-:Y:S01]  /*2f270*/  STG.E.U8 desc[UR12][R2.64], R60 ;  /* 0x0000003c02007986 */ /* 0x0003e2000c10110c */
[CC--:B0-----:R-:W-:Y:S02]  /*2f280*/  IADD3 R4, P2, PT, R23.reuse, R58.reuse, RZ ;  /* 0x0000003a17047210 */ /* 0x0c1fe40007f5e0ff */
[C---:B-1----:R-:W-:Y:S02]  /*2f290*/  IADD3 R6, P4, PT, R22.reuse, R58, RZ ;  /* 0x0000003a16067210 */ /* 0x042fe40007f9e0ff */
[-C--:B------:R-:W-:Y:S02]  /*2f2a0*/  LEA.HI.X.SX32 R5, R23, R0.reuse, 0x1, P2 ;  /* 0x0000000017057211 */ /* 0x080fe400010f0eff */
[----:B------:R-:W-:Y:S01]  /*2f2b0*/  LEA.HI.X.SX32 R7, R22, R0, 0x1, P4 ;  /* 0x0000000016077211 */ /* 0x000fe200020f0eff */
[----:B------:R-:W-:Y:S01]  /*2f2c0*/  IMAD R22, R52, 0x2, R24 ;  /* 0x0000000234167824 */ /* 0x000fe200078e0218 */
[----:B------:R-:W-:Y:S01]  /*2f2d0*/  IADD3 R2, P2, PT, R24, R58, RZ ;  /* 0x0000003a18027210 */ /* 0x000fe20007f5e0ff */
[----:B------:R0:W-:Y:S02]  /*2f2e0*/  STG.E.U8 desc[UR12][R4.64], R61 ;  /* 0x0000003d04007986 */ /* 0x0001e4000c10110c */
[----:B------:R-:W-:Y:S01]  /*2f2f0*/  IMAD R23, R52, 0x2, R22 ;  /* 0x0000000234177824 */ /* 0x000fe200078e0216 */
[----:B------:R-:W-:-:S02]  /*2f300*/  LEA.HI.X.SX32 R3, R24, R0, 0x1, P2 ;  /* 0x0000000018037211 */ /* 0x000fc400010f0eff */
[----:B0-----:R-:W-:-:S04]  /*2f310*/  IADD3 R4, P2, PT, R22, R58, RZ ;  /* 0x0000003a16047210 */ /* 0x001fc80007f5e0ff */
[----:B------:R-:W-:Y:S01]  /*2f320*/  LEA.HI.X.SX32 R5, R22, R0, 0x1, P2 ;  /* 0x0000000016057211 */ /* 0x000fe200010f0eff */
[----:B--2---:R0:W-:Y:S04]  /*2f330*/  STG.E.U8 desc[UR12][R6.64], R28 ;  /* 0x0000001c06007986 */ /* 0x0041e8000c10110c */
[----:B------:R1:W-:Y:S01]  /*2f340*/  STG.E.U8 desc[UR12][R2.64], R33 ;  /* 0x0000002102007986 */ /* 0x0003e2000c10110c */
[----:B0-----:R-:W-:-:S03]  /*2f350*/  IMAD R7, R52, 0x2, R23 ;  /* 0x0000000234077824 */ /* 0x001fc600078e0217 */
[----:B-1----:R-:W2:Y:S01]  /*2f360*/  LDL.LU R33, [R1+0x20] ;  /* 0x0000200001217983 */ /* 0x002ea20000300800 */
[C---:B------:R-:W-:Y:S01]  /*2f370*/  IADD3 R2, P2, PT, R23.reuse, R58, RZ ;  /* 0x0000003a17027210 */ /* 0x040fe20007f5e0ff */
[C---:B------:R-:W-:Y:S02]  /*2f380*/  IMAD R22, R52.reuse, 0x2, R7 ;  /* 0x0000000234167824 */ /* 0x040fe400078e0207 */
[----:B------:R-:W2:Y:S01]  /*2f390*/  LDL.LU R28, [R1+0x24] ;  /* 0x00002400011c7983 */ /* 0x000ea20000300800 */
[----:B------:R-:W-:Y:S01]  /*2f3a0*/  LEA.HI.X.SX32 R3, R23, R0, 0x1, P2 ;  /* 0x0000000017037211 */ /* 0x000fe200010f0eff */
[----:B------:R-:W-:Y:S02]  /*2f3b0*/  IMAD R23, R52, 0x2, R22 ;  /* 0x0000000234177824 */ /* 0x000fe400078e0216 */
[----:B-----5:R0:W-:Y:S01]  /*2f3c0*/  STG.E.U8 desc[UR12][R4.64], R56 ;  /* 0x0000003804007986 */ /* 0x0201e2000c10110c */
[----:B------:R-:W-:-:S03]  /*2f3d0*/  IADD3 R6, P4, PT, R7, R58, RZ ;  /* 0x0000003a07067210 */ /* 0x000fc60007f9e0ff */
[----:B----4-:R1:W-:Y:S01]  /*2f3e0*/  STG.E.U8 desc[UR12][R2.64], R32 ;  /* 0x0000002002007986 */ /* 0x0103e2000c10110c */
[----:B------:R-:W-:-:S03]  /*2f3f0*/  LEA.HI.X.SX32 R7, R7, R0, 0x1, P4 ;  /* 0x0000000007077211 */ /* 0x000fc600020f0eff */
[----:B0-----:R-:W4:Y:S01]  /*2f400*/  LDL.LU R56, [R1+0x18] ;  /* 0x0000180001387983 */ /* 0x001f220000300800 */
[----:B------:R-:W-:-:S03]  /*2f410*/  IADD3 R4, P2, PT, R22, R58, RZ ;  /* 0x0000003a16047210 */ /* 0x000fc60007f5e0ff */
[----:B-1----:R-:W5:Y:S01]  /*2f420*/  LDL.LU R32, [R1+0x28] ;  /* 0x0000280001207983 */ /* 0x002f620000300800 */
[----:B------:R-:W-:Y:S02]  /*2f430*/  LEA.HI.X.SX32 R5, R22, R0, 0x1, P2 ;  /* 0x0000000016057211 */ /* 0x000fe400010f0eff */
[C---:B------:R-:W-:Y:S01]  /*2f440*/  IADD3 R2, P2, PT, R23.reuse, R58, RZ ;  /* 0x0000003a17027210 */ /* 0x040fe20007f5e0ff */
[----:B------:R-:W-:Y:S03]  /*2f450*/  STG.E.U8 desc[UR12][R6.64], R34 ;  /* 0x0000002206007986 */ /* 0x000fe6000c10110c */
[----:B------:R-:W-:Y:S01]  /*2f460*/  LEA.HI.X.SX32 R3, R23, R0, 0x1, P2 ;  /* 0x0000000017037211 */ /* 0x000fe200010f0eff */
[----:B------:R0:W-:Y:S04]  /*2f470*/  STG.E.U8 desc[UR12][R4.64], R55 ;  /* 0x0000003704007986 */ /* 0x0001e8000c10110c */
[----:B---3--:R1:W-:Y:S04]  /*2f480*/  STG.E.U8 desc[UR12][R2.64], R59 ;  /* 0x0000003b02007986 */ /* 0x0083e8000c10110c */
[----:B0-----:R-:W3:Y:S04]  /*2f490*/  LDL.LU R55, [R1+0x2c] ;  /* 0x00002c0001377983 */ /* 0x001ee80000300800 */
[----:B------:R-:W3:Y:S04]  /*2f4a0*/  LDL.LU R34, [R1+0x30] ;  /* 0x0000300001227983 */ /* 0x000ee80000300800 */
[----:B-1----:R-:W3:Y:S01]  /*2f4b0*/  LDL.LU R59, [R1+0x34] ;  /* 0x00003400013b7983 */ /* 0x002ee20000300800 */
[----:B------:R-:W-:-:S04]  /*2f4c0*/  IMAD R22, R52, 0x2, R23 ;  /* 0x0000000234167824 */ /* 0x000fc800078e0217 */
[----:B------:R-:W-:Y:S01]  /*2f4d0*/  IMAD R23, R52, 0x2, R22 ;  /* 0x0000000234177824 */ /* 0x000fe200078e0216 */
[----:B------:R-:W-:-:S03]  /*2f4e0*/  IADD3 R6, P2, PT, R22, R58, RZ ;  /* 0x0000003a16067210 */ /* 0x000fc60007f5e0ff */
[----:B------:R-:W-:Y:S01]  /*2f4f0*/  IMAD R24, R52, 0x2, R23 ;  /* 0x0000000234187824 */ /* 0x000fe200078e0217 */
[C---:B------:R-:W-:Y:S02]  /*2f500*/  IADD3 R4, P4, PT, R23.reuse, R58, RZ ;  /* 0x0000003a17047210 */ /* 0x040fe40007f9e0ff */
[-C--:B------:R-:W-:Y:S01]  /*2f510*/  LEA.HI.X.SX32 R7, R22, R0.reuse, 0x1, P2 ;  /* 0x0000000016077211 */ /* 0x080fe200010f0eff */
[----:B------:R-:W-:Y:S01]  /*2f520*/  IMAD R22, R52, 0x2, R24 ;  /* 0x0000000234167824 */ /* 0x000fe200078e0218 */
[----:B------:R-:W-:Y:S02]  /*2f530*/  LEA.HI.X.SX32 R5, R23, R0, 0x1, P4 ;  /* 0x0000000017057211 */ /* 0x000fe400020f0eff */
[----:B------:R-:W-:Y:S01]  /*2f540*/  IADD3 R2, P2, PT, R24, R58, RZ ;  /* 0x0000003a18027210 */ /* 0x000fe20007f5e0ff */
[----:B------:R-:W-:-:S03]  /*2f550*/  IMAD R23, R52, 0x2, R22 ;  /* 0x0000000234177824 */ /* 0x000fc600078e0216 */
[----:B------:R-:W-:Y:S01]  /*2f560*/  LEA.HI.X.SX32 R3, R24, R0, 0x1, P2 ;  /* 0x0000000018037211 */ /* 0x000fe200010f0eff */
[----:B--2---:R0:W-:Y:S04]  /*2f570*/  STG.E.U8 desc[UR12][R6.64], R33 ;  /* 0x0000002106007986 */ /* 0x0041e8000c10110c */
[----:B------:R1:W-:Y:S04]  /*2f580*/  STG.E.U8 desc[UR12][R4.64], R28 ;  /* 0x0000001c04007986 */ /* 0x0003e8000c10110c */
[----:B0-----:R-:W2:Y:S01]  /*2f590*/  LDL.LU R33, [R1+0x38] ;  /* 0x0000380001217983 */ /* 0x001ea20000300800 */
[----:B------:R-:W-:Y:S01]  /*2f5a0*/  IADD3 R6, P2, PT, R22, R58, RZ ;  /* 0x0000003a16067210 */ /* 0x000fe20007f5e0ff */
[----:B-1----:R-:W-:-:S03]  /*2f5b0*/  IMAD R5, R52, 0x2, R23 ;  /* 0x0000000234057824 */ /* 0x002fc600078e0217 */
[----:B------:R-:W-:Y:S01]  /*2f5c0*/  LEA.HI.X.SX32 R7, R22, R0, 0x1, P2 ;  /* 0x0000000016077211 */ /* 0x000fe200010f0eff */
[----:B----4-:R0:W-:Y:S01]  /*2f5d0*/  STG.E.U8 desc[UR12][R2.64], R56 ;  /* 0x0000003802007986 */ /* 0x0101e2000c10110c */
[----:B------:R-:W-:Y:S01]  /*2f5e0*/  IMAD R22, R52, 0x2, R5 ;  /* 0x0000000234167824 */ /* 0x000fe200078e0205 */
[-C--:B------:R-:W-:Y:S02]  /*2f5f0*/  IADD3 R4, P4, PT, R5, R58.reuse, RZ ;  /* 0x0000003a05047210 */ /* 0x080fe40007f9e0ff */
[----:B-----5:R1:W-:Y:S04]  /*2f600*/  STG.E.U8 desc[UR12][R6.64], R32 ;  /* 0x0000002006007986 */ /* 0x0203e8000c10110c */
[----:B0-----:R-:W4:Y:S01]  /*2f610*/  LDL.LU R56, [R1+0x3c] ;  /* 0x00003c0001387983 */ /* 0x001f220000300800 */
[----:B------:R-:W-:-:S03]  /*2f620*/  IADD3 R2, P2, PT, R23, R58, RZ ;  /* 0x0000003a17027210 */ /* 0x000fc60007f5e0ff */
[----:B------:R-:W5:Y:S01]  /*2f630*/  LDL.LU R28, [R1+0x40] ;  /* 0x00004000011c7983 */ /* 0x000f620000300800 */
[----:B------:R-:W-:Y:S02]  /*2f640*/  LEA.HI.X.SX32 R3, R23, R0, 0x1, P2 ;  /* 0x0000000017037211 */ /* 0x000fe400010f0eff */
[C---:B-1----:R-:W-:Y:S01]  /*2f650*/  IADD3 R6, P2, PT, R22.reuse, R58, RZ ;  /* 0x0000003a16067210 */ /* 0x042fe20007f5e0ff */
[----:B------:R-:W5:Y:S01]  /*2f660*/  LDL.LU R32, [R1+0x44] ;  /* 0x0000440001207983 */ /* 0x000f620000300800 */
[-C--:B------:R-:W-:Y:S02]  /*2f670*/  LEA.HI.X.SX32 R5, R5, R0.reuse, 0x1, P4 ;  /* 0x0000000005057211 */ /* 0x080fe400020f0eff */
[----:B------:R-:W-:Y:S01]  /*2f680*/  LEA.HI.X.SX32 R7, R22, R0, 0x1, P2 ;  /* 0x0000000016077211 */ /* 0x000fe200010f0eff */
[----:B---3--:R0:W-:Y:S04]  /*2f690*/  STG.E.U8 desc[UR12][R2.64], R55 ;  /* 0x0000003702007986 */ /* 0x0081e8000c10110c */
[----:B------:R-:W-:Y:S04]  /*2f6a0*/  STG.E.U8 desc[UR12][R4.64], R34 ;  /* 0x0000002204007986 */ /* 0x000fe8000c10110c */
[----:B------:R1:W-:Y:S04]  /*2f6b0*/  STG.E.U8 desc[UR12][R6.64], R59 ;  /* 0x0000003b06007986 */ /* 0x0003e8000c10110c */
[----:B0-----:R-:W3:Y:S04]  /*2f6c0*/  LDL.LU R55, [R1+0x48] ;  /* 0x0000480001377983 */ /* 0x001ee80000300800 */
[----:B-1----:R-:W3:Y:S01]  /*2f6d0*/  LDL.LU R59, [R1+0x4c] ;  /* 0x00004c00013b7983 */ /* 0x002ee20000300800 */
[----:B------:R-:W-:-:S03]  /*2f6e0*/  IMAD R23, R52, 0x2, R22 ;  /* 0x0000000234177824 */ /* 0x000fc600078e0216 */
[----:B------:R-:W3:Y:S01]  /*2f6f0*/  LDL.LU R34, [R1+0x50] ;  /* 0x0000500001227983 */ /* 0x000ee20000300800 */
[----:B------:R-:W-:Y:S01]  /*2f700*/  IMAD R22, R52, 0x2, R23 ;  /* 0x0000000234167824 */ /* 0x000fe200078e0217 */
[----:B------:R-:W-:-:S04]  /*2f710*/  IADD3 R2, P2, PT, R23, R58, RZ ;  /* 0x0000003a17027210 */ /* 0x000fc80007f5e0ff */
[----:B------:R-:W-:Y:S01]  /*2f720*/  LEA.HI.X.SX32 R3, R23, R0, 0x1, P2 ;  /* 0x0000000017037211 */ /* 0x000fe200010f0eff */
[----:B------:R-:W-:Y:S01]  /*2f730*/  IMAD R23, R52, 0x2, R22 ;  /* 0x0000000234177824 */ /* 0x000fe200078e0216 */
[----:B------:R-:W-:-:S03]  /*2f740*/  IADD3 R4, P2, PT, R22, R58, RZ ;  /* 0x0000003a16047210 */ /* 0x000fc60007f5e0ff */
[----:B------:R-:W-:Y:S01]  /*2f750*/  IMAD R24, R52, 0x2, R23 ;  /* 0x0000000234187824 */ /* 0x000fe200078e0217 */
[C---:B------:R-:W-:Y:S02]  /*2f760*/  IADD3 R6, P4, PT, R23.reuse, R58, RZ ;  /* 0x0000003a17067210 */ /* 0x040fe40007f9e0ff */
[-C--:B------:R-:W-:Y:S01]  /*2f770*/  LEA.HI.X.SX32 R5, R22, R0.reuse, 0x1, P2 ;  /* 0x0000000016057211 */ /* 0x080fe200010f0eff */
[----:B------:R-:W-:Y:S01]  /*2f780*/  IMAD R22, R52, 0x2, R24 ;  /* 0x0000000234167824 */ /* 0x000fe200078e0218 */
[----:B------:R-:W-:-:S03]  /*2f790*/  LEA.HI.X.SX32 R7, R23, R0, 0x1, P4 ;  /* 0x0000000017077211 */ /* 0x000fc600020f0eff */
[----:B------:R-:W-:Y:S01]  /*2f7a0*/  IMAD R23, R52, 0x2, R22 ;  /* 0x0000000234177824 */ /* 0x000fe200078e0216 */
[----:B--2---:R0:W-:Y:S02]  /*2f7b0*/  STG.E.U8 desc[UR12][R2.64], R33 ;  /* 0x0000002102007986 */ /* 0x0041e4000c10110c */
[C---:B0-----:R-:W-:Y:S02]  /*2f7c0*/  IADD3 R2, P2, PT, R24.reuse, R58, RZ ;  /* 0x0000003a18027210 */ /* 0x041fe40007f5e0ff */
[----:B------:R-:W2:Y:S02]  /*2f7d0*/  LDL.LU R33, [R1+0x54] ;  /* 0x0000540001217983 */ /* 0x000ea40000300800 */
[----:B------:R-:W-:Y:S02]  /*2f7e0*/  LEA.HI.X.SX32 R3, R24, R0, 0x1, P2 ;  /* 0x0000000018037211 */ /* 0x000fe400010f0eff */
[----:B----4-:R0:W-:Y:S04]  /*2f7f0*/  STG.E.U8 desc[UR12][R4.64], R56 ;  /* 0x0000003804007986 */ /* 0x0101e8000c10110c */
[----:B-----5:R1:W-:Y:S04]  /*2f800*/  STG.E.U8 desc[UR12][R6.64], R28 ;  /* 0x0000001c06007986 */ /* 0x0203e8000c10110c */
[----:B------:R4:W-:Y:S04]  /*2f810*/  STG.E.U8 desc[UR12][R2.64], R32 ;  /* 0x0000002002007986 */ /* 0x0009e8000c10110c */
[----:B0-----:R-:W5:Y:S01]  /*2f820*/  LDL.LU R56, [R1+0x5c] ;  /* 0x00005c0001387983 */ /* 0x001f620000300800 */
[----:B------:R-:W-:-:S03]  /*2f830*/  IADD3 R4, P2, PT, R22, R58, RZ ;  /* 0x0000003a16047210 */ /* 0x000fc60007f5e0ff */
[----:B-1----:R-:W5:Y:S01]  /*2f840*/  LDL.LU R28, [R1+0x60] ;  /* 0x00006000011c7983 */ /* 0x002f620000300800 */
[----:B------:R-:W-:Y:S02]  /*2f850*/  LEA.HI.X.SX32 R5, R22, R0, 0x1, P2 ;  /* 0x0000000016057211 */ /* 0x000fe400010f0eff */
[C---:B----4-:R-:W-:Y:S01]  /*2f860*/  IADD3 R2, P2, PT, R23.reuse, R58, RZ ;  /* 0x0000003a17027210 */ /* 0x050fe20007f5e0ff */
[----:B------:R-:W4:Y:S03]  /*2f870*/  LDL.LU R32, [R1+0x64] ;  /* 0x0000640001207983 */ /* 0x000f260000300800 */
[----:B------:R-:W-:Y:S01]  /*2f880*/  LEA.HI.X.SX32 R3, R23, R0, 0x1, P2 ;  /* 0x0000000017037211 */ /* 0x000fe200010f0eff */
[----:B---3--:R0:W-:Y:S04]  /*2f890*/  STG.E.U8 desc[UR12][R4.64], R55 ;  /* 0x0000003704007986 */ /* 0x0081e8000c10110c */
[----:B------:R1:W-:Y:S04]  /*2f8a0*/  STG.E.U8 desc[UR12][R2.64], R59 ;  /* 0x0000003b02007986 */ /* 0x0003e8000c10110c */
[----:B0-----:R-:W3:Y:S04]  /*2f8b0*/  LDL.LU R55, [R1+0x58] ;  /* 0x0000580001377983 */ /* 0x001ee80000300800 */
[----:B-1----:R-:W3:Y:S01]  /*2f8c0*/  LDL.LU R59, [R1+0x68] ;  /* 0x00006800013b7983 */ /* 0x002ee20000300800 */
[----:B------:R-:W-:-:S04]  /*2f8d0*/  IMAD R7, R52, 0x2, R23 ;  /* 0x0000000234077824 */ /* 0x000fc800078e0217 */
[----:B------:R-:W-:-:S04]  /*2f8e0*/  IMAD R22, R52, 0x2, R7 ;  /* 0x0000000234167824 */ /* 0x000fc800078e0207 */
[----:B------:R-:W-:Y:S01]  /*2f8f0*/  IMAD R23, R52, 0x2, R22 ;  /* 0x0000000234177824 */ /* 0x000fe200078e0216 */
[CC--:B------:R-:W-:Y:S02]  /*2f900*/  IADD3 R4, P2, PT, R22.reuse, R58.reuse, RZ ;  /* 0x0000003a16047210 */ /* 0x0c0fe40007f5e0ff */
[----:B------:R-:W-:Y:S02]  /*2f910*/  IADD3 R6, P4, PT, R7, R58, RZ ;  /* 0x0000003a07067210 */ /* 0x000fe40007f9e0ff */
[----:B------:R-:W-:Y:S01]  /*2f920*/  LEA.HI.X.SX32 R5, R22, R0, 0x1, P2 ;  /* 0x0000000016057211 */ /* 0x000fe200010f0eff */
[C---:B------:R-:W-:Y:S01]  /*2f930*/  IMAD R22, R52.reuse, 0x2, R23 ;  /* 0x0000000234167824 */ /* 0x040fe200078e0217 */
[----:B------:R-:W-:Y:S02]  /*2f940*/  IADD3 R2, P2, PT, R23, R58, RZ ;  /* 0x0000003a17027210 */ /* 0x000fe40007f5e0ff */
[-C--:B------:R-:W-:Y:S02]  /*2f950*/  LEA.HI.X.SX32 R7, R7, R0.reuse, 0x1, P4 ;  /* 0x0000000007077211 */ /* 0x080fe400020f0eff */
[----:B------:R-:W-:Y:S01]  /*2f960*/  LEA.HI.X.SX32 R3, R23, R0, 0x1, P2 ;  /* 0x0000000017037211 */ /* 0x000fe200010f0eff */
[----:B------:R-:W-:-:S02]  /*2f970*/  IMAD R23, R52, 0x2, R22 ;  /* 0x0000000234177824 */ /* 0x000fc400078e0216 */
[----:B------:R0:W-:Y:S02]  /*2f980*/  STG.E.U8 desc[UR12][R6.64], R34 ;  /* 0x0000002206007986 */ /* 0x0001e4000c10110c */
[----:B------:R-:W-:Y:S01]  /*2f990*/  IMAD R24, R52, 0x2, R23 ;  /* 0x0000000234187824 */ /* 0x000fe200078e0217 */
[C---:B0-----:R-:W-:Y:S01]  /*2f9a0*/  IADD3 R6, P2, PT, R22.reuse, R58, RZ ;  /* 0x0000003a16067210 */ /* 0x041fe20007f5e0ff */
[----:B------:R-:W3:Y:S03]  /*2f9b0*/  LDL.LU R34, [R1+0x70] ;  /* 0x0000700001227983 */ /* 0x000ee60000300800 */
[----:B------:R-:W-:Y:S01]  /*2f9c0*/  LEA.HI.X.SX32 R7, R22, R0, 0x1, P2 ;  /* 0x0000000016077211 */ /* 0x000fe200010f0eff */
[----:B------:R-:W-:Y:S01]  /*2f9d0*/  IMAD R22, R52, 0x2, R24 ;  /* 0x0000000234167824 */ /* 0x000fe200078e0218 */
[----:B--2---:R0:W-:Y:S02]  /*2f9e0*/  STG.E.U8 desc[UR12][R4.64], R33 ;  /* 0x0000002104007986 */ /* 0x0041e4000c10110c */
[----:B0-----:R-:W-:-:S02]  /*2f9f0*/  IADD3 R4, P4, PT, R23, R58, RZ ;  /* 0x0000003a17047210 */ /* 0x001fc40007f9e0ff */
[----:B------:R-:W2:Y:S04]  /*2fa00*/  LDL.LU R33, [R1+0x6c] ;  /* 0x00006c0001217983 */ /* 0x000ea80000300800 */
[----:B-----5:R0:W-:Y:S01]  /*2fa10*/  STG.E.U8 desc[UR12][R2.64], R56 ;  /* 0x0000003802007986 */ /* 0x0201e2000c10110c */
[----:B------:R-:W-:-:S03]  /*2fa20*/  LEA.HI.X.SX32 R5, R23, R0, 0x1, P4 ;  /* 0x0000000017057211 */ /* 0x000fc600020f0eff */
[----:B------:R1:W-:Y:S01]  /*2fa30*/  STG.E.U8 desc[UR12][R6.64], R28 ;  /* 0x0000001c06007986 */ /* 0x0003e2000c10110c */
[----:B0-----:R-:W-:-:S03]  /*2fa40*/  IADD3 R2, P2, PT, R24, R58, RZ ;  /* 0x0000003a18027210 */ /* 0x001fc60007f5e0ff */
[----:B------:R-:W5:Y:S01]  /*2fa50*/  LDL.LU R56, [R1+0x74] ;  /* 0x0000740001387983 */ /* 0x000f620000300800 */
[----:B------:R-:W-:Y:S02]  /*2fa60*/  LEA.HI.X.SX32 R3, R24, R0, 0x1, P2 ;  /* 0x0000000018037211 */ /* 0x000fe400010f0eff */
[C---:B-1----:R-:W-:Y:S01]  /*2fa70*/  IADD3 R6, P2, PT, R22.reuse, R58, RZ ;  /* 0x0000003a16067210 */ /* 0x042fe20007f5e0ff */
[----:B----4-:R0:W-:Y:S03]  /*2fa80*/  STG.E.U8 desc[UR12][R4.64], R32 ;  /* 0x0000002004007986 */ /* 0x0101e6000c10110c */
[----:B------:R-:W-:Y:S01]  /*2fa90*/  LEA.HI.X.SX32 R7, R22, R0, 0x1, P2 ;  /* 0x0000000016077211 */ /* 0x000fe200010f0eff */
[----:B---3--:R1:W-:Y:S04]  /*2faa0*/  STG.E.U8 desc[UR12][R2.64], R55 ;  /* 0x0000003702007986 */ /* 0x0083e8000c10110c */
[----:B0-----:R-:W3:Y:S04]  /*2fab0*/  LDL.LU R32, [R1+0x7c] ;  /* 0x00007c0001207983 */ /* 0x001ee80000300800 */
[----:B------:R0:W-:Y:S04]  /*2fac0*/  STG.E.U8 desc[UR12][R6.64], R59 ;  /* 0x0000003b06007986 */ /* 0x0001e8000c10110c */
[----:B-1----:R-:W4:Y:S04]  /*2fad0*/  LDL.LU R55, [R1+0x78] ;  /* 0x0000780001377983 */ /* 0x002f280000300800 */
[----:B0-----:R-:W4:Y:S01]  /*2fae0*/  LDL.LU R59, [R1+0x80] ;  /* 0x00008000013b7983 */ /* 0x001f220000300800 */
[----:B------:R-:W-:-:S03]  /*2faf0*/  IMAD R23, R52, 0x2, R22 ;  /* 0x0000000234177824 */ /* 0x000fc600078e0216 */
[----:B------:R-:W4:Y:S01]  /*2fb00*/  LDL.LU R29, [R1+0x88] ;  /* 0x00008800011d7983 */ /* 0x000f220000300800 */
[C---:B------:R-:W-:Y:S01]  /*2fb10*/  IMAD R5, R52.reuse, 0x2, R23 ;  /* 0x0000000234057824 */ /* 0x040fe200078e0217 */
[C---:B------:R-:W-:Y:S02]  /*2fb20*/  IADD3 R2, P2, PT, R23.reuse, R58, RZ ;  /* 0x0000003a17027210 */ /* 0x040fe40007f5e0ff */
[----:B------:R-:W4:Y:S01]  /*2fb30*/  LDL.LU R28, [R1+0x84] ;  /* 0x00008400011c7983 */ /* 0x000f220000300800 */
[----:B------:R-:W-:Y:S01]  /*2fb40*/  IMAD R22, R52, 0x2, R5 ;  /* 0x0000000234167824 */ /* 0x000fe200078e0205 */
[----:B------:R-:W-:-:S03]  /*2fb50*/  LEA.HI.X.SX32 R3, R23, R0, 0x1, P2 ;  /* 0x0000000017037211 */ /* 0x000fc600010f0eff */
[----:B------:R-:W-:Y:S01]  /*2fb60*/  IMAD R23, R52, 0x2, R22 ;  /* 0x0000000234177824 */ /* 0x000fe200078e0216 */
[CC--:B------:R-:W-:Y:S02]  /*2fb70*/  IADD3 R4, P4, PT, R5.reuse, R58.reuse, RZ ;  /* 0x0000003a05047210 */ /* 0x0c0fe40007f9e0ff */
[----:B------:R-:W-:Y:S01]  /*2fb80*/  IADD3 R6, P2, PT, R22, R58, RZ ;  /* 0x0000003a16067210 */ /* 0x000fe20007f5e0ff */
[----:B------:R-:W-:Y:S01]  /*2fb90*/  IMAD R24, R52, 0x2, R23 ;  /* 0x0000000234187824 */ /* 0x000fe200078e0217 */
[-C--:B------:R-:W-:Y:S02]  /*2fba0*/  LEA.HI.X.SX32 R5, R5, R0.reuse, 0x1, P4 ;  /* 0x0000000005057211 */ /* 0x080fe400020f0eff */
[----:B------:R-:W-:Y:S01]  /*2fbb0*/  LEA.HI.X.SX32 R7, R22, R0, 0x1, P2 ;  /* 0x0000000016077211 */ /* 0x000fe200010f0eff */
[----:B------:R0:W-:Y:S01]  /*2fbc0*/  STG.E.U8 desc[UR12][R2.64], R34 ;  /* 0x0000002202007986 */ /* 0x0001e2000c10110c */
[----:B------:R-:W-:-:S03]  /*2fbd0*/  IMAD R25, R52, 0x2, R24 ;  /* 0x0000000234197824 */ /* 0x000fc600078e0218 */
[----:B0-----:R-:W4:Y:S01]  /*2fbe0*/  LDL.LU R34, [R1+0x8c] ;  /* 0x00008c0001227983 */ /* 0x001f220000300800 */
[----:B------:R-:W-:-:S04]  /*2fbf0*/  IADD3 R2, P2, PT, R23, R58, RZ ;  /* 0x0000003a17027210 */ /* 0x000fc80007f5e0ff */
[----:B------:R-:W-:Y:S01]  /*2fc00*/  LEA.HI.X.SX32 R3, R23, R0, 0x1, P2 ;  /* 0x0000000017037211 */ /* 0x000fe200010f0eff */
[----:B--2---:R0:W-:Y:S02]  /*2fc10*/  STG.E.U8 desc[UR12][R4.64], R33 ;  /* 0x0000002104007986 */ /* 0x0041e4000c10110c */
[C---:B0-----:R-:W-:Y:S02]  /*2fc20*/  IADD3 R4, P4, PT, R24.reuse, R58, RZ ;  /* 0x0000003a18047210 */ /* 0x041fe40007f9e0ff */
[----:B------:R-:W2:Y:S04]  /*2fc30*/  LDL.LU R33, [R1+0x90] ;  /* 0x0000900001217983 */ /* 0x000ea80000300800 */
[----:B-----5:R0:W-:Y:S01]  /*2fc40*/  STG.E.U8 desc[UR12][R6.64], R56 ;  /* 0x0000003806007986 */ /* 0x0201e2000c10110c */
[----:B------:R-:W-:-:S02]  /*2fc50*/  LEA.HI.X.SX32 R5, R24, R0, 0x1, P4 ;  /* 0x0000000018057211 */ /* 0x000fc400020f0eff */
[C---:B0-----:R-:W-:Y:S01]  /*2fc60*/  IADD3 R6, P2, PT, R25.reuse, R58, RZ ;  /* 0x0000003a19067210 */ /* 0x041fe20007f5e0ff */
[----:B------:R-:W5:Y:S03]  /*2fc70*/  LDL.LU R56, [R1+0x94] ;  /* 0x0000940001387983 */ /* 0x000f660000300800 */
[----:B------:R-:W-:Y:S01]  /*2fc80*/  LEA.HI.X.SX32 R7, R25, R0, 0x1, P2 ;  /* 0x0000000019077211 */ /* 0x000fe200010f0eff */
[----:B---3--:R0:W-:Y:S04]  /*2fc90*/  STG.E.U8 desc[UR12][R2.64], R32 ;  /* 0x0000002002007986 */ /* 0x0081e8000c10110c */
[----:B----4-:R1:W-:Y:S04]  /*2fca0*/  STG.E.U8 desc[UR12][R4.64], R55 ;  /* 0x0000003704007986 */ /* 0x0103e8000c10110c */
[----:B0-----:R-:W3:Y:S04]  /*2fcb0*/  LDL.LU R32, [R1+0x98] ;  /* 0x0000980001207983 */ /* 0x001ee80000300800 */
[----:B------:R0:W-:Y:S04]  /*2fcc0*/  STG.E.U8 desc[UR12][R6.64], R59 ;  /* 0x0000003b06007986 */ /* 0x0001e8000c10110c */
[----:B-1----:R-:W4:Y:S04]  /*2fcd0*/  LDL.LU R55, [R1+0xa4] ;  /* 0x0000a40001377983 */ /* 0x002f280000300800 */
[----:B0-----:R-:W4:Y:S01]  /*2fce0*/  LDL.LU R59, [R1+0x9c] ;  /* 0x00009c00013b7983 */ /* 0x001f220000300800 */
[----:B------:R-:W-:-:S04]  /*2fcf0*/  IMAD R22, R52, 0x2, R25 ;  /* 0x0000000234167824 */ /* 0x000fc800078e0219 */
[----:B------:R-:W-:-:S04]  /*2fd00*/  IMAD R23, R52, 0x2, R22 ;  /* 0x0000000234177824 */ /* 0x000fc800078e0216 */
[----:B------:R-:W-:Y:S01]  /*2fd10*/  IMAD R24, R52, 0x2, R23 ;  /* 0x0000000234187824 */ /* 0x000fe200078e0217 */
[-C--:B------:R-:W-:Y:S02]  /*2fd20*/  IADD3 R2, P2, PT, R22, R58.reuse, RZ ;  /* 0x0000003a16027210 */ /* 0x080fe40007f5e0ff */
[C---:B------:R-:W-:Y:S01]  /*2fd30*/  IADD3 R4, P4, PT, R23.reuse, R58, RZ ;  /* 0x0000003a17047210 */ /* 0x040fe20007f9e0ff */
[----:B------:R-:W-:Y:S01]  /*2fd40*/  IMAD R26, R52, 0x2, R24 ;  /* 0x00000002341a7824 */ /* 0x000fe200078e0218 */
[-C--:B------:R-:W-:Y:S02]  /*2fd50*/  LEA.HI.X.SX32 R3, R22, R0.reuse, 0x1, P2 ;  /* 0x0000000016037211 */ /* 0x080fe400010f0eff */
[----:B------:R-:W-:Y:S01]  /*2fd60*/  LEA.HI.X.SX32 R5, R23, R0, 0x1, P4 ;  /* 0x0000000017057211 */ /* 0x000fe200020f0eff */
[----:B------:R-:W-:Y:S01]  /*2fd70*/  IMAD R27, R52, 0x2, R26 ;  /* 0x00000002341b7824 */ /* 0x000fe200078e021a */
[----:B------:R-:W-:Y:S01]  /*2fd80*/  IADD3 R6, P2, PT, R24, R58, RZ ;  /* 0x0000003a18067210 */ /* 0x000fe20007f5e0ff */
[----:B------:R0:W-:Y:S02]  /*2fd90*/  STG.E.U8 desc[UR12][R2.64], R29 ;  /* 0x0000001d02007986 */ /* 0x0001e4000c10110c */
[----:B------:R-:W-:Y:S01]  /*2fda0*/  IMAD R22, R52, 0x2, R27 ;  /* 0x0000000234167824 */ /* 0x000fe200078e021b */
[----:B------:R-:W-:Y:S01]  /*2fdb0*/  LEA.HI.X.SX32 R7, R24, R0, 0x1, P2 ;  /* 0x0000000018077211 */ /* 0x000fe200010f0eff */
[----:B------:R1:W-:Y:S02]  /*2fdc0*/  STG.E.U8 desc[UR12][R4.64], R28 ;  /* 0x0000001c04007986 */ /* 0x0003e4000c10110c */
[----:B------:R-:W-:-:S02]  /*2fdd0*/  IMAD R23, R52, 0x2, R22 ;  /* 0x0000000234177824 */ /* 0x000fc400078e0216 */
[----:B------:R1:W-:Y:S01]  /*2fde0*/  STG.E.U8 desc[UR12][R6.64], R34 ;  /* 0x0000002206007986 */ /* 0x0003e2000c10110c */
[CC--:B0-----:R-:W-:Y:S02]  /*2fdf0*/  IADD3 R2, P2, PT, R26.reuse, R58.reuse, RZ ;  /* 0x0000003a1a027210 */ /* 0x0c1fe40007f5e0ff */
[C---:B-1----:R-:W-:Y:S02]  /*2fe00*/  IADD3 R4, P4, PT, R27.reuse, R58, RZ ;  /* 0x0000003a1b047210 */ /* 0x042fe40007f9e0ff */
[-C--:B------:R-:W-:Y:S01]  /*2fe10*/  LEA.HI.X.SX32 R3, R26, R0.reuse, 0x1, P2 ;  /* 0x000000001a037211 */ /* 0x080fe200010f0eff */
[----:B------:R-:W-:Y:S01]  /*2fe20*/  IMAD R25, R52, 0x2, R23 ;  /* 0x0000000234197824 */ /* 0x000fe200078e0217 */
[----:B------:R-:W-:Y:S02]  /*2fe30*/  LEA.HI.X.SX32 R5, R27, R0, 0x1, P4 ;  /* 0x000000001b057211 */ /* 0x000fe400020f0eff */
[----:B------:R-:W-:-:S04]  /*2fe40*/  IADD3 R6, P2, PT, R22, R58, RZ ;  /* 0x0000003a16067210 */ /* 0x000fc80007f5e0ff */
[----:B------:R-:W-:Y:S01]  /*2fe50*/  LEA.HI.X.SX32 R7, R22, R0, 0x1, P2 ;  /* 0x0000000016077211 */ /* 0x000fe200010f0eff */
[----:B--2---:R0:W-:Y:S02]  /*2fe60*/  STG.E.U8 desc[UR12][R2.64], R33 ;  /* 0x0000002102007986 */ /* 0x0041e4000c10110c */
[C---:B0-----:R-:W-:Y:S02]  /*2fe70*/  IADD3 R2, P2, PT, R23.reuse, R58, RZ ;  /* 0x0000003a17027210 */ /* 0x041fe40007f5e0ff */
[----:B-----5:R0:W-:Y:S02]  /*2fe80*/  STG.E.U8 desc[UR12][R4.64], R56 ;  /* 0x0000003804007986 */ /* 0x0201e4000c10110c */
[----:B------:R-:W-:Y:S02]  /*2fe90*/  LEA.HI.X.SX32 R3, R23, R0, 0x1, P2 ;  /* 0x0000000017037211 */ /* 0x000fe400010f0eff */
[----:B0-----:R-:W-:-:S04]  /*2fea0*/  IADD3 R4, P4, PT, R25, R58, RZ ;  /* 0x0000003a19047210 */ /* 0x001fc80007f9e0ff */
[----:B------:R-:W-:Y:S01]  /*2feb0*/  LEA.HI.X.SX32 R5, R25, R0, 0x1, P4 ;  /* 0x0000000019057211 */ /* 0x000fe200020f0eff */
[----:B---3--:R-:W-:Y:S04]  /*2fec0*/  STG.E.U8 desc[UR12][R6.64], R32 ;  /* 0x0000002006007986 */ /* 0x008fe8000c10110c */
[----:B----4-:R-:W-:Y:S04]  /*2fed0*/  STG.E.U8 desc[UR12][R2.64], R55 ;  /* 0x0000003702007986 */ /* 0x010fe8000c10110c */
[----:B------:R0:W-:Y:S04]  /*2fee0*/  STG.E.U8 desc[UR12][R4.64], R59 ;  /* 0x0000003b04007986 */ /* 0x0001e8000c10110c */
[----:B0-----:R-:W2:Y:S01]  /*2fef0*/  LDL.LU R59, [R1+0xa0] ;  /* 0x0000a000013b7983 */ /* 0x001ea20000300800 */
[----:B------:R-:W-:-:S04]  /*2ff00*/  IMAD R24, R52, 0x2, R25 ;  /* 0x0000000234187824 */ /* 0x000fc800078e0219 */
[----:B------:R-:W-:-:S04]  /*2ff10*/  IMAD R27, R52, 0x2, R24 ;  /* 0x00000002341b7824 */ /* 0x000fc800078e0218 */
[----:B------:R-:W-:-:S04]  /*2ff20*/  IMAD R29, R52, 0x2, R27 ;  /* 0x00000002341d7824 */ /* 0x000fc800078e021b */
[----:B------:R-:W-:-:S04]  /*2ff30*/  IMAD R28, R52, 0x2, R29 ;  /* 0x00000002341c7824 */ /* 0x000fc800078e021d */
[----:B------:R-:W-:Y:S01]  /*2ff40*/  IMAD R22, R52, 0x2, R28 ;  /* 0x0000000234167824 */ /* 0x000fe200078e021c */
[----:B------:R-:W-:-:S03]  /*2ff50*/  IADD3 R6, P2, PT, R24, R58, RZ ;  /* 0x0000003a18067210 */ /* 0x000fc60007f5e0ff */
[----:B------:R-:W-:Y:S01]  /*2ff60*/  IMAD R26, R52, 0x2, R22 ;  /* 0x00000002341a7824 */ /* 0x000fe200078e0216 */
[----:B------:R-:W-:-:S03]  /*2ff70*/  LEA.HI.X.SX32 R7, R24, R0, 0x1, P2 ;  /* 0x0000000018077211 */ /* 0x000fc600010f0eff */
[----:B------:R-:W-:-:S04]  /*2ff80*/  IMAD R23, R52, 0x2, R26 ;  /* 0x0000000234177824 */ /* 0x000fc800078e021a */
[----:B------:R-:W-:Y:S01]  /*2ff90*/  IMAD R24, R52, 0x2, R23 ;  /* 0x0000000234187824 */ /* 0x000fe200078e0217 */
[----:B------:R-:W-:-:S03]  /*2ffa0*/  PRMT R9, R16, 0x7772, RZ ;  /* 0x0000777210097816 */ /* 0x000fc600000000ff */
[----:B------:R-:W-:Y:S01]  /*2ffb0*/  IMAD R25, R52, 0x2, R24 ;  /* 0x0000000234197824 */ /* 0x000fe200078e0218 */
[----:B------:R-:W-:Y:S02]  /*2ffc0*/  PRMT R8, R16, 0x7771, RZ ;  /* 0x0000777110087816 */ /* 0x000fe400000000ff */
[-C--:B------:R-:W-:Y:S01]  /*2ffd0*/  IADD3 R4, P4, PT, R29, R58.reuse, RZ ;  /* 0x0000003a1d047210 */ /* 0x080fe20007f9e0ff */
[----:B------:R-:W-:Y:S01]  /*2ffe0*/  IMAD R32, R52, 0x2, R25 ;  /* 0x0000000234207824 */ /* 0x000fe200078e0219 */
[----:B------:R-:W-:Y:S02]  /*2fff0*/  PRMT R16, R16, 0x7770, RZ ;  /* 0x0000777010107816 */ /* 0x000fe400000000ff */
[----:B------:R-:W-:Y:S02]  /*30000*/  IADD3 R2, P2, PT, R27, R58, RZ ;  /* 0x0000003a1b027210 */ /* 0x000fe40007f5e0ff */
[----:B------:R-:W-:Y:S01]  /*30010*/  LEA.HI.X.SX32 R5, R29, R0, 0x1, P4 ;  /* 0x000000001d057211 */ /* 0x000fe200020f0eff */
[----:B------:R-:W-:Y:S01]  /*30020*/  IMAD R29, R52, 0x2, R32 ;  /* 0x00000002341d7824 */ /* 0x000fe200078e0220 */
[C---:B------:R-:W-:Y:S01]  /*30030*/  PRMT R11, R17.reuse, 0x7773, RZ ;  /* 0x00007773110b7816 */ /* 0x040fe200000000ff */
[----:B------:R0:W-:Y:S01]  /*30040*/  STG.E.U8 desc[UR12][R6.64], R16 ;  /* 0x0000001006007986 */ /* 0x0001e2000c10110c */
[----:B------:R-:W-:-:S02]  /*30050*/  PRMT R12, R17, 0x7772, RZ ;  /* 0x00007772110c7816 */ /* 0x000fc400000000ff */
[C---:B------:R-:W-:Y:S02]  /*30060*/  PRMT R13, R17.reuse, 0x7771, RZ ;  /* 0x00007771110d7816 */ /* 0x040fe400000000ff */
[----:B------:R-:W-:Y:S02]  /*30070*/  PRMT R17, R17, 0x7770, RZ ;  /* 0x0000777011117816 */ /* 0x000fe400000000ff */
[----:B------:R-:W-:Y:S01]  /*30080*/  LEA.HI.X.SX32 R3, R27, R0, 0x1, P2 ;  /* 0x000000001b037211 */ /* 0x000fe200010f0eff */
[----:B------:R-:W-:Y:S01]  /*30090*/  IMAD R33, R52, 0x2, R29 ;  /* 0x0000000234217824 */ /* 0x000fe200078e021d */
[----:B0-----:R-:W-:-:S03]  /*300a0*/  IADD3 R6, P2, PT, R28, R58, RZ ;  /* 0x0000003a1c067210 */ /* 0x001fc60007f5e0ff */
[----:B------:R0:W-:Y:S01]  /*300b0*/  STG.E.U8 desc[UR12][R2.64], R17 ;  /* 0x0000001102007986 */ /* 0x0001e2000c10110c */
[----:B------:R-:W-:Y:S02]  /*300c0*/  PRMT R36, R18, 0x7770, RZ ;  /* 0x0000777012247816 */ /* 0x000fe400000000ff */
[----:B------:R-:W-:Y:S01]  /*300d0*/  LEA.HI.X.SX32 R7, R28, R0, 0x1, P2 ;  /* 0x000000001c077211 */ /* 0x000fe200010f0eff */
[----:B------:R-:W-:Y:S01]  /*300e0*/  IMAD R27, R52, 0x2, R33 ;  /* 0x00000002341b7824 */ /* 0x000fe200078e0221 */
[C---:B------:R-:W-:Y:S02]  /*300f0*/  PRMT R15, R18.reuse, 0x7773, RZ ;  /* 0x00007773120f7816 */ /* 0x040fe400000000ff */
[C---:B------:R-:W-:Y:S02]  /*30100*/  PRMT R14, R18.reuse, 0x7772, RZ ;  /* 0x00007772120e7816 */ /* 0x040fe400000000ff */
[----:B------:R-:W-:Y:S02]  /*30110*/  PRMT R20, R18, 0x7771, RZ ;  /* 0x0000777112147816 */ /* 0x000fe400000000ff */
[----:B0-----:R-:W-:Y:S01]  /*30120*/  IADD3 R2, P2, PT, R22, R58, RZ ;  /* 0x0000003a16027210 */ /* 0x001fe20007f5e0ff */
[----:B------:R0:W-:Y:S01]  /*30130*/  STG.E.U8 desc[UR12][R4.64], R36 ;  /* 0x0000002404007986 */ /* 0x0001e2000c10110c */
[----:B------:R-:W-:-:S02]  /*30140*/  PRMT R21, R19, 0x7773, RZ ;  /* 0x0000777313157816 */ /* 0x000fc400000000ff */
[C---:B------:R-:W-:Y:S02]  /*30150*/  PRMT R35, R19.reuse, 0x7772, RZ ;  /* 0x0000777213237816 */ /* 0x040fe400000000ff */
[C---:B------:R-:W-:Y:S02]  /*30160*/  PRMT R18, R19.reuse, 0x7771, RZ ;  /* 0x0000777113127816 */ /* 0x040fe400000000ff */
[----:B------:R-:W-:Y:S01]  /*30170*/  LEA.HI.X.SX32 R3, R22, R0, 0x1, P2 ;  /* 0x0000000016037211 */ /* 0x000fe200010f0eff */
[----:B------:R-:W-:Y:S01]  /*30180*/  IMAD R22, R52, 0x2, R27 ;  /* 0x0000000234167824 */ /* 0x000fe200078e021b */
[----:B------:R-:W-:Y:S02]  /*30190*/  PRMT R19, R19, 0x7770, RZ ;  /* 0x0000777013137816 */ /* 0x000fe400000000ff */
[----:B0-----:R-:W-:Y:S01]  /*301a0*/  IADD3 R4, P4, PT, R26, R58, RZ ;  /* 0x0000003a1a047210 */ /* 0x001fe20007f9e0ff */
[----:B------:R-:W-:Y:S02]  /*301b0*/  IMAD R28, R52, 0x2, R22 ;  /* 0x00000002341c7824 */ /* 0x000fe400078e0216 */
[----:B------:R0:W-:Y:S01]  /*301c0*/  STG.E.U8 desc[UR12][R6.64], R19 ;  /* 0x0000001306007986 */ /* 0x0001e2000c10110c */
[----:B------:R-:W-:Y:S01]  /*301d0*/  LEA.HI.X.SX32 R5, R26, R0, 0x1, P4 ;  /* 0x000000001a057211 */ /* 0x000fe200020f0eff */
[----:B------:R-:W-:-:S02]  /*301e0*/  IMAD R26, R52, 0x2, R28 ;  /* 0x00000002341a7824 */ /* 0x000fc400078e021c */
[----:B------:R-:W-:Y:S04]  /*301f0*/  STG.E.U8 desc[UR12][R2.64], R8 ;  /* 0x0000000802007986 */ /* 0x000fe8000c10110c */
[----:B------:R1:W-:Y:S01]  /*30200*/  STG.E.U8 desc[UR12][R4.64], R13 ;  /* 0x0000000d04007986 */ /* 0x0003e2000c10110c */
[----:B0-----:R-:W-:-:S04]  /*30210*/  IADD3 R6, P2, PT, R23, R58, RZ ;  /* 0x0000003a17067210 */ /* 0x001fc80007f5e0ff */
[----:B------:R-:W-:Y:S01]  /*30220*/  LEA.HI.X.SX32 R7, R23, R0, 0x1, P2 ;  /* 0x0000000017077211 */ /* 0x000fe200010f0eff */
[----:B------:R-:W-:Y:S01]  /*30230*/  IMAD R23, R52, 0x2, R26 ;  /* 0x0000000234177824 */ /* 0x000fe200078e021a */
[CC--:B------:R-:W-:Y:S02]  /*30240*/  IADD3 R16, P2, PT, R24.reuse, R58.reuse, RZ ;  /* 0x0000003a18107210 */ /* 0x0c0fe40007f5e0ff */
[C---:B-1----:R-:W-:Y:S02]  /*30250*/  IADD3 R4, P4, PT, R25.reuse, R58, RZ ;  /* 0x0000003a19047210 */ /* 0x042fe40007f9e0ff */
[-C--:B------:R-:W-:Y:S02]  /*30260*/  LEA.HI.X.SX32 R17, R24, R0.reuse, 0x1, P2 ;  /* 0x0000000018117211 */ /* 0x080fe400010f0eff */
[----:B------:R-:W-:Y:S01]  /*30270*/  LEA.HI.X.SX32 R5, R25, R0, 0x1, P4 ;  /* 0x0000000019057211 */ /* 0x000fe200020f0eff */
[----:B------:R-:W-:Y:S01]  /*30280*/  IMAD R25, R52, 0x2, R23 ;  /* 0x0000000234197824 */ /* 0x000fe200078e0217 */
[----:B------:R-:W-:Y:S01]  /*30290*/  IADD3 R2, P2, PT, R32, R58, RZ ;  /* 0x0000003a20027210 */ /* 0x000fe20007f5e0ff */
[----:B------:R0:W-:Y:S02]  /*302a0*/  STG.E.U8 desc[UR12][R6.64], R20 ;  /* 0x0000001406007986 */ /* 0x0001e4000c10110c */
[----:B------:R-:W-:Y:S01]  /*302b0*/  IMAD R24, R52, 0x2, R25 ;  /* 0x0000000234187824 */ /* 0x000fe200078e0219 */
[----:B------:R-:W-:Y:S01]  /*302c0*/  LEA.HI.X.SX32 R3, R32, R0, 0x1, P2 ;  /* 0x0000000020037211 */ /* 0x000fe200010f0eff */
[----:B------:R-:W-:Y:S01]  /*302d0*/  STG.E.U8 desc[UR12][R16.64], R18 ;  /* 0x0000001210007986 */ /* 0x000fe2000c10110c */
[----:B------:R-:W-:-:S03]  /*302e0*/  IADD3 R8, P2, PT, R29, R58, RZ ;  /* 0x0000003a1d087210 */ /* 0x000fc60007f5e0ff */
[----:B------:R1:W-:Y:S01]  /*302f0*/  STG.E.U8 desc[UR12][R4.64], R9 ;  /* 0x0000000904007986 */ /* 0x0003e2000c10110c */
[----:B0-----:R-:W-:-:S03]  /*30300*/  IADD3 R6, P4, PT, R33, R58, RZ ;  /* 0x0000003a21067210 */ /* 0x001fc60007f9e0ff */
[----:B------:R0:W-:Y:S01]  /*30310*/  STG.E.U8 desc[UR12][R2.64], R12 ;  /* 0x0000000c02007986 */ /* 0x0001e2000c10110c */
[C---:B-1----:R-:W-:Y:S01]  /*30320*/  IMAD R4, R52.reuse, 0x2, R24 ;  /* 0x0000000234047824 */ /* 0x042fe200078e0218 */
[----:B------:R-:W-:Y:S02]  /*30330*/  LEA.HI.X.SX32 R9, R29, R0, 0x1, P2 ;  /* 0x000000001d097211 */ /* 0x000fe400010f0eff */
[----:B0-----:R-:W-:Y:S01]  /*30340*/  IADD3 R2, P2, PT, R27, R58, RZ ;  /* 0x0000003a1b027210 */ /* 0x001fe20007f5e0ff */
[C---:B------:R-:W-:Y:S01]  /*30350*/  IMAD R20, R52.reuse, 0x2, R4 ;  /* 0x0000000234147824 */ /* 0x040fe200078e0204 */
[-C--:B------:R-:W-:Y:S01]  /*30360*/  LEA.HI.X.SX32 R7, R33, R0.reuse, 0x1, P4 ;  /* 0x0000000021077211 */ /* 0x080fe200020f0eff */
[----:B------:R0:W-:Y:S01]  /*30370*/  STG.E.U8 desc[UR12][R8.64], R14 ;  /* 0x0000000e08007986 */ /* 0x0001e2000c10110c */
        /* <DEDUP_REMOVED lines=8> */
[----:B-1----:R-:W-:-:S04]  /*30400*/  IMAD R6, R52, 0x2, R5 ;  /* 0x0000000234067824 */ /* 0x002fc800078e0205 */
[----:B------:R-:W-:-:S04]  /*30410*/  IMAD R7, R52, 0x2, R6 ;  /* 0x0000000234077824 */ /* 0x000fc800078e0206 */
[----:B------:R-:W-:Y:S01]  /*30420*/  IMAD R13, R52, 0x2, R7 ;  /* 0x00000002340d7824 */ /* 0x000fe200078e0207 */
[C---:B------:R-:W-:Y:S02]  /*30430*/  PRMT R40, R30.reuse, 0x7771, RZ ;  /* 0x000077711e287816 */ /* 0x040fe400000000ff */
[----:B------:R-:W-:Y:S02]  /*30440*/  PRMT R42, R30, 0x7770, RZ ;  /* 0x000077701e2a7816 */ /* 0x000fe400000000ff */
[C---:B------:R-:W-:Y:S02]  /*30450*/  PRMT R30, R31.reuse, 0x7771, RZ ;  /* 0x000077711f1e7816 */ /* 0x040fe400000000ff */
[----:B------:R-:W-:Y:S01]  /*30460*/  PRMT R31, R31, 0x7770, RZ ;  /* 0x000077701f1f7816 */ /* 0x000fe200000000ff */
[----:B--2---:R0:W-:Y:S04]  /*30470*/  STG.E.U8 desc[UR12][R2.64], R59 ;  /* 0x0000003b02007986 */ /* 0x0041e8000c10110c */
[----:B------:R-:W-:Y:S01]  /*30480*/  STG.E.U8 desc[UR12][R16.64], R11 ;  /* 0x0000000b10007986 */ /* 0x000fe2000c10110c */
[----:B0-----:R-:W-:-:S03]  /*30490*/  IADD3 R2, P2, PT, R26, R58, RZ ;  /* 0x0000003a1a027210 */ /* 0x001fc60007f5e0ff */
[----:B------:R0:W-:Y:S01]  /*304a0*/  STG.E.U8 desc[UR12][R8.64], R15 ;  /* 0x0000000f08007986 */ /* 0x0001e2000c10110c */
[----:B------:R-:W-:Y:S02]  /*304b0*/  LEA.HI.X.SX32 R3, R26, R0, 0x1, P2 ;  /* 0x000000001a037211 */ /* 0x000fe400010f0eff */
[----:B------:R-:W-:-:S03]  /*304c0*/  IADD3 R22, P2, PT, R23, R58, RZ ;  /* 0x0000003a17167210 */ /* 0x000fc60007f5e0ff */
[----:B------:R1:W-:Y:S01]  /*304d0*/  STG.E.U8 desc[UR12][R2.64], R21 ;  /* 0x0000001502007986 */ /* 0x0003e2000c10110c */
[----:B------:R-:W-:Y:S02]  /*304e0*/  LEA.HI.X.SX32 R23, R23, R0, 0x1, P2 ;  /* 0x0000000017177211 */ /* 0x000fe400010f0eff */
[----:B0-----:R-:W-:-:S04]  /*304f0*/  IADD3 R8, P4, PT, R25, R58, RZ ;  /* 0x0000003a19087210 */ /* 0x001fc80007f9e0ff */
[----:B------:R-:W-:Y:S01]  /*30500*/  LEA.HI.X.SX32 R9, R25, R0, 0x1, P4 ;  /* 0x0000000019097211 */ /* 0x000fe200020f0eff */
[----:B------:R0:W-:Y:S01]  /*30510*/  STG.E.U8 desc[UR12][R22.64], R38 ;  /* 0x0000002616007986 */ /* 0x0001e2000c10110c */
[----:B-1----:R-:W-:-:S03]  /*30520*/  IADD3 R2, P2, PT, R24, R58, RZ ;  /* 0x0000003a18027210 */ /* 0x002fc60007f5e0ff */
[----:B------:R1:W-:Y:S01]  /*30530*/  STG.E.U8 desc[UR12][R8.64], R41 ;  /* 0x0000002908007986 */ /* 0x0003e2000c10110c */
[----:B------:R-:W-:Y:S01]  /*30540*/  IMAD R11, R52, 0x2, R13 ;  /* 0x00000002340b7824 */ /* 0x000fe200078e020d */
[----:B------:R-:W-:Y:S02]  /*30550*/  LEA.HI.X.SX32 R3, R24, R0, 0x1, P2 ;  /* 0x0000000018037211 */ /* 0x000fe400010f0eff */
[-C--:B0-----:R-:W-:Y:S02]  /*30560*/  IADD3 R22, P2, PT, R4, R58.reuse, RZ ;  /* 0x0000003a04167210 */ /* 0x081fe40007f5e0ff */
[----:B-1----:R-:W-:Y:S01]  /*30570*/  IADD3 R8, P4, PT, R20, R58, RZ ;  /* 0x0000003a14087210 */ /* 0x002fe20007f9e0ff */
[----:B------:R-:W-:Y:S01]  /*30580*/  IMAD R17, R52, 0x2, R11 ;  /* 0x0000000234117824 */ /* 0x000fe200078e020b */
[-C--:B------:R-:W-:Y:S02]  /*30590*/  LEA.HI.X.SX32 R23, R4, R0.reuse, 0x1, P2 ;  /* 0x0000000004177211 */ /* 0x080fe400010f0eff */
[----:B------:R-:W-:-:S02]  /*305a0*/  LEA.HI.X.SX32 R9, R20, R0, 0x1, P4 ;  /* 0x0000000014097211 */ /* 0x000fc400020f0eff */
[C---:B------:R-:W-:Y:S01]  /*305b0*/  IADD3 R20, P2, PT, R19.reuse, R58, RZ ;  /* 0x0000003a13147210 */ /* 0x040fe20007f5e0ff */
[C---:B------:R-:W-:Y:S01]  /*305c0*/  IMAD R15, R52.reuse, 0x2, R17 ;  /* 0x00000002340f7824 */ /* 0x040fe200078e0211 */
[----:B------:R-:W-:Y:S02]  /*305d0*/  STG.E.U8 desc[UR12][R2.64], R42 ;  /* 0x0000002a02007986 */ /* 0x000fe4000c10110c */
[----:B------:R-:W-:Y:S02]  /*305e0*/  LEA.HI.X.SX32 R21, R19, R0, 0x1, P2 ;  /* 0x0000000013157211 */ /* 0x000fe400010f0eff */
[----:B------:R0:W-:Y:S01]  /*305f0*/  STG.E.U8 desc[UR12][R22.64], R31 ;  /* 0x0000001f16007986 */ /* 0x0001e2000c10110c */
[C---:B------:R-:W-:Y:S01]  /*30600*/  IADD3 R24, P2, PT, R5.reuse, R58, RZ ;  /* 0x0000003a05187210 */ /* 0x040fe20007f5e0ff */
[C---:B------:R-:W-:Y:S02]  /*30610*/  IMAD R18, R52.reuse, 0x2, R15 ;  /* 0x0000000234127824 */ /* 0x040fe400078e020f */
[----:B------:R-:W-:Y:S01]  /*30620*/  STG.E.U8 desc[UR12][R8.64], R37 ;  /* 0x0000002508007986 */ /* 0x000fe2000c10110c */
[----:B------:R-:W-:Y:S01]  /*30630*/  LEA.HI.X.SX32 R25, R5, R0, 0x1, P2 ;  /* 0x0000000005197211 */ /* 0x000fe200010f0eff */
[----:B------:R-:W-:-:S02]  /*30640*/  IMAD R12, R52, 0x2, R18 ;  /* 0x00000002340c7824 */ /* 0x000fc400078e0212 */
[----:B------:R1:W-:Y:S01]  /*30650*/  STG.E.U8 desc[UR12][R20.64], R39 ;  /* 0x0000002714007986 */ /* 0x0003e2000c10110c */
[----:B0-----:R-:W-:-:S04]  /*30660*/  IADD3 R22, P4, PT, R6, R58, RZ ;  /* 0x0000003a06167210 */ /* 0x001fc80007f9e0ff */
[----:B------:R-:W-:Y:S02]  /*30670*/  LEA.HI.X.SX32 R23, R6, R0, 0x1, P4 ;  /* 0x0000000006177211 */ /* 0x000fe400020f0eff */
[C---:B-1----:R-:W-:Y:S01]  /*30680*/  IADD3 R20, P2, PT, R7.reuse, R58, RZ ;  /* 0x0000003a07147210 */ /* 0x042fe20007f5e0ff */
[----:B------:R-:W-:Y:S01]  /*30690*/  STG.E.U8 desc[UR12][R24.64], R40 ;  /* 0x0000002818007986 */ /* 0x000fe2000c10110c */
[C---:B------:R-:W-:Y:S02]  /*306a0*/  IMAD R14, R52.reuse, 0x2, R12 ;  /* 0x00000002340e7824 */ /* 0x040fe400078e020c */
[----:B------:R-:W-:Y:S01]  /*306b0*/  LEA.HI.X.SX32 R21, R7, R0, 0x1, P2 ;  /* 0x0000000007157211 */ /* 0x000fe200010f0eff */
[----:B------:R0:W-:Y:S01]  /*306c0*/  STG.E.U8 desc[UR12][R22.64], R30 ;  /* 0x0000001e16007986 */ /* 0x0001e2000c10110c */
[----:B------:R-:W-:Y:S01]  /*306d0*/  IADD3 R28, P2, PT, R13, R58, RZ ;  /* 0x0000003a0d1c7210 */ /* 0x000fe20007f5e0ff */
[----:B------:R-:W-:-:S03]  /*306e0*/  IMAD R16, R52, 0x2, R14 ;  /* 0x0000000234107824 */ /* 0x000fc600078e020e */
[----:B------:R-:W-:Y:S02]  /*306f0*/  LEA.HI.X.SX32 R29, R13, R0, 0x1, P2 ;  /* 0x000000000d1d7211 */ /* 0x000fe400010f0eff */
[-C--:B------:R-:W-:Y:S02]  /*30700*/  IADD3 R60, P2, PT, R17, R58.reuse, RZ ;  /* 0x0000003a113c7210 */ /* 0x080fe40007f5e0ff */
[----:B0-----:R-:W-:Y:S01]  /*30710*/  IADD3 R30, P4, PT, R11, R58, RZ ;  /* 0x0000003a0b1e7210 */ /* 0x001fe20007f9e0ff */
[----:B------:R-:W-:-:S03]  /*30720*/  IMAD R2, R52, 0x2, R16 ;  /* 0x0000000234027824 */ /* 0x000fc600078e0210 */
[----:B------:R-:W-:Y:S02]  /*30730*/  LEA.HI.X.SX32 R31, R11, R0, 0x1, P4 ;  /* 0x000000000b1f7211 */ /* 0x000fe400020f0eff */
[-C--:B------:R-:W-:Y:S02]  /*30740*/  IADD3 R34, P4, PT, R15, R58.reuse, RZ ;  /* 0x0000003a0f227210 */ /* 0x080fe40007f9e0ff */
[----:B------:R-:W-:Y:S02]  /*30750*/  IADD3 R32, P5, PT, R18, R58, RZ ;  /* 0x0000003a12207210 */ /* 0x000fe40007fbe0ff */
[-C--:B------:R-:W-:Y:S02]  /*30760*/  LEA.HI.X.SX32 R61, R17, R0.reuse, 0x1, P2 ;  /* 0x00000000113d7211 */ /* 0x080fe400010f0eff */
[----:B------:R-:W-:Y:S02]  /*30770*/  LEA.HI.X.SX32 R35, R15, R0, 0x1, P4 ;  /* 0x000000000f237211 */ /* 0x000fe400020f0eff */
[-C--:B------:R-:W-:Y:S01]  /*30780*/  IADD3 R24, P2, PT, R12, R58.reuse, RZ ;  /* 0x0000003a0c187210 */ /* 0x080fe20007f5e0ff */
[----:B------:R-:W-:Y:S01]  /*30790*/  IMAD R4, R52, 0x2, R2 ;  /* 0x0000000234047824 */ /* 0x000fe200078e0202 */
[----:B------:R-:W-:-:S02]  /*307a0*/  IADD3 R22, P4, PT, R14, R58, RZ ;  /* 0x0000003a0e167210 */ /* 0x000fc40007f9e0ff */
[-C--:B------:R-:W-:Y:S01]  /*307b0*/  LEA.HI.X.SX32 R33, R18, R0.reuse, 0x1, P5 ;  /* 0x0000000012217211 */ /* 0x080fe200028f0eff */
[----:B------:R0:W-:Y:S01]  /*307c0*/  STG.E.U8 desc[UR12][R20.64], R10 ;  /* 0x0000000a14007986 */ /* 0x0001e2000c10110c */
[-C--:B------:R-:W-:Y:S01]  /*307d0*/  LEA.HI.X.SX32 R25, R12, R0.reuse, 0x1, P2 ;  /* 0x000000000c197211 */ /* 0x080fe200010f0eff */
[----:B------:R-:W-:Y:S01]  /*307e0*/  IMAD R8, R52, 0x2, R4 ;  /* 0x0000000234087824 */ /* 0x000fe200078e0204 */
[----:B------:R-:W-:Y:S01]  /*307f0*/  LEA.HI.X.SX32 R23, R14, R0, 0x1, P4 ;  /* 0x000000000e177211 */ /* 0x000fe200020f0eff */
[----:B------:R-:W-:Y:S04]  /*30800*/  STL [R1+0xc94], R31 ;  /* 0x000c941f01007387 */ /* 0x000fe80000100800 */
[----:B------:R-:W-:Y:S01]  /*30810*/  STL [R1+0xc90], R61 ;  /* 0x000c903d01007387 */ /* 0x000fe20000100800 */
[----:B0-----:R-:W-:-:S03]  /*30820*/  IADD3 R20, P5, PT, R16, R58, RZ ;  /* 0x0000003a10147210 */ /* 0x001fc60007fbe0ff */
[----:B------:R-:W-:Y:S04]  /*30830*/  STL.64 [R1+0x40], R34 ;  /* 0x0000402201007387 */ /* 0x000fe80000100a00 */
[----:B------:R-:W-:Y:S01]  /*30840*/  STL.64 [R1+0x38], R32 ;  /* 0x0000382001007387 */ /* 0x000fe20000100a00 */
[----:B------:R-:W-:-:S03]  /*30850*/  LEA.HI.X.SX32 R21, R16, R0, 0x1, P5 ;  /* 0x0000000010157211 */ /* 0x000fc600028f0eff */
[----:B------:R-:W-:Y:S01]  /*30860*/  STL.64 [R1+0x30], R24 ;  /* 0x0000301801007387 */ /* 0x000fe20000100a00 */
[----:B------:R-:W-:-:S03]  /*30870*/  IADD3 R26, P2, PT, R2, R58, RZ ;  /* 0x0000003a021a7210 */ /* 0x000fc60007f5e0ff */
[----:B------:R0:W-:Y:S01]  /*30880*/  STL.64 [R1+0x28], R22 ;  /* 0x0000281601007387 */ /* 0x0001e20000100a00 */
[----:B------:R-:W-:Y:S01]  /*30890*/  LEA.HI.X.SX32 R27, R2, R0, 0x1, P2 ;  /* 0x00000000021b7211 */ /* 0x000fe200010f0eff */
[----:B------:R-:W-:Y:S02]  /*308a0*/  IMAD R3, R52, 0x2, R8 ;  /* 0x0000000234037824 */ /* 0x000fe400078e0208 */
[----:B------:R-:W-:Y:S01]  /*308b0*/  STL.64 [R1+0x20], R20 ;  /* 0x0000201401007387 */ /* 0x000fe20000100a00 */
[----:B0-----:R-:W-:-:S04]  /*308c0*/  IADD3 R22, P5, PT, R8, R58, RZ ;  /* 0x0000003a08167210 */ /* 0x001fc80007fbe0ff */
[----:B------:R-:W-:Y:S02]  /*308d0*/  LEA.HI.X.SX32 R23, R8, R0, 0x1, P5 ;  /* 0x0000000008177211 */ /* 0x000fe400028f0eff */
[----:B------:R-:W-:Y:S01]  /*308e0*/  IADD3 R24, P4, PT, R4, R58, RZ ;  /* 0x0000003a04187210 */ /* 0x000fe20007f9e0ff */
[----:B------:R-:W-:Y:S02]  /*308f0*/  IMAD R5, R52, 0x2, R3 ;  /* 0x0000000234057824 */ /* 0x000fe400078e0203 */
[----:B------:R-:W-:Y:S01]  /*30900*/  STL.64 [R1+0x8], R22 ;  /* 0x0000081601007387 */ /* 0x000fe20000100a00 */
[----:B------:R-:W-:-:S03]  /*30910*/  LEA.HI.X.SX32 R25, R4, R0, 0x1, P4 ;  /* 0x0000000004197211 */ /* 0x000fc600020f0eff */
[----:B------:R0:W-:Y:S01]  /*30920*/  STL.64 [R1+0x18], R26 ;  /* 0x0000181a01007387 */ /* 0x0001e20000100a00 */
[----:B------:R-:W-:-:S03]  /*30930*/  IADD3 R2, P4, PT, R5, R58, RZ ;  /* 0x0000003a05027210 */ /* 0x000fc60007f9e0ff */
[----:B------:R-:W-:Y:S04]  /*30940*/  STL.64 [R1+0x10], R24 ;  /* 0x0000101801007387 */ /* 0x000fe80000100a00 */
[----:B------:R-:W2:Y:S01]  /*30950*/  LDL.LU R31, [R1+0xf0] ;  /* 0x0000f000011f7983 */ /* 0x000ea20000300800 */
[----:B0-----:R-:W-:-:S03]  /*30960*/  IADD3 R26, P2, PT, R3, R58, RZ ;  /* 0x0000003a031a7210 */ /* 0x001fc60007f5e0ff */
[----:B------:R-:W3:Y:S01]  /*30970*/  LDL.LU R61, [R1+0xe0] ;  /* 0x0000e000013d7983 */ /* 0x000ee20000300800 */
[----:B------:R-:W-:-:S05]  /*30980*/  LEA.HI.X.SX32 R27, R3, R0, 0x1, P2 ;  /* 0x00000000031b7211 */ /* 0x000fca00010f0eff */
[----:B------:R-:W-:Y:S04]  /*30990*/  STL.64 [R1], R26 ;  /* 0x0000001a01007387 */ /* 0x000fe80000100a00 */
[----:B------:R0:W-:Y:S04]  /*309a0*/  STL [R1+0xc10], R2 ;  /* 0x000c100201007387 */ /* 0x0001e80000100800 */
[----:B0-----:R-:W4:Y:S04]  /*309b0*/  LDL.LU R2, [R1+0xa8] ;  /* 0x0000a80001027983 */ /* 0x001f280000300800 */
[----:B----4-:R0:W-:Y:S04]  /*309c0*/  STL [R1+0xc20], R2 ;  /* 0x000c200201007387 */ /* 0x0101e80000100800 */
        /* <DEDUP_REMOVED lines=8> */
[----:B0-----:R-:W4:Y:S01]  /*30a50*/  LDL.LU R2, [R1+0xf8] ;  /* 0x0000f80001027983 */ /* 0x001f220000300800 */
[----:B------:R-:W-:Y:S01]  /*30a60*/  IMAD R6, R52, 0x2, R5 ;  /* 0x0000000234067824 */ /* 0x000fe200078e0205 */
[----:B------:R-:W-:-:S02]  /*30a70*/  LEA.HI.X.SX32 R3, R5, R0, 0x1, P4 ;  /* 0x0000000005037211 */ /* 0x000fc400020f0eff */
[----:B----4-:R0:W-:Y:S04]  /*30a80*/  STL [R1+0xc70], R2 ;  /* 0x000c700201007387 */ /* 0x0101e80000100800 */
[----:B0-----:R-:W4:Y:S01]  /*30a90*/  LDL.LU R2, [R1+0xfc] ;  /* 0x0000fc0001027983 */ /* 0x001f220000300800 */
[----:B------:R-:W-:-:S04]  /*30aa0*/  IADD3 R4, P5, PT, R6, R58, RZ ;  /* 0x0000003a06047210 */ /* 0x000fc80007fbe0ff */
[----:B------:R-:W-:Y:S01]  /*30ab0*/  LEA.HI.X.SX32 R5, R6, R0, 0x1, P5 ;  /* 0x0000000006057211 */ /* 0x000fe200028f0eff */
[----:B----4-:R0:W-:Y:S04]  /*30ac0*/  STL [R1+0xc80], R2 ;  /* 0x000c800201007387 */ /* 0x0101e80000100800 */
[----:B0-----:R-:W4:Y:S04]  /*30ad0*/  LDL.LU R2, [R1+0x100] ;  /* 0x0001000001027983 */ /* 0x001f280000300800 */
[----:B------:R0:W-:Y:S04]  /*30ae0*/  STL [R1+0xc00], R3 ;  /* 0x000c000301007387 */ /* 0x0001e80000100800 */
[----:B0-----:R-:W5:Y:S04]  /*30af0*/  LDL.LU R3, [R1+0xe4] ;  /* 0x0000e40001037983 */ /* 0x001f680000300800 */
[----:B------:R0:W-:Y:S04]  /*30b00*/  STL [R1+0xbfc], R5 ;  /* 0x000bfc0501007387 */ /* 0x0001e80000100800 */
[----:B0-----:R-:W2:Y:S04]  /*30b10*/  LDL.LU R5, [R1+0xd4] ;  /* 0x0000d40001057983 */ /* 0x001ea80000300800 */
[----:B--2---:R0:W-:Y:S04]  /*30b20*/  STL.64 [R1+0xc08], R4 ;  /* 0x000c080401007387 */ /* 0x0041e80000100a00 */
[----:B0-----:R-:W2:Y:S04]  /*30b30*/  LDL.LU.64 R4, [R1] ;  /* 0x0000000001047983 */ /* 0x001ea80000300a00 */
[----:B--2---:R0:W-:Y:S04]  /*30b40*/  STL.64 [R1+0xc18], R4 ;  /* 0x000c180401007387 */ /* 0x0041e80000100a00 */
[----:B0-----:R-:W2:Y:S04]  /*30b50*/  LDL.LU.64 R4, [R1+0x8] ;  /* 0x0000080001047983 */ /* 0x001ea80000300a00 */
        /* <DEDUP_REMOVED lines=9> */
[----:B0-----:R-:W2:Y:S01]  /*30bf0*/  LDL.LU.64 R4, [R1+0x30] ;  /* 0x0000300001047983 */ /* 0x001ea20000300a00 */
        /* <DEDUP_REMOVED lines=12> */
[C---:B------:R-:W-:Y:S01]  /*30cc0*/  IMAD R35, R52.reuse, 0x2, R33 ;  /* 0x0000000234237824 */ /* 0x040fe200078e0221 */
[----:B--2---:R0:W-:Y:S04]  /*30cd0*/  STL.64 [R1+0xc78], R4 ;  /* 0x000c780401007387 */ /* 0x0041e80000100a00 */
[----:B0-----:R-:W2:Y:S01]  /*30ce0*/  LDL.LU.64 R4, [R1+0x38] ;  /* 0x0000380001047983 */ /* 0x001ea20000300a00 */
[----:B------:R-:W-:-:S04]  /*30cf0*/  IMAD R37, R52, 0x2, R35 ;  /* 0x0000000234257824 */ /* 0x000fc800078e0223 */
[----:B------:R-:W-:-:S04]  /*30d00*/  IMAD R39, R52, 0x2, R37 ;  /* 0x0000000234277824 */ /* 0x000fc800078e0225 */
[C---:B------:R-:W-:Y:S01]  /*30d10*/  IMAD R41, R52.reuse, 0x2, R39 ;  /* 0x0000000234297824 */ /* 0x040fe200078e0227 */
[-C--:B------:R-:W-:Y:S02]  /*30d20*/  IADD3 R6, P2, PT, R7, R58.reuse, RZ ;  /* 0x0000003a07067210 */ /* 0x080fe40007f5e0ff */
[-C--:B------:R-:W-:Y:S01]  /*30d30*/  IADD3 R8, P4, PT, R9, R58.reuse, RZ ;  /* 0x0000003a09087210 */ /* 0x080fe20007f9e0ff */
[C---:B------:R-:W-:Y:S01]  /*30d40*/  IMAD R43, R52.reuse, 0x2, R41 ;  /* 0x00000002342b7824 */ /* 0x040fe200078e0229 */
[----:B------:R-:W-:Y:S02]  /*30d50*/  IADD3 R10, P5, PT, R11, R58, RZ ;  /* 0x0000003a0b0a7210 */ /* 0x000fe40007fbe0ff */
[-C--:B------:R-:W-:Y:S01]  /*30d60*/  LEA.HI.X.SX32 R7, R7, R0.reuse, 0x1, P2 ;  /* 0x0000000007077211 */ /* 0x080fe200010f0eff */
[----:B------:R-:W-:Y:S01]  /*30d70*/  IMAD R45, R52, 0x2, R43 ;  /* 0x00000002342d7824 */ /* 0x000fe200078e022b */
[-C--:B------:R-:W-:Y:S02]  /*30d80*/  LEA.HI.X.SX32 R9, R9, R0.reuse, 0x1, P4 ;  /* 0x0000000009097211 */ /* 0x080fe400020f0eff */
[----:B------:R-:W-:-:S02]  /*30d90*/  LEA.HI.X.SX32 R11, R11, R0, 0x1, P5 ;  /* 0x000000000b0b7211 */ /* 0x000fc400028f0eff */
[-C--:B------:R-:W-:Y:S02]  /*30da0*/  IADD3 R12, P2, PT, R13, R58.reuse, RZ ;  /* 0x0000003a0d0c7210 */ /* 0x080fe40007f5e0ff */
[-C--:B------:R-:W-:Y:S02]  /*30db0*/  IADD3 R14, P4, PT, R15, R58.reuse, RZ ;  /* 0x0000003a0f0e7210 */ /* 0x080fe40007f9e0ff */
[----:B------:R-:W-:Y:S01]  /*30dc0*/  IADD3 R16, P5, PT, R17, R58, RZ ;  /* 0x0000003a11107210 */ /* 0x000fe20007fbe0ff */
[C---:B------:R-:W-:Y:S01]  /*30dd0*/  IMAD R47, R52.reuse, 0x2, R45 ;  /* 0x00000002342f7824 */ /* 0x040fe200078e022d */
[-C--:B------:R-:W-:Y:S02]  /*30de0*/  LEA.HI.X.SX32 R13, R13, R0.reuse, 0x1, P2 ;  /* 0x000000000d0d7211 */ /* 0x080fe400010f0eff */
[-C--:B------:R-:W-:Y:S02]  /*30df0*/  LEA.HI.X.SX32 R15, R15, R0.reuse, 0x1, P4 ;  /* 0x000000000f0f7211 */ /* 0x080fe400020f0eff */
[----:B------:R-:W-:Y:S01]  /*30e00*/  LEA.HI.X.SX32 R17, R17, R0, 0x1, P5 ;  /* 0x0000000011117211 */ /* 0x000fe200028f0eff */
[----:B------:R-:W-:Y:S01]  /*30e10*/  IMAD R49, R52, 0x2, R47 ;  /* 0x0000000234317824 */ /* 0x000fe200078e022f */
[----:B------:R-:W-:-:S02]  /*30e20*/  IADD3 R18, P2, PT, R19, R58, RZ ;  /* 0x0000003a13127210 */ /* 0x000fc40007f5e0ff */
[-C--:B------:R-:W-:Y:S02]  /*30e30*/  IADD3 R20, P4, PT, R21, R58.reuse, RZ ;  /* 0x0000003a15147210 */ /* 0x080fe40007f9e0ff */
[----:B------:R-:W-:Y:S01]  /*30e40*/  IADD3 R22, P5, PT, R23, R58, RZ ;  /* 0x0000003a17167210 */ /* 0x000fe20007fbe0ff */
[----:B------:R-:W-:Y:S01]  /*30e50*/  IMAD R51, R52, 0x2, R49 ;  /* 0x0000000234337824 */ /* 0x000fe200078e0231 */
[-C--:B------:R-:W-:Y:S02]  /*30e60*/  LEA.HI.X.SX32 R19, R19, R0.reuse, 0x1, P2 ;  /* 0x0000000013137211 */ /* 0x080fe400010f0eff */
[-C--:B------:R-:W-:Y:S02]  /*30e70*/  LEA.HI.X.SX32 R21, R21, R0.reuse, 0x1, P4 ;  /* 0x0000000015157211 */ /* 0x080fe400020f0eff */
[----:B------:R-:W-:Y:S02]  /*30e80*/  LEA.HI.X.SX32 R23, R23, R0, 0x1, P5 ;  /* 0x0000000017177211 */ /* 0x000fe400028f0eff */
        /* <DEDUP_REMOVED lines=24> */
[----:B------:R-:W-:Y:S02]  /*31010*/  IADD3 R50, P5, PT, R51, R58, RZ ;  /* 0x0000003a33327210 */ /* 0x000fe40007fbe0ff */
[-C--:B------:R-:W-:Y:S02]  /*31020*/  LEA.HI.X.SX32 R47, R47, R0.reuse, 0x1, P2 ;  /* 0x000000002f2f7211 */ /* 0x080fe400010f0eff */
[-C--:B------:R-:W-:Y:S02]  /*31030*/  LEA.HI.X.SX32 R49, R49, R0.reuse, 0x1, P4 ;  /* 0x0000000031317211 */ /* 0x080fe400020f0eff */
[----:B------:R-:W-:Y:S02]  /*31040*/  LEA.HI.X.SX32 R51, R51, R0, 0x1, P5 ;  /* 0x0000000033337211 */ /* 0x000fe400028f0eff */
[----:B------:R-:W-:-:S02]  /*31050*/  IADD3 R52, P2, PT, R53, R58, RZ ;  /* 0x0000003a35347210 */ /* 0x000fc40007f5e0ff */
[-C--:B------:R-:W-:Y:S02]  /*31060*/  IADD3 R54, P4, PT, R55, R58.reuse, RZ ;  /* 0x0000003a37367210 */ /* 0x080fe40007f9e0ff */
[-C--:B------:R-:W-:Y:S02]  /*31070*/  IADD3 R56, P5, PT, R57, R58.reuse, RZ ;  /* 0x0000003a39387210 */ /* 0x080fe40007fbe0ff */
[----:B------:R-:W-:Y:S01]  /*31080*/  IADD3 R58, P6, PT, R59, R58, RZ ;  /* 0x0000003a3b3a7210 */ /* 0x000fe20007fde0ff */
[----:B------:R-:W-:Y:S01]  /*31090*/  STG.E.U8 desc[UR12][R28.64], R31 ;  /* 0x0000001f1c007986 */ /* 0x000fe2000c10110c */
[-C--:B------:R-:W-:Y:S02]  /*310a0*/  LEA.HI.X.SX32 R53, R53, R0.reuse, 0x1, P2 ;  /* 0x0000000035357211 */ /* 0x080fe400010f0eff */
[-C--:B------:R-:W-:Y:S02]  /*310b0*/  LEA.HI.X.SX32 R55, R55, R0.reuse, 0x1, P4 ;  /* 0x0000000037377211 */ /* 0x080fe400020f0eff */
[----:B------:R-:W-:-:S02]  /*310c0*/  LEA.HI.X.SX32 R57, R57, R0, 0x1, P5 ;  /* 0x0000000039397211 */ /* 0x000fc400028f0eff */
[----:B------:R-:W-:Y:S01]  /*310d0*/  LEA.HI.X.SX32 R59, R59, R0, 0x1, P6 ;  /* 0x000000003b3b7211 */ /* 0x000fe200030f0eff */
[----:B--2---:R0:W-:Y:S04]  /*310e0*/  STL.64 [R1+0xc88], R4 ;  /* 0x000c880401007387 */ /* 0x0041e80000100a00 */
[----:B0-----:R-:W4:Y:S04]  /*310f0*/  LDL.LU.64 R4, [R1+0x40] ;  /* 0x0000400001047983 */ /* 0x001f280000300a00 */
[----:B------:R0:W-:Y:S04]  /*31100*/  STL [R1+0xbf8], R7 ;  /* 0x000bf80701007387 */ /* 0x0001e80000100800 */
[----:B0-----:R-:W2:Y:S04]  /*31110*/  LDL.LU R7, [R1+0xc0] ;  /* 0x0000c00001077983 */ /* 0x001ea80000300800 */
[----:B------:R0:W-:Y:S04]  /*31120*/  STL [R1+0xbf4], R9 ;  /* 0x000bf40901007387 */ /* 0x0001e80000100800 */
[----:B0-----:R-:W2:Y:S04]  /*31130*/  LDL.LU R9, [R1+0xb0] ;  /* 0x0000b00001097983 */ /* 0x001ea80000300800 */
[----:B------:R-:W2:Y:S04]  /*31140*/  LDL.LU R0, [R1+0xb8] ;  /* 0x0000b80001007983 */ /* 0x000ea80000300800 */
[----:B------:R-:W3:Y:S04]  /*31150*/  LDL.LU R31, [R1+0xc94] ;  /* 0x000c9400011f7983 */ /* 0x000ee80000300800 */
[----:B------:R-:W2:Y:S04]  /*31160*/  LDL.LU R28, [R1+0xcc] ;  /* 0x0000cc00011c7983 */ /* 0x000ea80000300800 */
[----:B---3--:R0:W-:Y:S04]  /*31170*/  STG.E.U8 desc[UR12][R30.64], R61 ;  /* 0x0000003d1e007986 */ /* 0x0081e8000c10110c */
[----:B0-----:R-:W2:Y:S04]  /*31180*/  LDL.LU R61, [R1+0xc90] ;  /* 0x000c9000013d7983 */ /* 0x001ea80000300800 */
[----:B--2---:R0:W-:Y:S04]  /*31190*/  STG.E.U8 desc[UR12][R60.64], R28 ;  /* 0x0000001c3c007986 */ /* 0x0041e8000c10110c */
[----:B----4-:R1:W-:Y:S04]  /*311a0*/  STG.E.U8 desc[UR12][R4.64], R2 ;  /* 0x0000000204007986 */ /* 0x0103e8000c10110c */
[----:B0-----:R-:W2:Y:S04]  /*311b0*/  LDL.LU R60, [R1+0xdc] ;  /* 0x0000dc00013c7983 */ /* 0x001ea80000300800 */
[----:B------:R-:W3:Y:S04]  /*311c0*/  LDL.LU R61, [R1+0xc8] ;  /* 0x0000c800013d7983 */ /* 0x000ee80000300800 */
[----:B-1----:R-:W4:Y:S04]  /*311d0*/  LDL.LU.64 R4, [R1+0xc88] ;  /* 0x000c880001047983 */ /* 0x002f280000300a00 */
[----:B------:R-:W4:Y:S04]  /*311e0*/  LDL.LU R2, [R1+0xc80] ;  /* 0x000c800001027983 */ /* 0x000f280000300800 */
[----:B----4-:R0:W-:Y:S04]  /*311f0*/  STG.E.U8 desc[UR12][R4.64], R2 ;  /* 0x0000000204007986 */ /* 0x0101e8000c10110c */
[----:B0-----:R-:W4:Y:S04]  /*31200*/  LDL.LU.64 R4, [R1+0xc78] ;  /* 0x000c780001047983 */ /* 0x001f280000300a00 */
        /* <DEDUP_REMOVED lines=17> */
[----:B0-----:R-:W5:Y:S04]  /*31320*/  LDL.LU.64 R4, [R1+0xc18] ;  /* 0x000c180001047983 */ /* 0x001f680000300a00 */
[----:B------:R-:W4:Y:S04]  /*31330*/  LDL.LU R2, [R1+0xc10] ;  /* 0x000c100001027983 */ /* 0x000f280000300800 */
[----:B-----5:R0:W-:Y:S04]  /*31340*/  STG.E.U8 desc[UR12][R4.64], R3 ;  /* 0x0000000304007986 */ /* 0x0201e8000c10110c */
[----:B0-----:R-:W4:Y:S04]  /*31350*/  LDL.LU.64 R4, [R1+0xc08] ;  /* 0x000c080001047983 */ /* 0x001f280000300a00 */
[----:B------:R-:W4:Y:S04]  /*31360*/  LDL.LU R3, [R1+0xc00] ;  /* 0x000c000001037983 */ /* 0x000f280000300800 */
[----:B----4-:R0:W-:Y:S04]  /*31370*/  STG.E.U8 desc[UR12][R2.64], R5 ;  /* 0x0000000502007986 */ /* 0x0101e8000c10110c */
[----:B0-----:R-:W4:Y:S04]  /*31380*/  LDL.LU R5, [R1+0xbfc] ;  /* 0x000bfc0001057983 */ /* 0x001f280000300800 */
[----:B------:R-:W5:Y:S04]  /*31390*/  LDL.LU R2, [R1+0xb4] ;  /* 0x0000b40001027983 */ /* 0x000f680000300800 */
[----:B------:R-:W2:Y:S04]  /*313a0*/  LDL.LU R3, [R1+0xec] ;  /* 0x0000ec0001037983 */ /* 0x000ea80000300800 */
[----:B----4-:R0:W-:Y:S04]  /*313b0*/  STG.E.U8 desc[UR12][R4.64], R7 ;  /* 0x0000000704007986 */ /* 0x0101e8000c10110c */
[----:B0-----:R-:W4:Y:S04]  /*313c0*/  LDL.LU R7, [R1+0xbf8] ;  /* 0x000bf80001077983 */ /* 0x001f280000300800 */
[----:B------:R-:W2:Y:S04]  /*313d0*/  LDL.LU R4, [R1+0xd8] ;  /* 0x0000d80001047983 */ /* 0x000ea80000300800 */
[----:B------:R-:W2:Y:S04]  /*313e0*/  LDL.LU R5, [R1+0xc4] ;  /* 0x0000c40001057983 */ /* 0x000ea80000300800 */
[----:B----4-:R0:W-:Y:S04]  /*313f0*/  STG.E.U8 desc[UR12][R6.64], R9 ;  /* 0x0000000906007986 */ /* 0x0101e8000c10110c */
[----:B0-----:R-:W4:Y:S04]  /*31400*/  LDL.LU R9, [R1+0xbf4] ;  /* 0x000bf40001097983 */ /* 0x001f280000300800 */
[----:B------:R-:W4:Y:S01]  /*31410*/  LDL.LU R7, [R1+0xe8] ;  /* 0x0000e80001077983 */ /* 0x000f220000300800 */
[----:B------:R-:W0:Y:S02]  /*31420*/  S2R R29, SR_TID.X ;  /* 0x00000000001d7919 */ /* 0x000e240000002100 */
[----:B0-----:R-:W-:-:S04]  /*31430*/  LOP3.LUT R29, R29, 0x1ff, RZ, 0xc0, !PT ;  /* 0x000001ff1d1d7812 */ /* 0x001fc800078ec0ff */
[----:B------:R-:W-:-:S06]  /*31440*/  LEA R29, R29, UR7, 0x4 ;  /* 0x000000071d1d7c11 */ /* 0x000fcc000f8e20ff */
[----:B------:R-:W0:Y:S04]  /*31450*/  LDS.128 R28, [R29] ;  /* 0x000000001d1c7984 */ /* 0x000e280000000c00 */
[----:B----4-:R1:W-:Y:S04]  /*31460*/  STG.E.U8 desc[UR12][R8.64], R7 ;  /* 0x0000000708007986 */ /* 0x0103e8000c10110c */
[----:B-1----:R-:W4:Y:S04]  /*31470*/  LDL.LU R8, [R1+0x14c] ;  /* 0x00014c0001087983 */ /* 0x002f280000300800 */
[----:B--2---:R-:W-:Y:S04]  /*31480*/  STG.E.U8 desc[UR12][R10.64], R4 ;  /* 0x000000040a007986 */ /* 0x004fe8000c10110c */
[----:B------:R-:W-:Y:S04]  /*31490*/  STG.E.U8 desc[UR12][R12.64], R5 ;  /* 0x000000050c007986 */ /* 0x000fe8000c10110c */
[----:B-----5:R-:W-:Y:S04]  /*314a0*/  STG.E.U8 desc[UR12][R14.64], R2 ;  /* 0x000000020e007986 */ /* 0x020fe8000c10110c */
[----:B------:R1:W-:Y:S04]  /*314b0*/  STG.E.U8 desc[UR12][R16.64], R3 ;  /* 0x0000000310007986 */ /* 0x0003e8000c10110c */
[----:B-1----:R-:W2:Y:S01]  /*314c0*/  LDL.LU R16, [R1+0x148] ;  /* 0x0001480001107983 */ /* 0x002ea20000300800 */
[----:B0-----:R-:W-:Y:S01]  /*314d0*/  PRMT R4, R28, 0x7772, RZ ;  /* 0x000077721c047816 */ /* 0x001fe200000000ff */
[----:B------:R-:W0:Y:S02]  /*314e0*/  LDC.64 R2, c[0x0][0x3a0] ;  /* 0x0000e800ff027b82 */ /* 0x000e240000000a00 */
[----:B------:R-:W5:Y:S04]  /*314f0*/  LDL.LU R14, [R1+0x154] ;  /* 0x00015400010e7983 */ /* 0x000f680000300800 */
[----:B------:R-:W5:Y:S01]  /*31500*/  LDL.LU R12, [R1+0x150] ;  /* 0x00015000010c7983 */ /* 0x000f620000300800 */
[----:B------:R-:W-:-:S03]  /*31510*/  PRMT R11, R29, 0x7773, RZ ;  /* 0x000077731d0b7816 */ /* 0x000fc600000000ff */
[----:B------:R1:W-:Y:S01]  /*31520*/  STG.E.U8 desc[UR12][R18.64], R60 ;  /* 0x0000003c12007986 */ /* 0x0003e2000c10110c */
[----:B------:R-:W-:-:S03]  /*31530*/  PRMT R6, R29, 0x7772, RZ ;  /* 0x000077721d067816 */ /* 0x000fc600000000ff */
[----:B---3--:R3:W-:Y:S01]  /*31540*/  STG.E.U8 desc[UR12][R20.64], R61 ;  /* 0x0000003d14007986 */ /* 0x0087e2000c10110c */
[----:B------:R-:W-:-:S03]  /*31550*/  PRMT R5, R31, 0x7773, RZ ;  /* 0x000077731f057816 */ /* 0x000fc600000000ff */
[----:B------:R3:W-:Y:S01]  /*31560*/  STG.E.U8 desc[UR12][R22.64], R0 ;  /* 0x0000000016007986 */ /* 0x0007e2000c10110c */
[----:B------:R-:W-:Y:S02]  /*31570*/  PRMT R7, R31, 0x7772, RZ ;  /* 0x000077721f077816 */ /* 0x000fe400000000ff */
[C---:B-1----:R-:W-:Y:S02]  /*31580*/  PRMT R60, R28.reuse, 0x7771, RZ ;  /* 0x000077711c3c7816 */ /* 0x042fe400000000ff */
[C---:B---3--:R-:W-:Y:S02]  /*31590*/  PRMT R61, R28.reuse, 0x7773, RZ ;  /* 0x000077731c3d7816 */ /* 0x048fe400000000ff */
[----:B------:R-:W-:Y:S02]  /*315a0*/  PRMT R28, R28, 0x7770, RZ ;  /* 0x000077701c1c7816 */ /* 0x000fe400000000ff */
[C---:B------:R-:W-:Y:S02]  /*315b0*/  PRMT R0, R29.reuse, 0x7771, RZ ;  /* 0x000077711d007816 */ /* 0x040fe400000000ff */
[----:B------:R-:W-:-:S02]  /*315c0*/  PRMT R29, R29, 0x7770, RZ ;  /* 0x000077701d1d7816 */ /* 0x000fc400000000ff */
[C---:B------:R-:W-:Y:S02]  /*315d0*/  PRMT R19, R30.reuse, 0x7770, RZ ;  /* 0x000077701e137816 */ /* 0x040fe400000000ff */
[C---:B------:R-:W-:Y:S02]  /*315e0*/  PRMT R15, R31.reuse, 0x7771, RZ ;  /* 0x000077711f0f7816 */ /* 0x040fe400000000ff */
[----:B------:R-:W-:Y:S01]  /*315f0*/  PRMT R31, R31, 0x7770, RZ ;  /* 0x000077701f1f7816 */ /* 0x000fe200000000ff */
[----:B------:R-:W-:Y:S04]  /*31600*/  STG.E.U8 desc[UR12][R24.64], R28 ;  /* 0x0000001c18007986 */ /* 0x000fe8000c10110c */
[----:B------:R-:W-:Y:S04]  /*31610*/  STG.E.U8 desc[UR12][R26.64], R29 ;  /* 0x0000001d1a007986 */ /* 0x000fe8000c10110c */
[----:B------:R1:W-:Y:S04]  /*31620*/  STG.E.U8 desc[UR12][R32.64], R19 ;  /* 0x0000001320007986 */ /* 0x0003e8000c10110c */
[----:B------:R-:W-:Y:S04]  /*31630*/  STG.E.U8 desc[UR12][R34.64], R31 ;  /* 0x0000001f22007986 */ /* 0x000fe8000c10110c */
[----:B------:R-:W-:Y:S04]  /*31640*/  STG.E.U8 desc[UR12][R36.64], R60 ;  /* 0x0000003c24007986 */ /* 0x000fe8000c10110c */
[----:B------:R4:W-:Y:S01]  /*31650*/  STG.E.U8 desc[UR12][R38.64], R0 ;  /* 0x0000000026007986 */ /* 0x0009e2000c10110c */
[----:B------:R-:W-:-:S02]  /*31660*/  PRMT R17, R30, 0x7771, RZ ;  /* 0x000077711e117816 */ /* 0x000fc400000000ff */
[----:B------:R-:W-:-:S03]  /*31670*/  PRMT R13, R30, 0x7772, RZ ;  /* 0x000077721e0d7816 */ /* 0x000fc600000000ff */
[----:B------:R-:W-:Y:S01]  /*31680*/  STG.E.U8 desc[UR12][R40.64], R17 ;  /* 0x0000001128007986 */ /* 0x000fe2000c10110c */
[----:B------:R-:W-:-:S03]  /*31690*/  PRMT R9, R30, 0x7773, RZ ;  /* 0x000077731e097816 */ /* 0x000fc600000000ff */
[----:B------:R-:W-:Y:S04]  /*316a0*/  STG.E.U8 desc[UR12][R42.64], R15 ;  /* 0x0000000f2a007986 */ /* 0x000fe8000c10110c */
[----:B------:R2:W-:Y:S04]  /*316b0*/  STG.E.U8 desc[UR12][R44.64], R4 ;  /* 0x000000042c007986 */ /* 0x0005e8000c10110c */
[----:B------:R5:W-:Y:S04]  /*316c0*/  STG.E.U8 desc[UR12][R46.64], R6 ;  /* 0x000000062e007986 */ /* 0x000be8000c10110c */
[----:B------:R-:W-:Y:S04]  /*316d0*/  STG.E.U8 desc[UR12][R48.64], R13 ;  /* 0x0000000d30007986 */ /* 0x000fe8000c10110c */
[----:B------:R3:W-:Y:S04]  /*316e0*/  STG.E.U8 desc[UR12][R50.64], R7 ;  /* 0x0000000732007986 */ /* 0x0007e8000c10110c */
[----:B------:R0:W-:Y:S04]  /*316f0*/  STG.E.U8 desc[UR12][R52.64], R61 ;  /* 0x0000003d34007986 */ /* 0x0001e8000c10110c */
[----:B------:R0:W-:Y:S04]  /*31700*/  STG.E.U8 desc[UR12][R54.64], R11 ;  /* 0x0000000b36007986 */ /* 0x0001e8000c10110c */
[----:B------:R0:W-:Y:S01]  /*31710*/  STG.E.U8 desc[UR12][R56.64], R9 ;  /* 0x0000000938007986 */ /* 0x0001e2000c10110c */
[----:B------:R-:W0:Y:S01]  /*31720*/  S2R R10, SR_TID.X ;  /* 0x00000000000a7919 */ /* 0x000e220000002100 */
[----:B------:R-:W0:Y:S02]  /*31730*/  S2R R18, SR_CTAID.X ;  /* 0x0000000000127919 */ /* 0x000e240000002500 */
[----:B------:R0:W-:Y:S01]  /*31740*/  STG.E.U8 desc[UR12][R58.64], R5 ;  /* 0x000000053a007986 */ /* 0x0001e2000c10110c */
[----:B------:R-:W-:-:S04]  /*31750*/  UIMAD UR4, UR8, UR4, URZ ;  /* 0x00000004080472a4 */ /* 0x000fc8000f8e02ff */
[----:B------:R-:W-:Y:S01]  /*31760*/  USHF.L.U32 UR5, UR4, 0x2, URZ ;  /* 0x0000000204057899 */ /* 0x000fe200080006ff */
[----:B0-----:R-:W-:-:S05]  /*31770*/  PRMT R10, R10, 0x6540, R18 ;  /* 0x000065400a0a7816 */ /* 0x001fca0000000012 */
[----:B-1----:R-:W-:Y:S01]  /*31780*/  IMAD.SHL.U32 R19, R10, 0x4, RZ ;  /* 0x000000040a137824 */ /* 0x002fe200078e00ff */
[----:B----4-:R-:W-:Y:S02]  /*31790*/  FSEL R0, R8, -INF , P0 ;  /* 0xff80000008007808 */ /* 0x010fe40000000000 */
[----:B------:R-:W0:Y:S01]  /*317a0*/  S2R R8, SR_TID.X ;  /* 0x0000000000087919 */ /* 0x000e220000002100 */
[----:B--2---:R-:W-:Y:S01]  /*317b0*/  FSEL R4, R16, -INF , P1 ;  /* 0xff80000010047808 */ /* 0x004fe20000800000 */
[----:B0-----:R-:W-:Y:S02]  /*317c0*/  IMAD.SHL.U32 R8, R8, 0x2, RZ ;  /* 0x0000000208087824 */ /* 0x001fe400078e00ff */
[----:B-----5:R-:W-:Y:S02]  /*317d0*/  FFMA R6, R0, 0.69314718246459960938, R14 ;  /* 0x3f31721800067823 */ /* 0x020fe4000000000e */
[----:B---3--:R-:W-:Y:S01]  /*317e0*/  FFMA R7, R4, 0.69314718246459960938, R12 ;  /* 0x3f31721804077823 */ /* 0x008fe2000000000c */
[----:B------:R-:W-:Y:S01]  /*317f0*/  LOP3.LUT R4, R8, 0x3f8, RZ, 0xc0, !PT ;  /* 0x000003f808047812 */ /* 0x000fe200078ec0ff */
[----:B------:R-:W-:Y:S01]  /*31800*/  BAR.SYNC.DEFER_BLOCKING 0x0 ;  /* 0x0000000000007b1d */ /* 0x000fe20000010000 */
[----:B------:R-:W-:Y:S01]  /*31810*/  IADD3 R2, P0, P1, R19, UR5, R2 ;  /* 0x0000000513027c10 */ /* 0x000fe2000f91e002 */
[----:B------:R-:W-:Y:S01]  /*31820*/  UIMAD.WIDE UR4, UR4, 0x4, URZ ;  /* 0x00000004040478a5 */ /* 0x000fe2000f8e02ff */
[----:B------:R-:W-:-:S03]  /*31830*/  IMAD.HI R0, R10, 0x4, RZ ;  /* 0x000000040a007827 */ /* 0x000fc600078e02ff */
[----:B------:R0:W-:Y:S02]  /*31840*/  STS.64 [R4+UR7], R6 ;  /* 0x0000000604007988 */ /* 0x0001e40008000a07 */
[----:B------:R-:W-:Y:S01]  /*31850*/  IADD3.X R3, PT, PT, R0, UR5, R3, P0, P1 ;  /* 0x0000000500037c10 */ /* 0x000fe200087e2403 */
[----:B------:R-:W-:Y:S06]  /*31860*/  BAR.SYNC.DEFER_BLOCKING 0x0 ;  /* 0x0000000000007b1d */ /* 0x000fec0000010000 */
[----:B------:R-:W-:Y:S05]  /*31870*/  @P3 EXIT ;  /* 0x000000000000394d */ /* 0x000fea0003800000 */
[----:B------:R-:W2:Y:S04]  /*31880*/  LDL.LU R10, [R1+0x158] ;  /* 0x00015800010a7983 */ /* 0x000ea80000300800 */
[----:B--2---:R-:W1:Y:S04]  /*31890*/  LDS R5, [R10] ;  /* 0x000000000a057984 */ /* 0x004e680000000800 */
[----:B-1----:R-:W-:Y:S01]  /*318a0*/  STG.E desc[UR12][R2.64], R5 ;  /* 0x0000000502007986 */ /* 0x002fe2000c10190c */
[----:B------:R-:W-:Y:S05]  /*318b0*/  EXIT ;  /* 0x000000000000794d */ /* 0x000fea0003800000 */
.L_x_2:
[----:B------:R-:W-:-:S00]  /*318c0*/  BRA `(.L_x_2) ;  /* 0xfffffffc00fc7947 */ /* 0x000fc0000383ffff */
[----:B------:R-:W-:-:S00]  /*318d0*/  NOP ;  /* 0x0000000000007918 */ /* 0x000fc00000000000 */
        /* <DEDUP_REMOVED lines=10> */
.L_x_3:


//--------------------- .nv.global.init           --------------------------
	.section	.nv.global.init,"aw",@progbits
.nv.global.init:
	.type		_$_str,@object
	.size		_$_str,(.L_0 - _$_str)
_$_str:
        /*0000*/ 	.byte	0x5f, 0x5f, 0x43, 0x55, 0x44, 0x41, 0x5f, 0x46, 0x54, 0x5a, 0x00
.L_0:


//--------------------- .nv.shared.attn_fwd       --------------------------
	.section	.nv.shared.attn_fwd,"aw",@nobits
	.sectionflags	@""
	.align	16
	.zero		1024


//--------------------- .nv.shared.reserved.0     --------------------------
	.section	.nv.shared.reserved.0,"aw",@nobits
	.weak		__nv_reservedSMEM_offset_0_alias
	.size		__nv_reservedSMEM_offset_0_alias, 0, 64
	.other		__nv_reservedSMEM_offset_0_alias,@"STO_CUDA_RESERVED_SHARED STV_DEFAULT"
__nv_reservedSMEM_offset_0_alias:
	.zero		0
	.zero		64


//--------------------- .nv.constant0.attn_fwd    --------------------------
	.section	.nv.constant0.attn_fwd,"a",@progbits
	.sectionflags	@""
	.align	4
.nv.constant0.attn_fwd:
	.zero		1032


//--------------------- SYMBOLS --------------------------

	.type		.nv.reservedSmem.offset0,@object
	.size		.nv.reservedSmem.offset0,0x4
	.type		.nv.reservedSmem.cap,@object
	.size		.nv.reservedSmem.cap,0x4
